//
// Generated by NVIDIA NVVM Compiler
//
// Compiler Build ID: CL-36424714
// Cuda compilation tools, release 13.0, V13.0.88
// Based on NVVM 20.0.0
//

.version 9.0
.target sm_100
.address_size 64

	// .globl	_ZN3cub18CUB_300001_SM_10006detail11EmptyKernelIvEEvv
// _ZZN3cub18CUB_300001_SM_10006detail10radix_sort31DeviceRadixSortSingleTileKernelINS1_5radix10policy_hubIiiyE10Policy1000ELNS0_9SortOrderE0EiiyNS1_21identity_decomposer_tEEEvPKT1_PSA_PKT2_PSE_T3_iiT4_E12temp_storage has been demoted
// _ZZN3cub18CUB_300001_SM_10006detail10radix_sort30DeviceRadixSortHistogramKernelINS1_5radix10policy_hubIiiyE10Policy1000ELNS0_9SortOrderE0EiyNS1_21identity_decomposer_tEEEvPT2_PKT1_SA_iiT3_E12temp_storage has been demoted
// _ZZN3cub18CUB_300001_SM_10006detail10radix_sort33DeviceRadixSortExclusiveSumKernelINS1_5radix10policy_hubIiiyE10Policy1000EyEEvPT0_E12temp_storage has been demoted
// _ZZN3cub18CUB_300001_SM_10006detail10radix_sort29DeviceRadixSortOnesweepKernelINS1_5radix10policy_hubIiiyE10Policy1000ELNS0_9SortOrderE0EiiyiiNS1_21identity_decomposer_tEEEvPT5_SB_PT3_PKSC_PT1_PKSG_PT2_PKSK_T4_iiT6_E1s has been demoted
// _ZZN3cub18CUB_300001_SM_10006detail4scan16DeviceScanKernelINS2_10policy_hubIiiijN4cuda3std3__44plusIvEEE10Policy1000EN6thrust24THRUST_300001_SM_1000_NS6detail15normal_iteratorINSD_10device_ptrIiEEEESI_NS0_13ScanTileStateIiLb1EEES9_NS0_8NullTypeEjiLb0ESL_EEvT0_T1_T2_iT3_T4_T5_E12temp_storage has been demoted
// _ZZN3cub18CUB_300001_SM_10006detail4scan16DeviceScanKernelINS2_10policy_hubIiiimN4cuda3std3__44plusIvEEE10Policy1000EN6thrust24THRUST_300001_SM_1000_NS6detail15normal_iteratorINSD_10device_ptrIiEEEESI_NS0_13ScanTileStateIiLb1EEES9_NS0_8NullTypeEmiLb0ESL_EEvT0_T1_T2_iT3_T4_T5_E12temp_storage has been demoted
.global .align 1 .b8 _ZN40_INTERNAL_384888ea_4_k_cu_10559675_904644cuda3std3__45__cpo5beginE[1];
.global .align 1 .b8 _ZN40_INTERNAL_384888ea_4_k_cu_10559675_904644cuda3std3__45__cpo3endE[1];
.global .align 1 .b8 _ZN40_INTERNAL_384888ea_4_k_cu_10559675_904644cuda3std3__45__cpo6cbeginE[1];
.global .align 1 .b8 _ZN40_INTERNAL_384888ea_4_k_cu_10559675_904644cuda3std3__45__cpo4cendE[1];
.global .align 1 .b8 _ZN40_INTERNAL_384888ea_4_k_cu_10559675_904644cuda3std3__45__cpo6rbeginE[1];
.global .align 1 .b8 _ZN40_INTERNAL_384888ea_4_k_cu_10559675_904644cuda3std3__45__cpo4rendE[1];
.global .align 1 .b8 _ZN40_INTERNAL_384888ea_4_k_cu_10559675_904644cuda3std3__45__cpo7crbeginE[1];
.global .align 1 .b8 _ZN40_INTERNAL_384888ea_4_k_cu_10559675_904644cuda3std3__45__cpo5crendE[1];
.global .align 1 .b8 _ZN40_INTERNAL_384888ea_4_k_cu_10559675_904644cuda3std3__442_GLOBAL__N__384888ea_4_k_cu_10559675_904646ignoreE[1];
.global .align 1 .b8 _ZN40_INTERNAL_384888ea_4_k_cu_10559675_904644cuda3std3__419piecewise_constructE[1];
.global .align 1 .b8 _ZN40_INTERNAL_384888ea_4_k_cu_10559675_904644cuda3std3__48in_placeE[1];
.global .align 1 .b8 _ZN40_INTERNAL_384888ea_4_k_cu_10559675_904644cuda3std3__420unreachable_sentinelE[1];
.global .align 1 .b8 _ZN40_INTERNAL_384888ea_4_k_cu_10559675_904644cuda3std3__47nulloptE[1];
.global .align 1 .b8 _ZN40_INTERNAL_384888ea_4_k_cu_10559675_904644cuda3std3__48unexpectE[1];
.global .align 1 .b8 _ZN40_INTERNAL_384888ea_4_k_cu_10559675_904644cuda3std6ranges3__45__cpo4swapE[1];
.global .align 1 .b8 _ZN40_INTERNAL_384888ea_4_k_cu_10559675_904644cuda3std6ranges3__45__cpo9iter_moveE[1];
.global .align 1 .b8 _ZN40_INTERNAL_384888ea_4_k_cu_10559675_904644cuda3std6ranges3__45__cpo5beginE[1];
.global .align 1 .b8 _ZN40_INTERNAL_384888ea_4_k_cu_10559675_904644cuda3std6ranges3__45__cpo3endE[1];
.global .align 1 .b8 _ZN40_INTERNAL_384888ea_4_k_cu_10559675_904644cuda3std6ranges3__45__cpo6cbeginE[1];
.global .align 1 .b8 _ZN40_INTERNAL_384888ea_4_k_cu_10559675_904644cuda3std6ranges3__45__cpo4cendE[1];
.global .align 1 .b8 _ZN40_INTERNAL_384888ea_4_k_cu_10559675_904644cuda3std6ranges3__45__cpo7advanceE[1];
.global .align 1 .b8 _ZN40_INTERNAL_384888ea_4_k_cu_10559675_904644cuda3std6ranges3__45__cpo9iter_swapE[1];
.global .align 1 .b8 _ZN40_INTERNAL_384888ea_4_k_cu_10559675_904644cuda3std6ranges3__45__cpo4nextE[1];
.global .align 1 .b8 _ZN40_INTERNAL_384888ea_4_k_cu_10559675_904644cuda3std6ranges3__45__cpo4prevE[1];
.global .align 1 .b8 _ZN40_INTERNAL_384888ea_4_k_cu_10559675_904644cuda3std6ranges3__45__cpo4dataE[1];
.global .align 1 .b8 _ZN40_INTERNAL_384888ea_4_k_cu_10559675_904644cuda3std6ranges3__45__cpo5cdataE[1];
.global .align 1 .b8 _ZN40_INTERNAL_384888ea_4_k_cu_10559675_904644cuda3std6ranges3__45__cpo4sizeE[1];
.global .align 1 .b8 _ZN40_INTERNAL_384888ea_4_k_cu_10559675_904644cuda3std6ranges3__45__cpo5ssizeE[1];
.global .align 1 .b8 _ZN40_INTERNAL_384888ea_4_k_cu_10559675_904644cuda3std6ranges3__45__cpo8distanceE[1];
.global .align 1 .b8 _ZN40_INTERNAL_384888ea_4_k_cu_10559675_904646thrust24THRUST_300001_SM_1000_NS8cuda_cub3parE[1];
.global .align 1 .b8 _ZN40_INTERNAL_384888ea_4_k_cu_10559675_904646thrust24THRUST_300001_SM_1000_NS8cuda_cub10par_nosyncE[1];
.global .align 1 .b8 _ZN40_INTERNAL_384888ea_4_k_cu_10559675_904646thrust24THRUST_300001_SM_1000_NS6system6detail10sequential3seqE[1];
.global .align 1 .b8 _ZN40_INTERNAL_384888ea_4_k_cu_10559675_904646thrust24THRUST_300001_SM_1000_NS6system3cpp3parE[1];
.global .align 1 .b8 _ZN40_INTERNAL_384888ea_4_k_cu_10559675_904646thrust24THRUST_300001_SM_1000_NS12placeholders2_1E[1];
.global .align 1 .b8 _ZN40_INTERNAL_384888ea_4_k_cu_10559675_904646thrust24THRUST_300001_SM_1000_NS12placeholders2_2E[1];
.global .align 1 .b8 _ZN40_INTERNAL_384888ea_4_k_cu_10559675_904646thrust24THRUST_300001_SM_1000_NS12placeholders2_3E[1];
.global .align 1 .b8 _ZN40_INTERNAL_384888ea_4_k_cu_10559675_904646thrust24THRUST_300001_SM_1000_NS12placeholders2_4E[1];
.global .align 1 .b8 _ZN40_INTERNAL_384888ea_4_k_cu_10559675_904646thrust24THRUST_300001_SM_1000_NS12placeholders2_5E[1];
.global .align 1 .b8 _ZN40_INTERNAL_384888ea_4_k_cu_10559675_904646thrust24THRUST_300001_SM_1000_NS12placeholders2_6E[1];
.global .align 1 .b8 _ZN40_INTERNAL_384888ea_4_k_cu_10559675_904646thrust24THRUST_300001_SM_1000_NS12placeholders2_7E[1];
.global .align 1 .b8 _ZN40_INTERNAL_384888ea_4_k_cu_10559675_904646thrust24THRUST_300001_SM_1000_NS12placeholders2_8E[1];
.global .align 1 .b8 _ZN40_INTERNAL_384888ea_4_k_cu_10559675_904646thrust24THRUST_300001_SM_1000_NS12placeholders2_9E[1];
.global .align 1 .b8 _ZN40_INTERNAL_384888ea_4_k_cu_10559675_904646thrust24THRUST_300001_SM_1000_NS12placeholders3_10E[1];
.global .align 1 .b8 _ZN40_INTERNAL_384888ea_4_k_cu_10559675_904646thrust24THRUST_300001_SM_1000_NS3seqE[1];
.global .align 1 .b8 _ZN40_INTERNAL_384888ea_4_k_cu_10559675_904646thrust24THRUST_300001_SM_1000_NS6deviceE[1];

.visible .entry _ZN3cub18CUB_300001_SM_10006detail11EmptyKernelIvEEvv()
{


	ret;

}
	// .globl	_ZN3cub18CUB_300001_SM_10006detail8for_each13static_kernelINS2_12policy_hub_t12policy_500_tEmN6thrust24THRUST_300001_SM_1000_NS8cuda_cub20__uninitialized_fill7functorINS7_10device_ptrIiEEiEEEEvT0_T1_
.visible .entry _ZN3cub18CUB_300001_SM_10006detail8for_each13static_kernelINS2_12policy_hub_t12policy_500_tEmN6thrust24THRUST_300001_SM_1000_NS8cuda_cub20__uninitialized_fill7functorINS7_10device_ptrIiEEiEEEEvT0_T1_(
	.param .u64 _ZN3cub18CUB_300001_SM_10006detail8for_each13static_kernelINS2_12policy_hub_t12policy_500_tEmN6thrust24THRUST_300001_SM_1000_NS8cuda_cub20__uninitialized_fill7functorINS7_10device_ptrIiEEiEEEEvT0_T1__param_0,
	.param .align 8 .b8 _ZN3cub18CUB_300001_SM_10006detail8for_each13static_kernelINS2_12policy_hub_t12policy_500_tEmN6thrust24THRUST_300001_SM_1000_NS8cuda_cub20__uninitialized_fill7functorINS7_10device_ptrIiEEiEEEEvT0_T1__param_1[16]
)
.maxntid 256
{
	.reg .pred 	%p<4>;
	.reg .b16 	%rs<5>;
	.reg .b32 	%r<12>;
	.reg .b64 	%rd<16>;

	ld.param.u32 	%r3, [_ZN3cub18CUB_300001_SM_10006detail8for_each13static_kernelINS2_12policy_hub_t12policy_500_tEmN6thrust24THRUST_300001_SM_1000_NS8cuda_cub20__uninitialized_fill7functorINS7_10device_ptrIiEEiEEEEvT0_T1__param_1+8];
	ld.param.u64 	%rd4, [_ZN3cub18CUB_300001_SM_10006detail8for_each13static_kernelINS2_12policy_hub_t12policy_500_tEmN6thrust24THRUST_300001_SM_1000_NS8cuda_cub20__uninitialized_fill7functorINS7_10device_ptrIiEEiEEEEvT0_T1__param_1];
	ld.param.u64 	%rd5, [_ZN3cub18CUB_300001_SM_10006detail8for_each13static_kernelINS2_12policy_hub_t12policy_500_tEmN6thrust24THRUST_300001_SM_1000_NS8cuda_cub20__uninitialized_fill7functorINS7_10device_ptrIiEEiEEEEvT0_T1__param_0];
	mov.u32 	%r9, %ctaid.x;
	mul.wide.u32 	%rd1, %r9, 512;
	sub.s64 	%rd2, %rd5, %rd1;
	setp.lt.u64 	%p1, %rd2, 512;
	@%p1 bra 	$L__BB1_2;
	mov.u32 	%r11, %tid.x;
	cvta.to.global.u64 	%rd11, %rd4;
	cvt.u64.u32 	%rd12, %r11;
	add.s64 	%rd13, %rd1, %rd12;
	shl.b64 	%rd14, %rd13, 2;
	add.s64 	%rd15, %rd11, %rd14;
	st.global.u32 	[%rd15], %r3;
	st.global.u32 	[%rd15+1024], %r3;
	bra.uni 	$L__BB1_6;
$L__BB1_2:
	cvta.to.global.u64 	%rd6, %rd4;
	mov.u32 	%r2, %tid.x;
	cvt.u64.u32 	%rd7, %r2;
	setp.le.u64 	%p2, %rd2, %rd7;
	add.s64 	%rd8, %rd1, %rd7;
	shl.b64 	%rd9, %rd8, 2;
	add.s64 	%rd3, %rd6, %rd9;
	@%p2 bra 	$L__BB1_4;
	st.global.u32 	[%rd3], %r3;
$L__BB1_4:
	add.s32 	%r10, %r2, 256;
	cvt.u64.u32 	%rd10, %r10;
	setp.le.u64 	%p3, %rd2, %rd10;
	@%p3 bra 	$L__BB1_6;
	st.global.u32 	[%rd3+1024], %r3;
$L__BB1_6:
	ret;

}
	// .globl	_ZN3cub18CUB_300001_SM_10006detail8for_each13static_kernelINS2_12policy_hub_t12policy_500_tEmN6thrust24THRUST_300001_SM_1000_NS8cuda_cub20__uninitialized_fill7functorINS7_10device_ptrIfEEfEEEEvT0_T1_
.visible .entry _ZN3cub18CUB_300001_SM_10006detail8for_each13static_kernelINS2_12policy_hub_t12policy_500_tEmN6thrust24THRUST_300001_SM_1000_NS8cuda_cub20__uninitialized_fill7functorINS7_10device_ptrIfEEfEEEEvT0_T1_(
	.param .u64 _ZN3cub18CUB_300001_SM_10006detail8for_each13static_kernelINS2_12policy_hub_t12policy_500_tEmN6thrust24THRUST_300001_SM_1000_NS8cuda_cub20__uninitialized_fill7functorINS7_10device_ptrIfEEfEEEEvT0_T1__param_0,
	.param .align 8 .b8 _ZN3cub18CUB_300001_SM_10006detail8for_each13static_kernelINS2_12policy_hub_t12policy_500_tEmN6thrust24THRUST_300001_SM_1000_NS8cuda_cub20__uninitialized_fill7functorINS7_10device_ptrIfEEfEEEEvT0_T1__param_1[16]
)
.maxntid 256
{
	.reg .pred 	%p<4>;
	.reg .b16 	%rs<5>;
	.reg .b32 	%r<10>;
	.reg .b32 	%f<3>;
	.reg .b64 	%rd<16>;

	ld.param.f32 	%f2, [_ZN3cub18CUB_300001_SM_10006detail8for_each13static_kernelINS2_12policy_hub_t12policy_500_tEmN6thrust24THRUST_300001_SM_1000_NS8cuda_cub20__uninitialized_fill7functorINS7_10device_ptrIfEEfEEEEvT0_T1__param_1+8];
	ld.param.u64 	%rd4, [_ZN3cub18CUB_300001_SM_10006detail8for_each13static_kernelINS2_12policy_hub_t12policy_500_tEmN6thrust24THRUST_300001_SM_1000_NS8cuda_cub20__uninitialized_fill7functorINS7_10device_ptrIfEEfEEEEvT0_T1__param_1];
	ld.param.u64 	%rd5, [_ZN3cub18CUB_300001_SM_10006detail8for_each13static_kernelINS2_12policy_hub_t12policy_500_tEmN6thrust24THRUST_300001_SM_1000_NS8cuda_cub20__uninitialized_fill7functorINS7_10device_ptrIfEEfEEEEvT0_T1__param_0];
	mov.u32 	%r7, %ctaid.x;
	mul.wide.u32 	%rd1, %r7, 512;
	sub.s64 	%rd2, %rd5, %rd1;
	setp.lt.u64 	%p1, %rd2, 512;
	@%p1 bra 	$L__BB2_2;
	mov.u32 	%r9, %tid.x;
	cvta.to.global.u64 	%rd11, %rd4;
	cvt.u64.u32 	%rd12, %r9;
	add.s64 	%rd13, %rd1, %rd12;
	shl.b64 	%rd14, %rd13, 2;
	add.s64 	%rd15, %rd11, %rd14;
	st.global.f32 	[%rd15], %f2;
	st.global.f32 	[%rd15+1024], %f2;
	bra.uni 	$L__BB2_6;
$L__BB2_2:
	cvta.to.global.u64 	%rd6, %rd4;
	mov.u32 	%r1, %tid.x;
	cvt.u64.u32 	%rd7, %r1;
	setp.le.u64 	%p2, %rd2, %rd7;
	add.s64 	%rd8, %rd1, %rd7;
	shl.b64 	%rd9, %rd8, 2;
	add.s64 	%rd3, %rd6, %rd9;
	@%p2 bra 	$L__BB2_4;
	st.global.f32 	[%rd3], %f2;
$L__BB2_4:
	add.s32 	%r8, %r1, 256;
	cvt.u64.u32 	%rd10, %r8;
	setp.le.u64 	%p3, %rd2, %rd10;
	@%p3 bra 	$L__BB2_6;
	st.global.f32 	[%rd3+1024], %f2;
$L__BB2_6:
	ret;

}
	// .globl	_ZN3cub18CUB_300001_SM_10006detail8for_each13static_kernelINS2_12policy_hub_t12policy_500_tElN6thrust24THRUST_300001_SM_1000_NS8cuda_cub10__tabulate7functorINS7_6detail15normal_iteratorINS7_10device_ptrIiEEEENS7_6system6detail7generic6detail22compute_sequence_valueIivEElEEEEvT0_T1_
.visible .entry _ZN3cub18CUB_300001_SM_10006detail8for_each13static_kernelINS2_12policy_hub_t12policy_500_tElN6thrust24THRUST_300001_SM_1000_NS8cuda_cub10__tabulate7functorINS7_6detail15normal_iteratorINS7_10device_ptrIiEEEENS7_6system6detail7generic6detail22compute_sequence_valueIivEElEEEEvT0_T1_(
	.param .u64 _ZN3cub18CUB_300001_SM_10006detail8for_each13static_kernelINS2_12policy_hub_t12policy_500_tElN6thrust24THRUST_300001_SM_1000_NS8cuda_cub10__tabulate7functorINS7_6detail15normal_iteratorINS7_10device_ptrIiEEEENS7_6system6detail7generic6detail22compute_sequence_valueIivEElEEEEvT0_T1__param_0,
	.param .align 8 .b8 _ZN3cub18CUB_300001_SM_10006detail8for_each13static_kernelINS2_12policy_hub_t12policy_500_tElN6thrust24THRUST_300001_SM_1000_NS8cuda_cub10__tabulate7functorINS7_6detail15normal_iteratorINS7_10device_ptrIiEEEENS7_6system6detail7generic6detail22compute_sequence_valueIivEElEEEEvT0_T1__param_1[16]
)
.maxntid 256
{
	.reg .pred 	%p<4>;
	.reg .b32 	%r<18>;
	.reg .b64 	%rd<20>;

	ld.param.u64 	%rd7, [_ZN3cub18CUB_300001_SM_10006detail8for_each13static_kernelINS2_12policy_hub_t12policy_500_tElN6thrust24THRUST_300001_SM_1000_NS8cuda_cub10__tabulate7functorINS7_6detail15normal_iteratorINS7_10device_ptrIiEEEENS7_6system6detail7generic6detail22compute_sequence_valueIivEElEEEEvT0_T1__param_1];
	ld.param.u64 	%rd8, [_ZN3cub18CUB_300001_SM_10006detail8for_each13static_kernelINS2_12policy_hub_t12policy_500_tElN6thrust24THRUST_300001_SM_1000_NS8cuda_cub10__tabulate7functorINS7_6detail15normal_iteratorINS7_10device_ptrIiEEEENS7_6system6detail7generic6detail22compute_sequence_valueIivEElEEEEvT0_T1__param_0];
	ld.param.v2.u32 	{%r3, %r4}, [_ZN3cub18CUB_300001_SM_10006detail8for_each13static_kernelINS2_12policy_hub_t12policy_500_tElN6thrust24THRUST_300001_SM_1000_NS8cuda_cub10__tabulate7functorINS7_6detail15normal_iteratorINS7_10device_ptrIiEEEENS7_6system6detail7generic6detail22compute_sequence_valueIivEElEEEEvT0_T1__param_1+8];
	mov.u32 	%r5, %ctaid.x;
	mul.wide.u32 	%rd1, %r5, 512;
	sub.s64 	%rd2, %rd8, %rd1;
	setp.lt.s64 	%p1, %rd2, 512;
	@%p1 bra 	$L__BB3_2;
	mov.u32 	%r13, %tid.x;
	cvta.to.global.u64 	%rd15, %rd7;
	cvt.u64.u32 	%rd16, %r13;
	add.s64 	%rd17, %rd1, %rd16;
	cvt.u32.u64 	%r14, %rd17;
	mad.lo.s32 	%r15, %r4, %r14, %r3;
	shl.b64 	%rd18, %rd17, 2;
	add.s64 	%rd19, %rd15, %rd18;
	st.global.u32 	[%rd19], %r15;
	add.s32 	%r16, %r14, 256;
	mad.lo.s32 	%r17, %r4, %r16, %r3;
	st.global.u32 	[%rd19+1024], %r17;
	bra.uni 	$L__BB3_6;
$L__BB3_2:
	cvta.to.global.u64 	%rd3, %rd7;
	mov.u32 	%r6, %tid.x;
	cvt.s64.s32 	%rd4, %rd2;
	cvt.u64.u32 	%rd5, %r6;
	setp.le.s64 	%p2, %rd4, %rd5;
	@%p2 bra 	$L__BB3_4;
	add.s64 	%rd9, %rd1, %rd5;
	cvt.u32.u64 	%r7, %rd9;
	mad.lo.s32 	%r8, %r4, %r7, %r3;
	shl.b64 	%rd10, %rd9, 2;
	add.s64 	%rd11, %rd3, %rd10;
	st.global.u32 	[%rd11], %r8;
$L__BB3_4:
	cvt.u32.u64 	%r9, %rd5;
	add.s32 	%r10, %r9, 256;
	cvt.u64.u32 	%rd6, %r10;
	setp.le.s64 	%p3, %rd4, %rd6;
	@%p3 bra 	$L__BB3_6;
	add.s64 	%rd12, %rd1, %rd6;
	shl.b64 	%rd13, %rd12, 2;
	cvt.u32.u64 	%r11, %rd12;
	mad.lo.s32 	%r12, %r4, %r11, %r3;
	add.s64 	%rd14, %rd13, %rd3;
	st.global.u32 	[%rd14], %r12;
$L__BB3_6:
	ret;

}
	// .globl	_ZN3cub18CUB_300001_SM_10006detail8for_each13static_kernelINS2_12policy_hub_t12policy_500_tElN6thrust24THRUST_300001_SM_1000_NS8cuda_cub6__fill7functorINS7_6detail15normal_iteratorINS7_10device_ptrIiEEEEiEEEEvT0_T1_
.visible .entry _ZN3cub18CUB_300001_SM_10006detail8for_each13static_kernelINS2_12policy_hub_t12policy_500_tElN6thrust24THRUST_300001_SM_1000_NS8cuda_cub6__fill7functorINS7_6detail15normal_iteratorINS7_10device_ptrIiEEEEiEEEEvT0_T1_(
	.param .u64 _ZN3cub18CUB_300001_SM_10006detail8for_each13static_kernelINS2_12policy_hub_t12policy_500_tElN6thrust24THRUST_300001_SM_1000_NS8cuda_cub6__fill7functorINS7_6detail15normal_iteratorINS7_10device_ptrIiEEEEiEEEEvT0_T1__param_0,
	.param .align 8 .b8 _ZN3cub18CUB_300001_SM_10006detail8for_each13static_kernelINS2_12policy_hub_t12policy_500_tElN6thrust24THRUST_300001_SM_1000_NS8cuda_cub6__fill7functorINS7_6detail15normal_iteratorINS7_10device_ptrIiEEEEiEEEEvT0_T1__param_1[16]
)
.maxntid 256
{
	.reg .pred 	%p<4>;
	.reg .b16 	%rs<5>;
	.reg .b32 	%r<12>;
	.reg .b64 	%rd<17>;

	ld.param.u32 	%r3, [_ZN3cub18CUB_300001_SM_10006detail8for_each13static_kernelINS2_12policy_hub_t12policy_500_tElN6thrust24THRUST_300001_SM_1000_NS8cuda_cub6__fill7functorINS7_6detail15normal_iteratorINS7_10device_ptrIiEEEEiEEEEvT0_T1__param_1+8];
	ld.param.u64 	%rd5, [_ZN3cub18CUB_300001_SM_10006detail8for_each13static_kernelINS2_12policy_hub_t12policy_500_tElN6thrust24THRUST_300001_SM_1000_NS8cuda_cub6__fill7functorINS7_6detail15normal_iteratorINS7_10device_ptrIiEEEEiEEEEvT0_T1__param_1];
	ld.param.u64 	%rd6, [_ZN3cub18CUB_300001_SM_10006detail8for_each13static_kernelINS2_12policy_hub_t12policy_500_tElN6thrust24THRUST_300001_SM_1000_NS8cuda_cub6__fill7functorINS7_6detail15normal_iteratorINS7_10device_ptrIiEEEEiEEEEvT0_T1__param_0];
	mov.u32 	%r9, %ctaid.x;
	mul.wide.u32 	%rd1, %r9, 512;
	sub.s64 	%rd2, %rd6, %rd1;
	setp.lt.s64 	%p1, %rd2, 512;
	@%p1 bra 	$L__BB4_2;
	mov.u32 	%r11, %tid.x;
	cvta.to.global.u64 	%rd12, %rd5;
	cvt.u64.u32 	%rd13, %r11;
	add.s64 	%rd14, %rd1, %rd13;
	shl.b64 	%rd15, %rd14, 2;
	add.s64 	%rd16, %rd12, %rd15;
	st.global.u32 	[%rd16], %r3;
	st.global.u32 	[%rd16+1024], %r3;
	bra.uni 	$L__BB4_6;
$L__BB4_2:
	cvta.to.global.u64 	%rd7, %rd5;
	mov.u32 	%r2, %tid.x;
	cvt.s64.s32 	%rd3, %rd2;
	cvt.u64.u32 	%rd8, %r2;
	setp.le.s64 	%p2, %rd3, %rd8;
	add.s64 	%rd9, %rd1, %rd8;
	shl.b64 	%rd10, %rd9, 2;
	add.s64 	%rd4, %rd7, %rd10;
	@%p2 bra 	$L__BB4_4;
	st.global.u32 	[%rd4], %r3;
$L__BB4_4:
	add.s32 	%r10, %r2, 256;
	cvt.u64.u32 	%rd11, %r10;
	setp.le.s64 	%p3, %rd3, %rd11;
	@%p3 bra 	$L__BB4_6;
	st.global.u32 	[%rd4+1024], %r3;
$L__BB4_6:
	ret;

}
	// .globl	_ZN3cub18CUB_300001_SM_10006detail8for_each13static_kernelINS2_12policy_hub_t12policy_500_tElNS2_12op_wrapper_tIl17RowCounterFunctorN6thrust24THRUST_300001_SM_1000_NS6detail15normal_iteratorINS9_10device_ptrIiEEEEEEEEvT0_T1_
.visible .entry _ZN3cub18CUB_300001_SM_10006detail8for_each13static_kernelINS2_12policy_hub_t12policy_500_tElNS2_12op_wrapper_tIl17RowCounterFunctorN6thrust24THRUST_300001_SM_1000_NS6detail15normal_iteratorINS9_10device_ptrIiEEEEEEEEvT0_T1_(
	.param .u64 _ZN3cub18CUB_300001_SM_10006detail8for_each13static_kernelINS2_12policy_hub_t12policy_500_tElNS2_12op_wrapper_tIl17RowCounterFunctorN6thrust24THRUST_300001_SM_1000_NS6detail15normal_iteratorINS9_10device_ptrIiEEEEEEEEvT0_T1__param_0,
	.param .align 8 .b8 _ZN3cub18CUB_300001_SM_10006detail8for_each13static_kernelINS2_12policy_hub_t12policy_500_tElNS2_12op_wrapper_tIl17RowCounterFunctorN6thrust24THRUST_300001_SM_1000_NS6detail15normal_iteratorINS9_10device_ptrIiEEEEEEEEvT0_T1__param_1[16]
)
.maxntid 256
{
	.reg .pred 	%p<4>;
	.reg .b32 	%r<13>;
	.reg .b64 	%rd<28>;

	ld.param.u64 	%rd7, [_ZN3cub18CUB_300001_SM_10006detail8for_each13static_kernelINS2_12policy_hub_t12policy_500_tElNS2_12op_wrapper_tIl17RowCounterFunctorN6thrust24THRUST_300001_SM_1000_NS6detail15normal_iteratorINS9_10device_ptrIiEEEEEEEEvT0_T1__param_1+8];
	ld.param.u64 	%rd6, [_ZN3cub18CUB_300001_SM_10006detail8for_each13static_kernelINS2_12policy_hub_t12policy_500_tElNS2_12op_wrapper_tIl17RowCounterFunctorN6thrust24THRUST_300001_SM_1000_NS6detail15normal_iteratorINS9_10device_ptrIiEEEEEEEEvT0_T1__param_1];
	ld.param.u64 	%rd8, [_ZN3cub18CUB_300001_SM_10006detail8for_each13static_kernelINS2_12policy_hub_t12policy_500_tElNS2_12op_wrapper_tIl17RowCounterFunctorN6thrust24THRUST_300001_SM_1000_NS6detail15normal_iteratorINS9_10device_ptrIiEEEEEEEEvT0_T1__param_0];
	mov.u32 	%r2, %ctaid.x;
	mul.wide.u32 	%rd1, %r2, 512;
	sub.s64 	%rd2, %rd8, %rd1;
	setp.lt.s64 	%p1, %rd2, 512;
	@%p1 bra 	$L__BB5_2;
	mov.u32 	%r8, %tid.x;
	cvta.to.global.u64 	%rd18, %rd7;
	cvta.to.global.u64 	%rd19, %rd6;
	cvt.u64.u32 	%rd20, %r8;
	add.s64 	%rd21, %rd1, %rd20;
	shl.b64 	%rd22, %rd21, 2;
	add.s64 	%rd23, %rd19, %rd22;
	ld.global.u32 	%r9, [%rd23];
	mul.wide.s32 	%rd24, %r9, 4;
	add.s64 	%rd25, %rd18, %rd24;
	atom.global.add.u32 	%r10, [%rd25+4], 1;
	ld.global.u32 	%r11, [%rd23+1024];
	mul.wide.s32 	%rd26, %r11, 4;
	add.s64 	%rd27, %rd18, %rd26;
	atom.global.add.u32 	%r12, [%rd27+4], 1;
	bra.uni 	$L__BB5_6;
$L__BB5_2:
	cvta.to.global.u64 	%rd9, %rd6;
	cvta.to.global.u64 	%rd3, %rd7;
	mov.u32 	%r1, %tid.x;
	cvt.s64.s32 	%rd4, %rd2;
	cvt.u64.u32 	%rd10, %r1;
	setp.le.s64 	%p2, %rd4, %rd10;
	add.s64 	%rd11, %rd1, %rd10;
	shl.b64 	%rd12, %rd11, 2;
	add.s64 	%rd5, %rd9, %rd12;
	@%p2 bra 	$L__BB5_4;
	ld.global.u32 	%r3, [%rd5];
	mul.wide.s32 	%rd13, %r3, 4;
	add.s64 	%rd14, %rd3, %rd13;
	atom.global.add.u32 	%r4, [%rd14+4], 1;
$L__BB5_4:
	add.s32 	%r5, %r1, 256;
	cvt.u64.u32 	%rd15, %r5;
	setp.le.s64 	%p3, %rd4, %rd15;
	@%p3 bra 	$L__BB5_6;
	ld.global.u32 	%r6, [%rd5+1024];
	mul.wide.s32 	%rd16, %r6, 4;
	add.s64 	%rd17, %rd3, %rd16;
	atom.global.add.u32 	%r7, [%rd17+4], 1;
$L__BB5_6:
	ret;

}
	// .globl	_ZN3cub18CUB_300001_SM_10006detail9transform16transform_kernelINS2_10policy_hubILb1EN4cuda3std3__45tupleIJN6thrust24THRUST_300001_SM_1000_NS20permutation_iteratorINSA_6detail15normal_iteratorINSA_10device_ptrIiEEEESG_EEEEEE10policy1000EiNS7_10__identityESG_JSH_EEEvT0_iT1_T2_DpNS2_10kernel_argIT3_EE
.visible .entry _ZN3cub18CUB_300001_SM_10006detail9transform16transform_kernelINS2_10policy_hubILb1EN4cuda3std3__45tupleIJN6thrust24THRUST_300001_SM_1000_NS20permutation_iteratorINSA_6detail15normal_iteratorINSA_10device_ptrIiEEEESG_EEEEEE10policy1000EiNS7_10__identityESG_JSH_EEEvT0_iT1_T2_DpNS2_10kernel_argIT3_EE(
	.param .u32 _ZN3cub18CUB_300001_SM_10006detail9transform16transform_kernelINS2_10policy_hubILb1EN4cuda3std3__45tupleIJN6thrust24THRUST_300001_SM_1000_NS20permutation_iteratorINSA_6detail15normal_iteratorINSA_10device_ptrIiEEEESG_EEEEEE10policy1000EiNS7_10__identityESG_JSH_EEEvT0_iT1_T2_DpNS2_10kernel_argIT3_EE_param_0,
	.param .u32 _ZN3cub18CUB_300001_SM_10006detail9transform16transform_kernelINS2_10policy_hubILb1EN4cuda3std3__45tupleIJN6thrust24THRUST_300001_SM_1000_NS20permutation_iteratorINSA_6detail15normal_iteratorINSA_10device_ptrIiEEEESG_EEEEEE10policy1000EiNS7_10__identityESG_JSH_EEEvT0_iT1_T2_DpNS2_10kernel_argIT3_EE_param_1,
	.param .align 1 .b8 _ZN3cub18CUB_300001_SM_10006detail9transform16transform_kernelINS2_10policy_hubILb1EN4cuda3std3__45tupleIJN6thrust24THRUST_300001_SM_1000_NS20permutation_iteratorINSA_6detail15normal_iteratorINSA_10device_ptrIiEEEESG_EEEEEE10policy1000EiNS7_10__identityESG_JSH_EEEvT0_iT1_T2_DpNS2_10kernel_argIT3_EE_param_2[1],
	.param .align 8 .b8 _ZN3cub18CUB_300001_SM_10006detail9transform16transform_kernelINS2_10policy_hubILb1EN4cuda3std3__45tupleIJN6thrust24THRUST_300001_SM_1000_NS20permutation_iteratorINSA_6detail15normal_iteratorINSA_10device_ptrIiEEEESG_EEEEEE10policy1000EiNS7_10__identityESG_JSH_EEEvT0_iT1_T2_DpNS2_10kernel_argIT3_EE_param_3[8],
	.param .align 8 .b8 _ZN3cub18CUB_300001_SM_10006detail9transform16transform_kernelINS2_10policy_hubILb1EN4cuda3std3__45tupleIJN6thrust24THRUST_300001_SM_1000_NS20permutation_iteratorINSA_6detail15normal_iteratorINSA_10device_ptrIiEEEESG_EEEEEE10policy1000EiNS7_10__identityESG_JSH_EEEvT0_iT1_T2_DpNS2_10kernel_argIT3_EE_param_4[16]
)
.maxntid 128
{
	.reg .pred 	%p<35>;
	.reg .b32 	%r<168>;
	.reg .b64 	%rd<147>;

	ld.param.u32 	%r45, [_ZN3cub18CUB_300001_SM_10006detail9transform16transform_kernelINS2_10policy_hubILb1EN4cuda3std3__45tupleIJN6thrust24THRUST_300001_SM_1000_NS20permutation_iteratorINSA_6detail15normal_iteratorINSA_10device_ptrIiEEEESG_EEEEEE10policy1000EiNS7_10__identityESG_JSH_EEEvT0_iT1_T2_DpNS2_10kernel_argIT3_EE_param_0];
	ld.param.u64 	%rd13, [_ZN3cub18CUB_300001_SM_10006detail9transform16transform_kernelINS2_10policy_hubILb1EN4cuda3std3__45tupleIJN6thrust24THRUST_300001_SM_1000_NS20permutation_iteratorINSA_6detail15normal_iteratorINSA_10device_ptrIiEEEESG_EEEEEE10policy1000EiNS7_10__identityESG_JSH_EEEvT0_iT1_T2_DpNS2_10kernel_argIT3_EE_param_4+8];
	ld.param.u64 	%rd14, [_ZN3cub18CUB_300001_SM_10006detail9transform16transform_kernelINS2_10policy_hubILb1EN4cuda3std3__45tupleIJN6thrust24THRUST_300001_SM_1000_NS20permutation_iteratorINSA_6detail15normal_iteratorINSA_10device_ptrIiEEEESG_EEEEEE10policy1000EiNS7_10__identityESG_JSH_EEEvT0_iT1_T2_DpNS2_10kernel_argIT3_EE_param_4];
	ld.param.u64 	%rd15, [_ZN3cub18CUB_300001_SM_10006detail9transform16transform_kernelINS2_10policy_hubILb1EN4cuda3std3__45tupleIJN6thrust24THRUST_300001_SM_1000_NS20permutation_iteratorINSA_6detail15normal_iteratorINSA_10device_ptrIiEEEESG_EEEEEE10policy1000EiNS7_10__identityESG_JSH_EEEvT0_iT1_T2_DpNS2_10kernel_argIT3_EE_param_3];
	ld.param.u32 	%r44, [_ZN3cub18CUB_300001_SM_10006detail9transform16transform_kernelINS2_10policy_hubILb1EN4cuda3std3__45tupleIJN6thrust24THRUST_300001_SM_1000_NS20permutation_iteratorINSA_6detail15normal_iteratorINSA_10device_ptrIiEEEESG_EEEEEE10policy1000EiNS7_10__identityESG_JSH_EEEvT0_iT1_T2_DpNS2_10kernel_argIT3_EE_param_1];
	cvta.to.global.u64 	%rd1, %rd15;
	cvta.to.global.u64 	%rd2, %rd14;
	cvta.to.global.u64 	%rd3, %rd13;
	shl.b32 	%r46, %r44, 7;
	mov.u32 	%r47, %ctaid.x;
	mul.lo.s32 	%r1, %r46, %r47;
	sub.s32 	%r48, %r45, %r1;
	min.s32 	%r2, %r46, %r48;
	mul.wide.s32 	%rd16, %r1, 4;
	add.s64 	%rd4, %rd2, %rd16;
	add.s64 	%rd5, %rd1, %rd16;
	setp.gt.s32 	%p1, %r46, %r48;
	@%p1 bra 	$L__BB6_14;
	setp.lt.s32 	%p2, %r44, 1;
	@%p2 bra 	$L__BB6_55;
	mov.u32 	%r3, %tid.x;
	and.b32  	%r4, %r44, 15;
	setp.lt.u32 	%p3, %r44, 16;
	mov.b32 	%r163, 0;
	@%p3 bra 	$L__BB6_5;
	and.b32  	%r163, %r44, 2147483632;
	neg.s32 	%r158, %r163;
	add.s32 	%r157, %r3, 1152;
	mul.wide.u32 	%rd146, %r3, 4;
$L__BB6_4:
	.pragma "nounroll";
	mul.wide.s32 	%rd17, %r157, 4;
	add.s64 	%rd18, %rd17, 1536;
	add.s64 	%rd19, %rd4, %rd146;
	ld.global.u32 	%r50, [%rd19];
	mul.wide.s32 	%rd20, %r50, 4;
	add.s64 	%rd21, %rd3, %rd20;
	add.s64 	%rd22, %rd5, %rd146;
	ld.global.u32 	%r51, [%rd21];
	st.global.u32 	[%rd22], %r51;
	ld.global.u32 	%r52, [%rd19+512];
	mul.wide.s32 	%rd23, %r52, 4;
	add.s64 	%rd24, %rd3, %rd23;
	ld.global.u32 	%r53, [%rd24];
	st.global.u32 	[%rd22+512], %r53;
	ld.global.u32 	%r54, [%rd19+1024];
	mul.wide.s32 	%rd25, %r54, 4;
	add.s64 	%rd26, %rd3, %rd25;
	ld.global.u32 	%r55, [%rd26];
	st.global.u32 	[%rd22+1024], %r55;
	ld.global.u32 	%r56, [%rd19+1536];
	mul.wide.s32 	%rd27, %r56, 4;
	add.s64 	%rd28, %rd3, %rd27;
	ld.global.u32 	%r57, [%rd28];
	st.global.u32 	[%rd22+1536], %r57;
	ld.global.u32 	%r58, [%rd19+2048];
	mul.wide.s32 	%rd29, %r58, 4;
	add.s64 	%rd30, %rd3, %rd29;
	ld.global.u32 	%r59, [%rd30];
	st.global.u32 	[%rd22+2048], %r59;
	ld.global.u32 	%r60, [%rd19+2560];
	mul.wide.s32 	%rd31, %r60, 4;
	add.s64 	%rd32, %rd3, %rd31;
	ld.global.u32 	%r61, [%rd32];
	st.global.u32 	[%rd22+2560], %r61;
	ld.global.u32 	%r62, [%rd19+3072];
	mul.wide.s32 	%rd33, %r62, 4;
	add.s64 	%rd34, %rd3, %rd33;
	ld.global.u32 	%r63, [%rd34];
	st.global.u32 	[%rd22+3072], %r63;
	ld.global.u32 	%r64, [%rd19+3584];
	mul.wide.s32 	%rd35, %r64, 4;
	add.s64 	%rd36, %rd3, %rd35;
	ld.global.u32 	%r65, [%rd36];
	st.global.u32 	[%rd22+3584], %r65;
	ld.global.u32 	%r66, [%rd19+4096];
	mul.wide.s32 	%rd37, %r66, 4;
	add.s64 	%rd38, %rd3, %rd37;
	ld.global.u32 	%r67, [%rd38];
	st.global.u32 	[%rd22+4096], %r67;
	add.s64 	%rd39, %rd4, %rd18;
	ld.global.u32 	%r68, [%rd39+-1536];
	mul.wide.s32 	%rd40, %r68, 4;
	add.s64 	%rd41, %rd3, %rd40;
	add.s64 	%rd42, %rd5, %rd18;
	ld.global.u32 	%r69, [%rd41];
	st.global.u32 	[%rd42+-1536], %r69;
	ld.global.u32 	%r70, [%rd39+-1024];
	mul.wide.s32 	%rd43, %r70, 4;
	add.s64 	%rd44, %rd3, %rd43;
	ld.global.u32 	%r71, [%rd44];
	st.global.u32 	[%rd42+-1024], %r71;
	ld.global.u32 	%r72, [%rd39+-512];
	mul.wide.s32 	%rd45, %r72, 4;
	add.s64 	%rd46, %rd3, %rd45;
	ld.global.u32 	%r73, [%rd46];
	st.global.u32 	[%rd42+-512], %r73;
	ld.global.u32 	%r74, [%rd39];
	mul.wide.s32 	%rd47, %r74, 4;
	add.s64 	%rd48, %rd3, %rd47;
	ld.global.u32 	%r75, [%rd48];
	st.global.u32 	[%rd42], %r75;
	ld.global.u32 	%r76, [%rd39+512];
	mul.wide.s32 	%rd49, %r76, 4;
	add.s64 	%rd50, %rd3, %rd49;
	ld.global.u32 	%r77, [%rd50];
	st.global.u32 	[%rd42+512], %r77;
	ld.global.u32 	%r78, [%rd39+1024];
	mul.wide.s32 	%rd51, %r78, 4;
	add.s64 	%rd52, %rd3, %rd51;
	ld.global.u32 	%r79, [%rd52];
	st.global.u32 	[%rd42+1024], %r79;
	ld.global.u32 	%r80, [%rd39+1536];
	mul.wide.s32 	%rd53, %r80, 4;
	add.s64 	%rd54, %rd3, %rd53;
	ld.global.u32 	%r81, [%rd54];
	st.global.u32 	[%rd42+1536], %r81;
	add.s32 	%r158, %r158, 16;
	add.s32 	%r157, %r157, 2048;
	add.s64 	%rd146, %rd146, 8192;
	setp.eq.s32 	%p4, %r158, 0;
	@%p4 bra 	$L__BB6_5;
	bra.uni 	$L__BB6_4;
$L__BB6_5:
	setp.eq.s32 	%p5, %r4, 0;
	@%p5 bra 	$L__BB6_55;
	and.b32  	%r32, %r44, 7;
	setp.lt.u32 	%p6, %r4, 8;
	@%p6 bra 	$L__BB6_8;
	shl.b32 	%r82, %r163, 7;
	add.s32 	%r83, %r82, %r3;
	mul.wide.s32 	%rd55, %r83, 4;
	add.s64 	%rd56, %rd4, %rd55;
	ld.global.u32 	%r84, [%rd56];
	mul.wide.s32 	%rd57, %r84, 4;
	add.s64 	%rd58, %rd3, %rd57;
	add.s64 	%rd59, %rd5, %rd55;
	ld.global.u32 	%r85, [%rd58];
	st.global.u32 	[%rd59], %r85;
	ld.global.u32 	%r86, [%rd56+512];
	mul.wide.s32 	%rd60, %r86, 4;
	add.s64 	%rd61, %rd3, %rd60;
	ld.global.u32 	%r87, [%rd61];
	st.global.u32 	[%rd59+512], %r87;
	ld.global.u32 	%r88, [%rd56+1024];
	mul.wide.s32 	%rd62, %r88, 4;
	add.s64 	%rd63, %rd3, %rd62;
	ld.global.u32 	%r89, [%rd63];
	st.global.u32 	[%rd59+1024], %r89;
	ld.global.u32 	%r90, [%rd56+1536];
	mul.wide.s32 	%rd64, %r90, 4;
	add.s64 	%rd65, %rd3, %rd64;
	ld.global.u32 	%r91, [%rd65];
	st.global.u32 	[%rd59+1536], %r91;
	ld.global.u32 	%r92, [%rd56+2048];
	mul.wide.s32 	%rd66, %r92, 4;
	add.s64 	%rd67, %rd3, %rd66;
	ld.global.u32 	%r93, [%rd67];
	st.global.u32 	[%rd59+2048], %r93;
	ld.global.u32 	%r94, [%rd56+2560];
	mul.wide.s32 	%rd68, %r94, 4;
	add.s64 	%rd69, %rd3, %rd68;
	ld.global.u32 	%r95, [%rd69];
	st.global.u32 	[%rd59+2560], %r95;
	ld.global.u32 	%r96, [%rd56+3072];
	mul.wide.s32 	%rd70, %r96, 4;
	add.s64 	%rd71, %rd3, %rd70;
	ld.global.u32 	%r97, [%rd71];
	st.global.u32 	[%rd59+3072], %r97;
	ld.global.u32 	%r98, [%rd56+3584];
	mul.wide.s32 	%rd72, %r98, 4;
	add.s64 	%rd73, %rd3, %rd72;
	ld.global.u32 	%r99, [%rd73];
	st.global.u32 	[%rd59+3584], %r99;
	add.s32 	%r163, %r163, 8;
$L__BB6_8:
	setp.eq.s32 	%p7, %r32, 0;
	@%p7 bra 	$L__BB6_55;
	and.b32  	%r35, %r44, 3;
	setp.lt.u32 	%p8, %r32, 4;
	@%p8 bra 	$L__BB6_11;
	shl.b32 	%r100, %r163, 7;
	add.s32 	%r101, %r100, %r3;
	mul.wide.s32 	%rd74, %r101, 4;
	add.s64 	%rd75, %rd4, %rd74;
	ld.global.u32 	%r102, [%rd75];
	mul.wide.s32 	%rd76, %r102, 4;
	add.s64 	%rd77, %rd3, %rd76;
	add.s64 	%rd78, %rd5, %rd74;
	ld.global.u32 	%r103, [%rd77];
	st.global.u32 	[%rd78], %r103;
	ld.global.u32 	%r104, [%rd75+512];
	mul.wide.s32 	%rd79, %r104, 4;
	add.s64 	%rd80, %rd3, %rd79;
	ld.global.u32 	%r105, [%rd80];
	st.global.u32 	[%rd78+512], %r105;
	ld.global.u32 	%r106, [%rd75+1024];
	mul.wide.s32 	%rd81, %r106, 4;
	add.s64 	%rd82, %rd3, %rd81;
	ld.global.u32 	%r107, [%rd82];
	st.global.u32 	[%rd78+1024], %r107;
	ld.global.u32 	%r108, [%rd75+1536];
	mul.wide.s32 	%rd83, %r108, 4;
	add.s64 	%rd84, %rd3, %rd83;
	ld.global.u32 	%r109, [%rd84];
	st.global.u32 	[%rd78+1536], %r109;
	add.s32 	%r163, %r163, 4;
$L__BB6_11:
	setp.eq.s32 	%p9, %r35, 0;
	@%p9 bra 	$L__BB6_55;
	shl.b32 	%r110, %r163, 7;
	add.s32 	%r167, %r3, %r110;
	neg.s32 	%r166, %r35;
$L__BB6_13:
	.pragma "nounroll";
	mul.wide.s32 	%rd86, %r167, 4;
	add.s64 	%rd87, %rd5, %rd86;
	add.s64 	%rd88, %rd4, %rd86;
	ld.global.u32 	%r111, [%rd88];
	mul.wide.s32 	%rd89, %r111, 4;
	add.s64 	%rd90, %rd3, %rd89;
	ld.global.u32 	%r112, [%rd90];
	st.global.u32 	[%rd87], %r112;
	add.s32 	%r167, %r167, 128;
	add.s32 	%r166, %r166, 1;
	setp.ne.s32 	%p10, %r166, 0;
	@%p10 bra 	$L__BB6_13;
	bra.uni 	$L__BB6_55;
$L__BB6_14:
	setp.lt.s32 	%p11, %r44, 1;
	@%p11 bra 	$L__BB6_55;
	mov.u32 	%r8, %tid.x;
	and.b32  	%r9, %r44, 7;
	setp.lt.u32 	%p12, %r44, 8;
	mov.b32 	%r160, 0;
	@%p12 bra 	$L__BB6_34;
	and.b32  	%r160, %r44, 2147483640;
	mov.b32 	%r159, 0;
$L__BB6_17:
	.pragma "nounroll";
	shl.b32 	%r115, %r159, 7;
	add.s32 	%r16, %r115, %r8;
	setp.ge.s32 	%p13, %r16, %r2;
	@%p13 bra 	$L__BB6_19;
	mul.wide.u32 	%rd91, %r16, 4;
	add.s64 	%rd92, %rd4, %rd91;
	ld.global.u32 	%r116, [%rd92];
	mul.wide.s32 	%rd93, %r116, 4;
	add.s64 	%rd94, %rd3, %rd93;
	add.s64 	%rd95, %rd5, %rd91;
	ld.global.u32 	%r117, [%rd94];
	st.global.u32 	[%rd95], %r117;
$L__BB6_19:
	add.s32 	%r118, %r16, 128;
	setp.ge.s32 	%p14, %r118, %r2;
	mul.wide.s32 	%rd96, %r118, 4;
	add.s64 	%rd9, %rd4, %rd96;
	add.s64 	%rd10, %rd5, %rd96;
	@%p14 bra 	$L__BB6_21;
	ld.global.u32 	%r119, [%rd9];
	mul.wide.s32 	%rd97, %r119, 4;
	add.s64 	%rd98, %rd3, %rd97;
	ld.global.u32 	%r120, [%rd98];
	st.global.u32 	[%rd10], %r120;
$L__BB6_21:
	add.s32 	%r121, %r16, 256;
	setp.ge.s32 	%p15, %r121, %r2;
	@%p15 bra 	$L__BB6_23;
	ld.global.u32 	%r122, [%rd9+512];
	mul.wide.s32 	%rd99, %r122, 4;
	add.s64 	%rd100, %rd3, %rd99;
	ld.global.u32 	%r123, [%rd100];
	st.global.u32 	[%rd10+512], %r123;
$L__BB6_23:
	add.s32 	%r124, %r16, 384;
	setp.ge.s32 	%p16, %r124, %r2;
	@%p16 bra 	$L__BB6_25;
	ld.global.u32 	%r125, [%rd9+1024];
	mul.wide.s32 	%rd101, %r125, 4;
	add.s64 	%rd102, %rd3, %rd101;
	ld.global.u32 	%r126, [%rd102];
	st.global.u32 	[%rd10+1024], %r126;
$L__BB6_25:
	add.s32 	%r127, %r16, 512;
	setp.ge.s32 	%p17, %r127, %r2;
	@%p17 bra 	$L__BB6_27;
	ld.global.u32 	%r128, [%rd9+1536];
	mul.wide.s32 	%rd103, %r128, 4;
	add.s64 	%rd104, %rd3, %rd103;
	ld.global.u32 	%r129, [%rd104];
	st.global.u32 	[%rd10+1536], %r129;
$L__BB6_27:
	add.s32 	%r130, %r16, 640;
	setp.ge.s32 	%p18, %r130, %r2;
	@%p18 bra 	$L__BB6_29;
	ld.global.u32 	%r131, [%rd9+2048];
	mul.wide.s32 	%rd105, %r131, 4;
	add.s64 	%rd106, %rd3, %rd105;
	ld.global.u32 	%r132, [%rd106];
	st.global.u32 	[%rd10+2048], %r132;
$L__BB6_29:
	add.s32 	%r133, %r16, 768;
	setp.ge.s32 	%p19, %r133, %r2;
	@%p19 bra 	$L__BB6_31;
	ld.global.u32 	%r134, [%rd9+2560];
	mul.wide.s32 	%rd107, %r134, 4;
	add.s64 	%rd108, %rd3, %rd107;
	ld.global.u32 	%r135, [%rd108];
	st.global.u32 	[%rd10+2560], %r135;
$L__BB6_31:
	add.s32 	%r136, %r16, 896;
	setp.ge.s32 	%p20, %r136, %r2;
	@%p20 bra 	$L__BB6_33;
	ld.global.u32 	%r137, [%rd9+3072];
	mul.wide.s32 	%rd109, %r137, 4;
	add.s64 	%rd110, %rd3, %rd109;
	ld.global.u32 	%r138, [%rd110];
	st.global.u32 	[%rd10+3072], %r138;
$L__BB6_33:
	add.s32 	%r159, %r159, 8;
	setp.ne.s32 	%p21, %r159, %r160;
	@%p21 bra 	$L__BB6_17;
$L__BB6_34:
	setp.eq.s32 	%p22, %r9, 0;
	@%p22 bra 	$L__BB6_55;
	and.b32  	%r19, %r44, 3;
	setp.lt.u32 	%p23, %r9, 4;
	@%p23 bra 	$L__BB6_45;
	shl.b32 	%r139, %r160, 7;
	add.s32 	%r20, %r139, %r8;
	setp.ge.s32 	%p24, %r20, %r2;
	@%p24 bra 	$L__BB6_38;
	mul.wide.s32 	%rd111, %r20, 4;
	add.s64 	%rd112, %rd4, %rd111;
	ld.global.u32 	%r140, [%rd112];
	mul.wide.s32 	%rd113, %r140, 4;
	add.s64 	%rd114, %rd3, %rd113;
	add.s64 	%rd115, %rd5, %rd111;
	ld.global.u32 	%r141, [%rd114];
	st.global.u32 	[%rd115], %r141;
$L__BB6_38:
	add.s32 	%r21, %r20, 128;
	setp.ge.s32 	%p25, %r21, %r2;
	@%p25 bra 	$L__BB6_40;
	mul.wide.s32 	%rd116, %r21, 4;
	add.s64 	%rd117, %rd4, %rd116;
	ld.global.u32 	%r142, [%rd117];
	mul.wide.s32 	%rd118, %r142, 4;
	add.s64 	%rd119, %rd3, %rd118;
	add.s64 	%rd120, %rd5, %rd116;
	ld.global.u32 	%r143, [%rd119];
	st.global.u32 	[%rd120], %r143;
$L__BB6_40:
	add.s32 	%r22, %r20, 256;
	setp.ge.s32 	%p26, %r22, %r2;
	@%p26 bra 	$L__BB6_42;
	mul.wide.s32 	%rd121, %r22, 4;
	add.s64 	%rd122, %rd4, %rd121;
	ld.global.u32 	%r144, [%rd122];
	mul.wide.s32 	%rd123, %r144, 4;
	add.s64 	%rd124, %rd3, %rd123;
	add.s64 	%rd125, %rd5, %rd121;
	ld.global.u32 	%r145, [%rd124];
	st.global.u32 	[%rd125], %r145;
$L__BB6_42:
	add.s32 	%r23, %r20, 384;
	setp.ge.s32 	%p27, %r23, %r2;
	@%p27 bra 	$L__BB6_44;
	mul.wide.s32 	%rd126, %r23, 4;
	add.s64 	%rd127, %rd4, %rd126;
	ld.global.u32 	%r146, [%rd127];
	mul.wide.s32 	%rd128, %r146, 4;
	add.s64 	%rd129, %rd3, %rd128;
	add.s64 	%rd130, %rd5, %rd126;
	ld.global.u32 	%r147, [%rd129];
	st.global.u32 	[%rd130], %r147;
$L__BB6_44:
	add.s32 	%r160, %r160, 4;
$L__BB6_45:
	setp.eq.s32 	%p28, %r19, 0;
	@%p28 bra 	$L__BB6_55;
	setp.eq.s32 	%p29, %r19, 1;
	@%p29 bra 	$L__BB6_52;
	shl.b32 	%r148, %r160, 7;
	add.s32 	%r26, %r148, %r8;
	setp.ge.s32 	%p30, %r26, %r2;
	@%p30 bra 	$L__BB6_49;
	mul.wide.s32 	%rd131, %r26, 4;
	add.s64 	%rd132, %rd4, %rd131;
	ld.global.u32 	%r149, [%rd132];
	mul.wide.s32 	%rd133, %r149, 4;
	add.s64 	%rd134, %rd3, %rd133;
	add.s64 	%rd135, %rd5, %rd131;
	ld.global.u32 	%r150, [%rd134];
	st.global.u32 	[%rd135], %r150;
$L__BB6_49:
	add.s32 	%r27, %r26, 128;
	setp.ge.s32 	%p31, %r27, %r2;
	@%p31 bra 	$L__BB6_51;
	mul.wide.s32 	%rd136, %r27, 4;
	add.s64 	%rd137, %rd4, %rd136;
	ld.global.u32 	%r151, [%rd137];
	mul.wide.s32 	%rd138, %r151, 4;
	add.s64 	%rd139, %rd3, %rd138;
	add.s64 	%rd140, %rd5, %rd136;
	ld.global.u32 	%r152, [%rd139];
	st.global.u32 	[%rd140], %r152;
$L__BB6_51:
	add.s32 	%r160, %r160, 2;
$L__BB6_52:
	and.b32  	%r153, %r44, 1;
	setp.eq.b32 	%p32, %r153, 1;
	not.pred 	%p33, %p32;
	@%p33 bra 	$L__BB6_55;
	shl.b32 	%r154, %r160, 7;
	add.s32 	%r30, %r154, %r8;
	setp.ge.s32 	%p34, %r30, %r2;
	@%p34 bra 	$L__BB6_55;
	mul.wide.s32 	%rd141, %r30, 4;
	add.s64 	%rd142, %rd4, %rd141;
	ld.global.u32 	%r155, [%rd142];
	mul.wide.s32 	%rd143, %r155, 4;
	add.s64 	%rd144, %rd3, %rd143;
	add.s64 	%rd145, %rd5, %rd141;
	ld.global.u32 	%r156, [%rd144];
	st.global.u32 	[%rd145], %r156;
$L__BB6_55:
	ret;

}
	// .globl	_ZN3cub18CUB_300001_SM_10006detail9transform16transform_kernelINS2_10policy_hubILb1EN4cuda3std3__45tupleIJN6thrust24THRUST_300001_SM_1000_NS20permutation_iteratorINSA_6detail15normal_iteratorINSA_10device_ptrIiEEEESG_EEEEEE10policy1000ElNS7_10__identityESG_JSH_EEEvT0_iT1_T2_DpNS2_10kernel_argIT3_EE
.visible .entry _ZN3cub18CUB_300001_SM_10006detail9transform16transform_kernelINS2_10policy_hubILb1EN4cuda3std3__45tupleIJN6thrust24THRUST_300001_SM_1000_NS20permutation_iteratorINSA_6detail15normal_iteratorINSA_10device_ptrIiEEEESG_EEEEEE10policy1000ElNS7_10__identityESG_JSH_EEEvT0_iT1_T2_DpNS2_10kernel_argIT3_EE(
	.param .u64 _ZN3cub18CUB_300001_SM_10006detail9transform16transform_kernelINS2_10policy_hubILb1EN4cuda3std3__45tupleIJN6thrust24THRUST_300001_SM_1000_NS20permutation_iteratorINSA_6detail15normal_iteratorINSA_10device_ptrIiEEEESG_EEEEEE10policy1000ElNS7_10__identityESG_JSH_EEEvT0_iT1_T2_DpNS2_10kernel_argIT3_EE_param_0,
	.param .u32 _ZN3cub18CUB_300001_SM_10006detail9transform16transform_kernelINS2_10policy_hubILb1EN4cuda3std3__45tupleIJN6thrust24THRUST_300001_SM_1000_NS20permutation_iteratorINSA_6detail15normal_iteratorINSA_10device_ptrIiEEEESG_EEEEEE10policy1000ElNS7_10__identityESG_JSH_EEEvT0_iT1_T2_DpNS2_10kernel_argIT3_EE_param_1,
	.param .align 1 .b8 _ZN3cub18CUB_300001_SM_10006detail9transform16transform_kernelINS2_10policy_hubILb1EN4cuda3std3__45tupleIJN6thrust24THRUST_300001_SM_1000_NS20permutation_iteratorINSA_6detail15normal_iteratorINSA_10device_ptrIiEEEESG_EEEEEE10policy1000ElNS7_10__identityESG_JSH_EEEvT0_iT1_T2_DpNS2_10kernel_argIT3_EE_param_2[1],
	.param .align 8 .b8 _ZN3cub18CUB_300001_SM_10006detail9transform16transform_kernelINS2_10policy_hubILb1EN4cuda3std3__45tupleIJN6thrust24THRUST_300001_SM_1000_NS20permutation_iteratorINSA_6detail15normal_iteratorINSA_10device_ptrIiEEEESG_EEEEEE10policy1000ElNS7_10__identityESG_JSH_EEEvT0_iT1_T2_DpNS2_10kernel_argIT3_EE_param_3[8],
	.param .align 8 .b8 _ZN3cub18CUB_300001_SM_10006detail9transform16transform_kernelINS2_10policy_hubILb1EN4cuda3std3__45tupleIJN6thrust24THRUST_300001_SM_1000_NS20permutation_iteratorINSA_6detail15normal_iteratorINSA_10device_ptrIiEEEESG_EEEEEE10policy1000ElNS7_10__identityESG_JSH_EEEvT0_iT1_T2_DpNS2_10kernel_argIT3_EE_param_4[16]
)
.maxntid 128
{
	.reg .pred 	%p<35>;
	.reg .b32 	%r<165>;
	.reg .b64 	%rd<153>;

	ld.param.u64 	%rd14, [_ZN3cub18CUB_300001_SM_10006detail9transform16transform_kernelINS2_10policy_hubILb1EN4cuda3std3__45tupleIJN6thrust24THRUST_300001_SM_1000_NS20permutation_iteratorINSA_6detail15normal_iteratorINSA_10device_ptrIiEEEESG_EEEEEE10policy1000ElNS7_10__identityESG_JSH_EEEvT0_iT1_T2_DpNS2_10kernel_argIT3_EE_param_0];
	ld.param.u64 	%rd15, [_ZN3cub18CUB_300001_SM_10006detail9transform16transform_kernelINS2_10policy_hubILb1EN4cuda3std3__45tupleIJN6thrust24THRUST_300001_SM_1000_NS20permutation_iteratorINSA_6detail15normal_iteratorINSA_10device_ptrIiEEEESG_EEEEEE10policy1000ElNS7_10__identityESG_JSH_EEEvT0_iT1_T2_DpNS2_10kernel_argIT3_EE_param_4+8];
	ld.param.u64 	%rd16, [_ZN3cub18CUB_300001_SM_10006detail9transform16transform_kernelINS2_10policy_hubILb1EN4cuda3std3__45tupleIJN6thrust24THRUST_300001_SM_1000_NS20permutation_iteratorINSA_6detail15normal_iteratorINSA_10device_ptrIiEEEESG_EEEEEE10policy1000ElNS7_10__identityESG_JSH_EEEvT0_iT1_T2_DpNS2_10kernel_argIT3_EE_param_4];
	ld.param.u64 	%rd17, [_ZN3cub18CUB_300001_SM_10006detail9transform16transform_kernelINS2_10policy_hubILb1EN4cuda3std3__45tupleIJN6thrust24THRUST_300001_SM_1000_NS20permutation_iteratorINSA_6detail15normal_iteratorINSA_10device_ptrIiEEEESG_EEEEEE10policy1000ElNS7_10__identityESG_JSH_EEEvT0_iT1_T2_DpNS2_10kernel_argIT3_EE_param_3];
	ld.param.u32 	%r43, [_ZN3cub18CUB_300001_SM_10006detail9transform16transform_kernelINS2_10policy_hubILb1EN4cuda3std3__45tupleIJN6thrust24THRUST_300001_SM_1000_NS20permutation_iteratorINSA_6detail15normal_iteratorINSA_10device_ptrIiEEEESG_EEEEEE10policy1000ElNS7_10__identityESG_JSH_EEEvT0_iT1_T2_DpNS2_10kernel_argIT3_EE_param_1];
	cvta.to.global.u64 	%rd1, %rd17;
	cvta.to.global.u64 	%rd2, %rd16;
	cvta.to.global.u64 	%rd3, %rd15;
	shl.b32 	%r44, %r43, 7;
	mov.u32 	%r45, %ctaid.x;
	cvt.u64.u32 	%rd18, %r45;
	cvt.s64.s32 	%rd19, %r44;
	mul.lo.s64 	%rd4, %rd19, %rd18;
	sub.s64 	%rd20, %rd14, %rd4;
	min.s64 	%rd21, %rd20, %rd19;
	cvt.u32.u64 	%r1, %rd21;
	shl.b64 	%rd22, %rd4, 2;
	add.s64 	%rd5, %rd2, %rd22;
	add.s64 	%rd6, %rd1, %rd22;
	setp.eq.s32 	%p1, %r44, %r1;
	@%p1 bra 	$L__BB7_42;
	setp.lt.s32 	%p2, %r43, 1;
	@%p2 bra 	$L__BB7_55;
	mov.u32 	%r2, %tid.x;
	and.b32  	%r3, %r43, 7;
	setp.lt.u32 	%p3, %r43, 8;
	mov.b32 	%r162, 0;
	@%p3 bra 	$L__BB7_21;
	and.b32  	%r162, %r43, 2147483640;
	mov.b32 	%r156, 0;
$L__BB7_4:
	.pragma "nounroll";
	shl.b32 	%r48, %r156, 7;
	add.s32 	%r15, %r48, %r2;
	setp.ge.s32 	%p4, %r15, %r1;
	@%p4 bra 	$L__BB7_6;
	mul.wide.u32 	%rd23, %r15, 4;
	add.s64 	%rd24, %rd5, %rd23;
	ld.global.u32 	%r49, [%rd24];
	mul.wide.s32 	%rd25, %r49, 4;
	add.s64 	%rd26, %rd3, %rd25;
	add.s64 	%rd27, %rd6, %rd23;
	ld.global.u32 	%r50, [%rd26];
	st.global.u32 	[%rd27], %r50;
$L__BB7_6:
	add.s32 	%r51, %r15, 128;
	setp.ge.s32 	%p5, %r51, %r1;
	mul.wide.s32 	%rd28, %r51, 4;
	add.s64 	%rd10, %rd5, %rd28;
	add.s64 	%rd11, %rd6, %rd28;
	@%p5 bra 	$L__BB7_8;
	ld.global.u32 	%r52, [%rd10];
	mul.wide.s32 	%rd29, %r52, 4;
	add.s64 	%rd30, %rd3, %rd29;
	ld.global.u32 	%r53, [%rd30];
	st.global.u32 	[%rd11], %r53;
$L__BB7_8:
	add.s32 	%r54, %r15, 256;
	setp.ge.s32 	%p6, %r54, %r1;
	@%p6 bra 	$L__BB7_10;
	ld.global.u32 	%r55, [%rd10+512];
	mul.wide.s32 	%rd31, %r55, 4;
	add.s64 	%rd32, %rd3, %rd31;
	ld.global.u32 	%r56, [%rd32];
	st.global.u32 	[%rd11+512], %r56;
$L__BB7_10:
	add.s32 	%r57, %r15, 384;
	setp.ge.s32 	%p7, %r57, %r1;
	@%p7 bra 	$L__BB7_12;
	ld.global.u32 	%r58, [%rd10+1024];
	mul.wide.s32 	%rd33, %r58, 4;
	add.s64 	%rd34, %rd3, %rd33;
	ld.global.u32 	%r59, [%rd34];
	st.global.u32 	[%rd11+1024], %r59;
$L__BB7_12:
	add.s32 	%r60, %r15, 512;
	setp.ge.s32 	%p8, %r60, %r1;
	@%p8 bra 	$L__BB7_14;
	ld.global.u32 	%r61, [%rd10+1536];
	mul.wide.s32 	%rd35, %r61, 4;
	add.s64 	%rd36, %rd3, %rd35;
	ld.global.u32 	%r62, [%rd36];
	st.global.u32 	[%rd11+1536], %r62;
$L__BB7_14:
	add.s32 	%r63, %r15, 640;
	setp.ge.s32 	%p9, %r63, %r1;
	@%p9 bra 	$L__BB7_16;
	ld.global.u32 	%r64, [%rd10+2048];
	mul.wide.s32 	%rd37, %r64, 4;
	add.s64 	%rd38, %rd3, %rd37;
	ld.global.u32 	%r65, [%rd38];
	st.global.u32 	[%rd11+2048], %r65;
$L__BB7_16:
	add.s32 	%r66, %r15, 768;
	setp.ge.s32 	%p10, %r66, %r1;
	@%p10 bra 	$L__BB7_18;
	ld.global.u32 	%r67, [%rd10+2560];
	mul.wide.s32 	%rd39, %r67, 4;
	add.s64 	%rd40, %rd3, %rd39;
	ld.global.u32 	%r68, [%rd40];
	st.global.u32 	[%rd11+2560], %r68;
$L__BB7_18:
	add.s32 	%r69, %r15, 896;
	setp.ge.s32 	%p11, %r69, %r1;
	@%p11 bra 	$L__BB7_20;
	ld.global.u32 	%r70, [%rd10+3072];
	mul.wide.s32 	%rd41, %r70, 4;
	add.s64 	%rd42, %rd3, %rd41;
	ld.global.u32 	%r71, [%rd42];
	st.global.u32 	[%rd11+3072], %r71;
$L__BB7_20:
	add.s32 	%r156, %r156, 8;
	setp.eq.s32 	%p12, %r156, %r162;
	@%p12 bra 	$L__BB7_21;
	bra.uni 	$L__BB7_4;
$L__BB7_21:
	setp.eq.s32 	%p13, %r3, 0;
	@%p13 bra 	$L__BB7_55;
	and.b32  	%r31, %r43, 3;
	setp.lt.u32 	%p14, %r3, 4;
	@%p14 bra 	$L__BB7_32;
	shl.b32 	%r72, %r162, 7;
	add.s32 	%r32, %r72, %r2;
	setp.ge.s32 	%p15, %r32, %r1;
	@%p15 bra 	$L__BB7_25;
	mul.wide.s32 	%rd43, %r32, 4;
	add.s64 	%rd44, %rd5, %rd43;
	ld.global.u32 	%r73, [%rd44];
	mul.wide.s32 	%rd45, %r73, 4;
	add.s64 	%rd46, %rd3, %rd45;
	add.s64 	%rd47, %rd6, %rd43;
	ld.global.u32 	%r74, [%rd46];
	st.global.u32 	[%rd47], %r74;
$L__BB7_25:
	add.s32 	%r33, %r32, 128;
	setp.ge.s32 	%p16, %r33, %r1;
	@%p16 bra 	$L__BB7_27;
	mul.wide.s32 	%rd48, %r33, 4;
	add.s64 	%rd49, %rd5, %rd48;
	ld.global.u32 	%r75, [%rd49];
	mul.wide.s32 	%rd50, %r75, 4;
	add.s64 	%rd51, %rd3, %rd50;
	add.s64 	%rd52, %rd6, %rd48;
	ld.global.u32 	%r76, [%rd51];
	st.global.u32 	[%rd52], %r76;
$L__BB7_27:
	add.s32 	%r34, %r32, 256;
	setp.ge.s32 	%p17, %r34, %r1;
	@%p17 bra 	$L__BB7_29;
	mul.wide.s32 	%rd53, %r34, 4;
	add.s64 	%rd54, %rd5, %rd53;
	ld.global.u32 	%r77, [%rd54];
	mul.wide.s32 	%rd55, %r77, 4;
	add.s64 	%rd56, %rd3, %rd55;
	add.s64 	%rd57, %rd6, %rd53;
	ld.global.u32 	%r78, [%rd56];
	st.global.u32 	[%rd57], %r78;
$L__BB7_29:
	add.s32 	%r35, %r32, 384;
	setp.ge.s32 	%p18, %r35, %r1;
	@%p18 bra 	$L__BB7_31;
	mul.wide.s32 	%rd58, %r35, 4;
	add.s64 	%rd59, %rd5, %rd58;
	ld.global.u32 	%r79, [%rd59];
	mul.wide.s32 	%rd60, %r79, 4;
	add.s64 	%rd61, %rd3, %rd60;
	add.s64 	%rd62, %rd6, %rd58;
	ld.global.u32 	%r80, [%rd61];
	st.global.u32 	[%rd62], %r80;
$L__BB7_31:
	add.s32 	%r162, %r162, 4;
$L__BB7_32:
	setp.eq.s32 	%p19, %r31, 0;
	@%p19 bra 	$L__BB7_55;
	setp.eq.s32 	%p20, %r31, 1;
	@%p20 bra 	$L__BB7_39;
	shl.b32 	%r81, %r162, 7;
	add.s32 	%r38, %r81, %r2;
	setp.ge.s32 	%p21, %r38, %r1;
	@%p21 bra 	$L__BB7_36;
	mul.wide.s32 	%rd63, %r38, 4;
	add.s64 	%rd64, %rd5, %rd63;
	ld.global.u32 	%r82, [%rd64];
	mul.wide.s32 	%rd65, %r82, 4;
	add.s64 	%rd66, %rd3, %rd65;
	add.s64 	%rd67, %rd6, %rd63;
	ld.global.u32 	%r83, [%rd66];
	st.global.u32 	[%rd67], %r83;
$L__BB7_36:
	add.s32 	%r39, %r38, 128;
	setp.ge.s32 	%p22, %r39, %r1;
	@%p22 bra 	$L__BB7_38;
	mul.wide.s32 	%rd68, %r39, 4;
	add.s64 	%rd69, %rd5, %rd68;
	ld.global.u32 	%r84, [%rd69];
	mul.wide.s32 	%rd70, %r84, 4;
	add.s64 	%rd71, %rd3, %rd70;
	add.s64 	%rd72, %rd6, %rd68;
	ld.global.u32 	%r85, [%rd71];
	st.global.u32 	[%rd72], %r85;
$L__BB7_38:
	add.s32 	%r162, %r162, 2;
$L__BB7_39:
	and.b32  	%r86, %r43, 1;
	setp.eq.b32 	%p23, %r86, 1;
	not.pred 	%p24, %p23;
	@%p24 bra 	$L__BB7_55;
	shl.b32 	%r87, %r162, 7;
	add.s32 	%r42, %r87, %r2;
	setp.ge.s32 	%p25, %r42, %r1;
	@%p25 bra 	$L__BB7_55;
	mul.wide.s32 	%rd73, %r42, 4;
	add.s64 	%rd74, %rd5, %rd73;
	ld.global.u32 	%r88, [%rd74];
	mul.wide.s32 	%rd75, %r88, 4;
	add.s64 	%rd76, %rd3, %rd75;
	add.s64 	%rd77, %rd6, %rd73;
	ld.global.u32 	%r89, [%rd76];
	st.global.u32 	[%rd77], %r89;
	bra.uni 	$L__BB7_55;
$L__BB7_42:
	setp.lt.s32 	%p26, %r43, 1;
	@%p26 bra 	$L__BB7_55;
	mov.u32 	%r5, %tid.x;
	and.b32  	%r6, %r43, 15;
	setp.lt.u32 	%p27, %r43, 16;
	mov.b32 	%r158, 0;
	@%p27 bra 	$L__BB7_46;
	and.b32  	%r158, %r43, 2147483632;
	neg.s32 	%r155, %r158;
	add.s32 	%r154, %r5, 1152;
	mul.wide.u32 	%rd152, %r5, 4;
$L__BB7_45:
	.pragma "nounroll";
	mul.wide.s32 	%rd78, %r154, 4;
	add.s64 	%rd79, %rd78, 1536;
	add.s64 	%rd80, %rd5, %rd152;
	ld.global.u32 	%r91, [%rd80];
	mul.wide.s32 	%rd81, %r91, 4;
	add.s64 	%rd82, %rd3, %rd81;
	add.s64 	%rd83, %rd6, %rd152;
	ld.global.u32 	%r92, [%rd82];
	st.global.u32 	[%rd83], %r92;
	ld.global.u32 	%r93, [%rd80+512];
	mul.wide.s32 	%rd84, %r93, 4;
	add.s64 	%rd85, %rd3, %rd84;
	ld.global.u32 	%r94, [%rd85];
	st.global.u32 	[%rd83+512], %r94;
	ld.global.u32 	%r95, [%rd80+1024];
	mul.wide.s32 	%rd86, %r95, 4;
	add.s64 	%rd87, %rd3, %rd86;
	ld.global.u32 	%r96, [%rd87];
	st.global.u32 	[%rd83+1024], %r96;
	ld.global.u32 	%r97, [%rd80+1536];
	mul.wide.s32 	%rd88, %r97, 4;
	add.s64 	%rd89, %rd3, %rd88;
	ld.global.u32 	%r98, [%rd89];
	st.global.u32 	[%rd83+1536], %r98;
	ld.global.u32 	%r99, [%rd80+2048];
	mul.wide.s32 	%rd90, %r99, 4;
	add.s64 	%rd91, %rd3, %rd90;
	ld.global.u32 	%r100, [%rd91];
	st.global.u32 	[%rd83+2048], %r100;
	ld.global.u32 	%r101, [%rd80+2560];
	mul.wide.s32 	%rd92, %r101, 4;
	add.s64 	%rd93, %rd3, %rd92;
	ld.global.u32 	%r102, [%rd93];
	st.global.u32 	[%rd83+2560], %r102;
	ld.global.u32 	%r103, [%rd80+3072];
	mul.wide.s32 	%rd94, %r103, 4;
	add.s64 	%rd95, %rd3, %rd94;
	ld.global.u32 	%r104, [%rd95];
	st.global.u32 	[%rd83+3072], %r104;
	ld.global.u32 	%r105, [%rd80+3584];
	mul.wide.s32 	%rd96, %r105, 4;
	add.s64 	%rd97, %rd3, %rd96;
	ld.global.u32 	%r106, [%rd97];
	st.global.u32 	[%rd83+3584], %r106;
	ld.global.u32 	%r107, [%rd80+4096];
	mul.wide.s32 	%rd98, %r107, 4;
	add.s64 	%rd99, %rd3, %rd98;
	ld.global.u32 	%r108, [%rd99];
	st.global.u32 	[%rd83+4096], %r108;
	add.s64 	%rd100, %rd5, %rd79;
	ld.global.u32 	%r109, [%rd100+-1536];
	mul.wide.s32 	%rd101, %r109, 4;
	add.s64 	%rd102, %rd3, %rd101;
	add.s64 	%rd103, %rd6, %rd79;
	ld.global.u32 	%r110, [%rd102];
	st.global.u32 	[%rd103+-1536], %r110;
	ld.global.u32 	%r111, [%rd100+-1024];
	mul.wide.s32 	%rd104, %r111, 4;
	add.s64 	%rd105, %rd3, %rd104;
	ld.global.u32 	%r112, [%rd105];
	st.global.u32 	[%rd103+-1024], %r112;
	ld.global.u32 	%r113, [%rd100+-512];
	mul.wide.s32 	%rd106, %r113, 4;
	add.s64 	%rd107, %rd3, %rd106;
	ld.global.u32 	%r114, [%rd107];
	st.global.u32 	[%rd103+-512], %r114;
	ld.global.u32 	%r115, [%rd100];
	mul.wide.s32 	%rd108, %r115, 4;
	add.s64 	%rd109, %rd3, %rd108;
	ld.global.u32 	%r116, [%rd109];
	st.global.u32 	[%rd103], %r116;
	ld.global.u32 	%r117, [%rd100+512];
	mul.wide.s32 	%rd110, %r117, 4;
	add.s64 	%rd111, %rd3, %rd110;
	ld.global.u32 	%r118, [%rd111];
	st.global.u32 	[%rd103+512], %r118;
	ld.global.u32 	%r119, [%rd100+1024];
	mul.wide.s32 	%rd112, %r119, 4;
	add.s64 	%rd113, %rd3, %rd112;
	ld.global.u32 	%r120, [%rd113];
	st.global.u32 	[%rd103+1024], %r120;
	ld.global.u32 	%r121, [%rd100+1536];
	mul.wide.s32 	%rd114, %r121, 4;
	add.s64 	%rd115, %rd3, %rd114;
	ld.global.u32 	%r122, [%rd115];
	st.global.u32 	[%rd103+1536], %r122;
	add.s32 	%r155, %r155, 16;
	add.s32 	%r154, %r154, 2048;
	add.s64 	%rd152, %rd152, 8192;
	setp.eq.s32 	%p28, %r155, 0;
	@%p28 bra 	$L__BB7_46;
	bra.uni 	$L__BB7_45;
$L__BB7_46:
	setp.eq.s32 	%p29, %r6, 0;
	@%p29 bra 	$L__BB7_55;
	and.b32  	%r18, %r43, 7;
	setp.lt.u32 	%p30, %r6, 8;
	@%p30 bra 	$L__BB7_49;
	shl.b32 	%r123, %r158, 7;
	add.s32 	%r124, %r123, %r5;
	mul.wide.s32 	%rd116, %r124, 4;
	add.s64 	%rd117, %rd5, %rd116;
	ld.global.u32 	%r125, [%rd117];
	mul.wide.s32 	%rd118, %r125, 4;
	add.s64 	%rd119, %rd3, %rd118;
	add.s64 	%rd120, %rd6, %rd116;
	ld.global.u32 	%r126, [%rd119];
	st.global.u32 	[%rd120], %r126;
	ld.global.u32 	%r127, [%rd117+512];
	mul.wide.s32 	%rd121, %r127, 4;
	add.s64 	%rd122, %rd3, %rd121;
	ld.global.u32 	%r128, [%rd122];
	st.global.u32 	[%rd120+512], %r128;
	ld.global.u32 	%r129, [%rd117+1024];
	mul.wide.s32 	%rd123, %r129, 4;
	add.s64 	%rd124, %rd3, %rd123;
	ld.global.u32 	%r130, [%rd124];
	st.global.u32 	[%rd120+1024], %r130;
	ld.global.u32 	%r131, [%rd117+1536];
	mul.wide.s32 	%rd125, %r131, 4;
	add.s64 	%rd126, %rd3, %rd125;
	ld.global.u32 	%r132, [%rd126];
	st.global.u32 	[%rd120+1536], %r132;
	ld.global.u32 	%r133, [%rd117+2048];
	mul.wide.s32 	%rd127, %r133, 4;
	add.s64 	%rd128, %rd3, %rd127;
	ld.global.u32 	%r134, [%rd128];
	st.global.u32 	[%rd120+2048], %r134;
	ld.global.u32 	%r135, [%rd117+2560];
	mul.wide.s32 	%rd129, %r135, 4;
	add.s64 	%rd130, %rd3, %rd129;
	ld.global.u32 	%r136, [%rd130];
	st.global.u32 	[%rd120+2560], %r136;
	ld.global.u32 	%r137, [%rd117+3072];
	mul.wide.s32 	%rd131, %r137, 4;
	add.s64 	%rd132, %rd3, %rd131;
	ld.global.u32 	%r138, [%rd132];
	st.global.u32 	[%rd120+3072], %r138;
	ld.global.u32 	%r139, [%rd117+3584];
	mul.wide.s32 	%rd133, %r139, 4;
	add.s64 	%rd134, %rd3, %rd133;
	ld.global.u32 	%r140, [%rd134];
	st.global.u32 	[%rd120+3584], %r140;
	add.s32 	%r158, %r158, 8;
$L__BB7_49:
	setp.eq.s32 	%p31, %r18, 0;
	@%p31 bra 	$L__BB7_55;
	and.b32  	%r21, %r43, 3;
	setp.lt.u32 	%p32, %r18, 4;
	@%p32 bra 	$L__BB7_52;
	shl.b32 	%r141, %r158, 7;
	add.s32 	%r142, %r141, %r5;
	mul.wide.s32 	%rd135, %r142, 4;
	add.s64 	%rd136, %rd5, %rd135;
	ld.global.u32 	%r143, [%rd136];
	mul.wide.s32 	%rd137, %r143, 4;
	add.s64 	%rd138, %rd3, %rd137;
	add.s64 	%rd139, %rd6, %rd135;
	ld.global.u32 	%r144, [%rd138];
	st.global.u32 	[%rd139], %r144;
	ld.global.u32 	%r145, [%rd136+512];
	mul.wide.s32 	%rd140, %r145, 4;
	add.s64 	%rd141, %rd3, %rd140;
	ld.global.u32 	%r146, [%rd141];
	st.global.u32 	[%rd139+512], %r146;
	ld.global.u32 	%r147, [%rd136+1024];
	mul.wide.s32 	%rd142, %r147, 4;
	add.s64 	%rd143, %rd3, %rd142;
	ld.global.u32 	%r148, [%rd143];
	st.global.u32 	[%rd139+1024], %r148;
	ld.global.u32 	%r149, [%rd136+1536];
	mul.wide.s32 	%rd144, %r149, 4;
	add.s64 	%rd145, %rd3, %rd144;
	ld.global.u32 	%r150, [%rd145];
	st.global.u32 	[%rd139+1536], %r150;
	add.s32 	%r158, %r158, 4;
$L__BB7_52:
	setp.eq.s32 	%p33, %r21, 0;
	@%p33 bra 	$L__BB7_55;
	shl.b32 	%r151, %r158, 7;
	add.s32 	%r161, %r5, %r151;
	neg.s32 	%r160, %r21;
$L__BB7_54:
	.pragma "nounroll";
	mul.wide.s32 	%rd147, %r161, 4;
	add.s64 	%rd148, %rd6, %rd147;
	add.s64 	%rd149, %rd5, %rd147;
	ld.global.u32 	%r152, [%rd149];
	mul.wide.s32 	%rd150, %r152, 4;
	add.s64 	%rd151, %rd3, %rd150;
	ld.global.u32 	%r153, [%rd151];
	st.global.u32 	[%rd148], %r153;
	add.s32 	%r161, %r161, 128;
	add.s32 	%r160, %r160, 1;
	setp.eq.s32 	%p34, %r160, 0;
	@%p34 bra 	$L__BB7_55;
	bra.uni 	$L__BB7_54;
$L__BB7_55:
	ret;

}
	// .globl	_ZN3cub18CUB_300001_SM_10006detail9transform16transform_kernelINS2_10policy_hubILb1EN4cuda3std3__45tupleIJN6thrust24THRUST_300001_SM_1000_NS20permutation_iteratorINSA_6detail15normal_iteratorINSA_10device_ptrIKiEEEENSD_INSE_IiEEEEEEEEEE10policy1000EiNS7_10__identityESJ_JSK_EEEvT0_iT1_T2_DpNS2_10kernel_argIT3_EE
.visible .entry _ZN3cub18CUB_300001_SM_10006detail9transform16transform_kernelINS2_10policy_hubILb1EN4cuda3std3__45tupleIJN6thrust24THRUST_300001_SM_1000_NS20permutation_iteratorINSA_6detail15normal_iteratorINSA_10device_ptrIKiEEEENSD_INSE_IiEEEEEEEEEE10policy1000EiNS7_10__identityESJ_JSK_EEEvT0_iT1_T2_DpNS2_10kernel_argIT3_EE(
	.param .u32 _ZN3cub18CUB_300001_SM_10006detail9transform16transform_kernelINS2_10policy_hubILb1EN4cuda3std3__45tupleIJN6thrust24THRUST_300001_SM_1000_NS20permutation_iteratorINSA_6detail15normal_iteratorINSA_10device_ptrIKiEEEENSD_INSE_IiEEEEEEEEEE10policy1000EiNS7_10__identityESJ_JSK_EEEvT0_iT1_T2_DpNS2_10kernel_argIT3_EE_param_0,
	.param .u32 _ZN3cub18CUB_300001_SM_10006detail9transform16transform_kernelINS2_10policy_hubILb1EN4cuda3std3__45tupleIJN6thrust24THRUST_300001_SM_1000_NS20permutation_iteratorINSA_6detail15normal_iteratorINSA_10device_ptrIKiEEEENSD_INSE_IiEEEEEEEEEE10policy1000EiNS7_10__identityESJ_JSK_EEEvT0_iT1_T2_DpNS2_10kernel_argIT3_EE_param_1,
	.param .align 1 .b8 _ZN3cub18CUB_300001_SM_10006detail9transform16transform_kernelINS2_10policy_hubILb1EN4cuda3std3__45tupleIJN6thrust24THRUST_300001_SM_1000_NS20permutation_iteratorINSA_6detail15normal_iteratorINSA_10device_ptrIKiEEEENSD_INSE_IiEEEEEEEEEE10policy1000EiNS7_10__identityESJ_JSK_EEEvT0_iT1_T2_DpNS2_10kernel_argIT3_EE_param_2[1],
	.param .align 8 .b8 _ZN3cub18CUB_300001_SM_10006detail9transform16transform_kernelINS2_10policy_hubILb1EN4cuda3std3__45tupleIJN6thrust24THRUST_300001_SM_1000_NS20permutation_iteratorINSA_6detail15normal_iteratorINSA_10device_ptrIKiEEEENSD_INSE_IiEEEEEEEEEE10policy1000EiNS7_10__identityESJ_JSK_EEEvT0_iT1_T2_DpNS2_10kernel_argIT3_EE_param_3[8],
	.param .align 8 .b8 _ZN3cub18CUB_300001_SM_10006detail9transform16transform_kernelINS2_10policy_hubILb1EN4cuda3std3__45tupleIJN6thrust24THRUST_300001_SM_1000_NS20permutation_iteratorINSA_6detail15normal_iteratorINSA_10device_ptrIKiEEEENSD_INSE_IiEEEEEEEEEE10policy1000EiNS7_10__identityESJ_JSK_EEEvT0_iT1_T2_DpNS2_10kernel_argIT3_EE_param_4[16]
)
.maxntid 128
{
	.reg .pred 	%p<35>;
	.reg .b32 	%r<168>;
	.reg .b64 	%rd<147>;

	ld.param.u32 	%r45, [_ZN3cub18CUB_300001_SM_10006detail9transform16transform_kernelINS2_10policy_hubILb1EN4cuda3std3__45tupleIJN6thrust24THRUST_300001_SM_1000_NS20permutation_iteratorINSA_6detail15normal_iteratorINSA_10device_ptrIKiEEEENSD_INSE_IiEEEEEEEEEE10policy1000EiNS7_10__identityESJ_JSK_EEEvT0_iT1_T2_DpNS2_10kernel_argIT3_EE_param_0];
	ld.param.u64 	%rd13, [_ZN3cub18CUB_300001_SM_10006detail9transform16transform_kernelINS2_10policy_hubILb1EN4cuda3std3__45tupleIJN6thrust24THRUST_300001_SM_1000_NS20permutation_iteratorINSA_6detail15normal_iteratorINSA_10device_ptrIKiEEEENSD_INSE_IiEEEEEEEEEE10policy1000EiNS7_10__identityESJ_JSK_EEEvT0_iT1_T2_DpNS2_10kernel_argIT3_EE_param_4+8];
	ld.param.u64 	%rd14, [_ZN3cub18CUB_300001_SM_10006detail9transform16transform_kernelINS2_10policy_hubILb1EN4cuda3std3__45tupleIJN6thrust24THRUST_300001_SM_1000_NS20permutation_iteratorINSA_6detail15normal_iteratorINSA_10device_ptrIKiEEEENSD_INSE_IiEEEEEEEEEE10policy1000EiNS7_10__identityESJ_JSK_EEEvT0_iT1_T2_DpNS2_10kernel_argIT3_EE_param_4];
	ld.param.u64 	%rd15, [_ZN3cub18CUB_300001_SM_10006detail9transform16transform_kernelINS2_10policy_hubILb1EN4cuda3std3__45tupleIJN6thrust24THRUST_300001_SM_1000_NS20permutation_iteratorINSA_6detail15normal_iteratorINSA_10device_ptrIKiEEEENSD_INSE_IiEEEEEEEEEE10policy1000EiNS7_10__identityESJ_JSK_EEEvT0_iT1_T2_DpNS2_10kernel_argIT3_EE_param_3];
	ld.param.u32 	%r44, [_ZN3cub18CUB_300001_SM_10006detail9transform16transform_kernelINS2_10policy_hubILb1EN4cuda3std3__45tupleIJN6thrust24THRUST_300001_SM_1000_NS20permutation_iteratorINSA_6detail15normal_iteratorINSA_10device_ptrIKiEEEENSD_INSE_IiEEEEEEEEEE10policy1000EiNS7_10__identityESJ_JSK_EEEvT0_iT1_T2_DpNS2_10kernel_argIT3_EE_param_1];
	cvta.to.global.u64 	%rd1, %rd15;
	cvta.to.global.u64 	%rd2, %rd14;
	cvta.to.global.u64 	%rd3, %rd13;
	shl.b32 	%r46, %r44, 7;
	mov.u32 	%r47, %ctaid.x;
	mul.lo.s32 	%r1, %r46, %r47;
	sub.s32 	%r48, %r45, %r1;
	min.s32 	%r2, %r46, %r48;
	mul.wide.s32 	%rd16, %r1, 4;
	add.s64 	%rd4, %rd2, %rd16;
	add.s64 	%rd5, %rd1, %rd16;
	setp.gt.s32 	%p1, %r46, %r48;
	@%p1 bra 	$L__BB8_14;
	setp.lt.s32 	%p2, %r44, 1;
	@%p2 bra 	$L__BB8_55;
	mov.u32 	%r3, %tid.x;
	and.b32  	%r4, %r44, 15;
	setp.lt.u32 	%p3, %r44, 16;
	mov.b32 	%r163, 0;
	@%p3 bra 	$L__BB8_5;
	and.b32  	%r163, %r44, 2147483632;
	neg.s32 	%r158, %r163;
	add.s32 	%r157, %r3, 1152;
	mul.wide.u32 	%rd146, %r3, 4;
$L__BB8_4:
	.pragma "nounroll";
	mul.wide.s32 	%rd17, %r157, 4;
	add.s64 	%rd18, %rd17, 1536;
	add.s64 	%rd19, %rd4, %rd146;
	ld.global.u32 	%r50, [%rd19];
	mul.wide.s32 	%rd20, %r50, 4;
	add.s64 	%rd21, %rd3, %rd20;
	add.s64 	%rd22, %rd5, %rd146;
	ld.global.u32 	%r51, [%rd21];
	st.global.u32 	[%rd22], %r51;
	ld.global.u32 	%r52, [%rd19+512];
	mul.wide.s32 	%rd23, %r52, 4;
	add.s64 	%rd24, %rd3, %rd23;
	ld.global.u32 	%r53, [%rd24];
	st.global.u32 	[%rd22+512], %r53;
	ld.global.u32 	%r54, [%rd19+1024];
	mul.wide.s32 	%rd25, %r54, 4;
	add.s64 	%rd26, %rd3, %rd25;
	ld.global.u32 	%r55, [%rd26];
	st.global.u32 	[%rd22+1024], %r55;
	ld.global.u32 	%r56, [%rd19+1536];
	mul.wide.s32 	%rd27, %r56, 4;
	add.s64 	%rd28, %rd3, %rd27;
	ld.global.u32 	%r57, [%rd28];
	st.global.u32 	[%rd22+1536], %r57;
	ld.global.u32 	%r58, [%rd19+2048];
	mul.wide.s32 	%rd29, %r58, 4;
	add.s64 	%rd30, %rd3, %rd29;
	ld.global.u32 	%r59, [%rd30];
	st.global.u32 	[%rd22+2048], %r59;
	ld.global.u32 	%r60, [%rd19+2560];
	mul.wide.s32 	%rd31, %r60, 4;
	add.s64 	%rd32, %rd3, %rd31;
	ld.global.u32 	%r61, [%rd32];
	st.global.u32 	[%rd22+2560], %r61;
	ld.global.u32 	%r62, [%rd19+3072];
	mul.wide.s32 	%rd33, %r62, 4;
	add.s64 	%rd34, %rd3, %rd33;
	ld.global.u32 	%r63, [%rd34];
	st.global.u32 	[%rd22+3072], %r63;
	ld.global.u32 	%r64, [%rd19+3584];
	mul.wide.s32 	%rd35, %r64, 4;
	add.s64 	%rd36, %rd3, %rd35;
	ld.global.u32 	%r65, [%rd36];
	st.global.u32 	[%rd22+3584], %r65;
	ld.global.u32 	%r66, [%rd19+4096];
	mul.wide.s32 	%rd37, %r66, 4;
	add.s64 	%rd38, %rd3, %rd37;
	ld.global.u32 	%r67, [%rd38];
	st.global.u32 	[%rd22+4096], %r67;
	add.s64 	%rd39, %rd4, %rd18;
	ld.global.u32 	%r68, [%rd39+-1536];
	mul.wide.s32 	%rd40, %r68, 4;
	add.s64 	%rd41, %rd3, %rd40;
	add.s64 	%rd42, %rd5, %rd18;
	ld.global.u32 	%r69, [%rd41];
	st.global.u32 	[%rd42+-1536], %r69;
	ld.global.u32 	%r70, [%rd39+-1024];
	mul.wide.s32 	%rd43, %r70, 4;
	add.s64 	%rd44, %rd3, %rd43;
	ld.global.u32 	%r71, [%rd44];
	st.global.u32 	[%rd42+-1024], %r71;
	ld.global.u32 	%r72, [%rd39+-512];
	mul.wide.s32 	%rd45, %r72, 4;
	add.s64 	%rd46, %rd3, %rd45;
	ld.global.u32 	%r73, [%rd46];
	st.global.u32 	[%rd42+-512], %r73;
	ld.global.u32 	%r74, [%rd39];
	mul.wide.s32 	%rd47, %r74, 4;
	add.s64 	%rd48, %rd3, %rd47;
	ld.global.u32 	%r75, [%rd48];
	st.global.u32 	[%rd42], %r75;
	ld.global.u32 	%r76, [%rd39+512];
	mul.wide.s32 	%rd49, %r76, 4;
	add.s64 	%rd50, %rd3, %rd49;
	ld.global.u32 	%r77, [%rd50];
	st.global.u32 	[%rd42+512], %r77;
	ld.global.u32 	%r78, [%rd39+1024];
	mul.wide.s32 	%rd51, %r78, 4;
	add.s64 	%rd52, %rd3, %rd51;
	ld.global.u32 	%r79, [%rd52];
	st.global.u32 	[%rd42+1024], %r79;
	ld.global.u32 	%r80, [%rd39+1536];
	mul.wide.s32 	%rd53, %r80, 4;
	add.s64 	%rd54, %rd3, %rd53;
	ld.global.u32 	%r81, [%rd54];
	st.global.u32 	[%rd42+1536], %r81;
	add.s32 	%r158, %r158, 16;
	add.s32 	%r157, %r157, 2048;
	add.s64 	%rd146, %rd146, 8192;
	setp.eq.s32 	%p4, %r158, 0;
	@%p4 bra 	$L__BB8_5;
	bra.uni 	$L__BB8_4;
$L__BB8_5:
	setp.eq.s32 	%p5, %r4, 0;
	@%p5 bra 	$L__BB8_55;
	and.b32  	%r32, %r44, 7;
	setp.lt.u32 	%p6, %r4, 8;
	@%p6 bra 	$L__BB8_8;
	shl.b32 	%r82, %r163, 7;
	add.s32 	%r83, %r82, %r3;
	mul.wide.s32 	%rd55, %r83, 4;
	add.s64 	%rd56, %rd4, %rd55;
	ld.global.u32 	%r84, [%rd56];
	mul.wide.s32 	%rd57, %r84, 4;
	add.s64 	%rd58, %rd3, %rd57;
	add.s64 	%rd59, %rd5, %rd55;
	ld.global.u32 	%r85, [%rd58];
	st.global.u32 	[%rd59], %r85;
	ld.global.u32 	%r86, [%rd56+512];
	mul.wide.s32 	%rd60, %r86, 4;
	add.s64 	%rd61, %rd3, %rd60;
	ld.global.u32 	%r87, [%rd61];
	st.global.u32 	[%rd59+512], %r87;
	ld.global.u32 	%r88, [%rd56+1024];
	mul.wide.s32 	%rd62, %r88, 4;
	add.s64 	%rd63, %rd3, %rd62;
	ld.global.u32 	%r89, [%rd63];
	st.global.u32 	[%rd59+1024], %r89;
	ld.global.u32 	%r90, [%rd56+1536];
	mul.wide.s32 	%rd64, %r90, 4;
	add.s64 	%rd65, %rd3, %rd64;
	ld.global.u32 	%r91, [%rd65];
	st.global.u32 	[%rd59+1536], %r91;
	ld.global.u32 	%r92, [%rd56+2048];
	mul.wide.s32 	%rd66, %r92, 4;
	add.s64 	%rd67, %rd3, %rd66;
	ld.global.u32 	%r93, [%rd67];
	st.global.u32 	[%rd59+2048], %r93;
	ld.global.u32 	%r94, [%rd56+2560];
	mul.wide.s32 	%rd68, %r94, 4;
	add.s64 	%rd69, %rd3, %rd68;
	ld.global.u32 	%r95, [%rd69];
	st.global.u32 	[%rd59+2560], %r95;
	ld.global.u32 	%r96, [%rd56+3072];
	mul.wide.s32 	%rd70, %r96, 4;
	add.s64 	%rd71, %rd3, %rd70;
	ld.global.u32 	%r97, [%rd71];
	st.global.u32 	[%rd59+3072], %r97;
	ld.global.u32 	%r98, [%rd56+3584];
	mul.wide.s32 	%rd72, %r98, 4;
	add.s64 	%rd73, %rd3, %rd72;
	ld.global.u32 	%r99, [%rd73];
	st.global.u32 	[%rd59+3584], %r99;
	add.s32 	%r163, %r163, 8;
$L__BB8_8:
	setp.eq.s32 	%p7, %r32, 0;
	@%p7 bra 	$L__BB8_55;
	and.b32  	%r35, %r44, 3;
	setp.lt.u32 	%p8, %r32, 4;
	@%p8 bra 	$L__BB8_11;
	shl.b32 	%r100, %r163, 7;
	add.s32 	%r101, %r100, %r3;
	mul.wide.s32 	%rd74, %r101, 4;
	add.s64 	%rd75, %rd4, %rd74;
	ld.global.u32 	%r102, [%rd75];
	mul.wide.s32 	%rd76, %r102, 4;
	add.s64 	%rd77, %rd3, %rd76;
	add.s64 	%rd78, %rd5, %rd74;
	ld.global.u32 	%r103, [%rd77];
	st.global.u32 	[%rd78], %r103;
	ld.global.u32 	%r104, [%rd75+512];
	mul.wide.s32 	%rd79, %r104, 4;
	add.s64 	%rd80, %rd3, %rd79;
	ld.global.u32 	%r105, [%rd80];
	st.global.u32 	[%rd78+512], %r105;
	ld.global.u32 	%r106, [%rd75+1024];
	mul.wide.s32 	%rd81, %r106, 4;
	add.s64 	%rd82, %rd3, %rd81;
	ld.global.u32 	%r107, [%rd82];
	st.global.u32 	[%rd78+1024], %r107;
	ld.global.u32 	%r108, [%rd75+1536];
	mul.wide.s32 	%rd83, %r108, 4;
	add.s64 	%rd84, %rd3, %rd83;
	ld.global.u32 	%r109, [%rd84];
	st.global.u32 	[%rd78+1536], %r109;
	add.s32 	%r163, %r163, 4;
$L__BB8_11:
	setp.eq.s32 	%p9, %r35, 0;
	@%p9 bra 	$L__BB8_55;
	shl.b32 	%r110, %r163, 7;
	add.s32 	%r167, %r3, %r110;
	neg.s32 	%r166, %r35;
$L__BB8_13:
	.pragma "nounroll";
	mul.wide.s32 	%rd86, %r167, 4;
	add.s64 	%rd87, %rd5, %rd86;
	add.s64 	%rd88, %rd4, %rd86;
	ld.global.u32 	%r111, [%rd88];
	mul.wide.s32 	%rd89, %r111, 4;
	add.s64 	%rd90, %rd3, %rd89;
	ld.global.u32 	%r112, [%rd90];
	st.global.u32 	[%rd87], %r112;
	add.s32 	%r167, %r167, 128;
	add.s32 	%r166, %r166, 1;
	setp.ne.s32 	%p10, %r166, 0;
	@%p10 bra 	$L__BB8_13;
	bra.uni 	$L__BB8_55;
$L__BB8_14:
	setp.lt.s32 	%p11, %r44, 1;
	@%p11 bra 	$L__BB8_55;
	mov.u32 	%r8, %tid.x;
	and.b32  	%r9, %r44, 7;
	setp.lt.u32 	%p12, %r44, 8;
	mov.b32 	%r160, 0;
	@%p12 bra 	$L__BB8_34;
	and.b32  	%r160, %r44, 2147483640;
	mov.b32 	%r159, 0;
$L__BB8_17:
	.pragma "nounroll";
	shl.b32 	%r115, %r159, 7;
	add.s32 	%r16, %r115, %r8;
	setp.ge.s32 	%p13, %r16, %r2;
	@%p13 bra 	$L__BB8_19;
	mul.wide.u32 	%rd91, %r16, 4;
	add.s64 	%rd92, %rd4, %rd91;
	ld.global.u32 	%r116, [%rd92];
	mul.wide.s32 	%rd93, %r116, 4;
	add.s64 	%rd94, %rd3, %rd93;
	add.s64 	%rd95, %rd5, %rd91;
	ld.global.u32 	%r117, [%rd94];
	st.global.u32 	[%rd95], %r117;
$L__BB8_19:
	add.s32 	%r118, %r16, 128;
	setp.ge.s32 	%p14, %r118, %r2;
	mul.wide.s32 	%rd96, %r118, 4;
	add.s64 	%rd9, %rd4, %rd96;
	add.s64 	%rd10, %rd5, %rd96;
	@%p14 bra 	$L__BB8_21;
	ld.global.u32 	%r119, [%rd9];
	mul.wide.s32 	%rd97, %r119, 4;
	add.s64 	%rd98, %rd3, %rd97;
	ld.global.u32 	%r120, [%rd98];
	st.global.u32 	[%rd10], %r120;
$L__BB8_21:
	add.s32 	%r121, %r16, 256;
	setp.ge.s32 	%p15, %r121, %r2;
	@%p15 bra 	$L__BB8_23;
	ld.global.u32 	%r122, [%rd9+512];
	mul.wide.s32 	%rd99, %r122, 4;
	add.s64 	%rd100, %rd3, %rd99;
	ld.global.u32 	%r123, [%rd100];
	st.global.u32 	[%rd10+512], %r123;
$L__BB8_23:
	add.s32 	%r124, %r16, 384;
	setp.ge.s32 	%p16, %r124, %r2;
	@%p16 bra 	$L__BB8_25;
	ld.global.u32 	%r125, [%rd9+1024];
	mul.wide.s32 	%rd101, %r125, 4;
	add.s64 	%rd102, %rd3, %rd101;
	ld.global.u32 	%r126, [%rd102];
	st.global.u32 	[%rd10+1024], %r126;
$L__BB8_25:
	add.s32 	%r127, %r16, 512;
	setp.ge.s32 	%p17, %r127, %r2;
	@%p17 bra 	$L__BB8_27;
	ld.global.u32 	%r128, [%rd9+1536];
	mul.wide.s32 	%rd103, %r128, 4;
	add.s64 	%rd104, %rd3, %rd103;
	ld.global.u32 	%r129, [%rd104];
	st.global.u32 	[%rd10+1536], %r129;
$L__BB8_27:
	add.s32 	%r130, %r16, 640;
	setp.ge.s32 	%p18, %r130, %r2;
	@%p18 bra 	$L__BB8_29;
	ld.global.u32 	%r131, [%rd9+2048];
	mul.wide.s32 	%rd105, %r131, 4;
	add.s64 	%rd106, %rd3, %rd105;
	ld.global.u32 	%r132, [%rd106];
	st.global.u32 	[%rd10+2048], %r132;
$L__BB8_29:
	add.s32 	%r133, %r16, 768;
	setp.ge.s32 	%p19, %r133, %r2;
	@%p19 bra 	$L__BB8_31;
	ld.global.u32 	%r134, [%rd9+2560];
	mul.wide.s32 	%rd107, %r134, 4;
	add.s64 	%rd108, %rd3, %rd107;
	ld.global.u32 	%r135, [%rd108];
	st.global.u32 	[%rd10+2560], %r135;
$L__BB8_31:
	add.s32 	%r136, %r16, 896;
	setp.ge.s32 	%p20, %r136, %r2;
	@%p20 bra 	$L__BB8_33;
	ld.global.u32 	%r137, [%rd9+3072];
	mul.wide.s32 	%rd109, %r137, 4;
	add.s64 	%rd110, %rd3, %rd109;
	ld.global.u32 	%r138, [%rd110];
	st.global.u32 	[%rd10+3072], %r138;
$L__BB8_33:
	add.s32 	%r159, %r159, 8;
	setp.ne.s32 	%p21, %r159, %r160;
	@%p21 bra 	$L__BB8_17;
$L__BB8_34:
	setp.eq.s32 	%p22, %r9, 0;
	@%p22 bra 	$L__BB8_55;
	and.b32  	%r19, %r44, 3;
	setp.lt.u32 	%p23, %r9, 4;
	@%p23 bra 	$L__BB8_45;
	shl.b32 	%r139, %r160, 7;
	add.s32 	%r20, %r139, %r8;
	setp.ge.s32 	%p24, %r20, %r2;
	@%p24 bra 	$L__BB8_38;
	mul.wide.s32 	%rd111, %r20, 4;
	add.s64 	%rd112, %rd4, %rd111;
	ld.global.u32 	%r140, [%rd112];
	mul.wide.s32 	%rd113, %r140, 4;
	add.s64 	%rd114, %rd3, %rd113;
	add.s64 	%rd115, %rd5, %rd111;
	ld.global.u32 	%r141, [%rd114];
	st.global.u32 	[%rd115], %r141;
$L__BB8_38:
	add.s32 	%r21, %r20, 128;
	setp.ge.s32 	%p25, %r21, %r2;
	@%p25 bra 	$L__BB8_40;
	mul.wide.s32 	%rd116, %r21, 4;
	add.s64 	%rd117, %rd4, %rd116;
	ld.global.u32 	%r142, [%rd117];
	mul.wide.s32 	%rd118, %r142, 4;
	add.s64 	%rd119, %rd3, %rd118;
	add.s64 	%rd120, %rd5, %rd116;
	ld.global.u32 	%r143, [%rd119];
	st.global.u32 	[%rd120], %r143;
$L__BB8_40:
	add.s32 	%r22, %r20, 256;
	setp.ge.s32 	%p26, %r22, %r2;
	@%p26 bra 	$L__BB8_42;
	mul.wide.s32 	%rd121, %r22, 4;
	add.s64 	%rd122, %rd4, %rd121;
	ld.global.u32 	%r144, [%rd122];
	mul.wide.s32 	%rd123, %r144, 4;
	add.s64 	%rd124, %rd3, %rd123;
	add.s64 	%rd125, %rd5, %rd121;
	ld.global.u32 	%r145, [%rd124];
	st.global.u32 	[%rd125], %r145;
$L__BB8_42:
	add.s32 	%r23, %r20, 384;
	setp.ge.s32 	%p27, %r23, %r2;
	@%p27 bra 	$L__BB8_44;
	mul.wide.s32 	%rd126, %r23, 4;
	add.s64 	%rd127, %rd4, %rd126;
	ld.global.u32 	%r146, [%rd127];
	mul.wide.s32 	%rd128, %r146, 4;
	add.s64 	%rd129, %rd3, %rd128;
	add.s64 	%rd130, %rd5, %rd126;
	ld.global.u32 	%r147, [%rd129];
	st.global.u32 	[%rd130], %r147;
$L__BB8_44:
	add.s32 	%r160, %r160, 4;
$L__BB8_45:
	setp.eq.s32 	%p28, %r19, 0;
	@%p28 bra 	$L__BB8_55;
	setp.eq.s32 	%p29, %r19, 1;
	@%p29 bra 	$L__BB8_52;
	shl.b32 	%r148, %r160, 7;
	add.s32 	%r26, %r148, %r8;
	setp.ge.s32 	%p30, %r26, %r2;
	@%p30 bra 	$L__BB8_49;
	mul.wide.s32 	%rd131, %r26, 4;
	add.s64 	%rd132, %rd4, %rd131;
	ld.global.u32 	%r149, [%rd132];
	mul.wide.s32 	%rd133, %r149, 4;
	add.s64 	%rd134, %rd3, %rd133;
	add.s64 	%rd135, %rd5, %rd131;
	ld.global.u32 	%r150, [%rd134];
	st.global.u32 	[%rd135], %r150;
$L__BB8_49:
	add.s32 	%r27, %r26, 128;
	setp.ge.s32 	%p31, %r27, %r2;
	@%p31 bra 	$L__BB8_51;
	mul.wide.s32 	%rd136, %r27, 4;
	add.s64 	%rd137, %rd4, %rd136;
	ld.global.u32 	%r151, [%rd137];
	mul.wide.s32 	%rd138, %r151, 4;
	add.s64 	%rd139, %rd3, %rd138;
	add.s64 	%rd140, %rd5, %rd136;
	ld.global.u32 	%r152, [%rd139];
	st.global.u32 	[%rd140], %r152;
$L__BB8_51:
	add.s32 	%r160, %r160, 2;
$L__BB8_52:
	and.b32  	%r153, %r44, 1;
	setp.eq.b32 	%p32, %r153, 1;
	not.pred 	%p33, %p32;
	@%p33 bra 	$L__BB8_55;
	shl.b32 	%r154, %r160, 7;
	add.s32 	%r30, %r154, %r8;
	setp.ge.s32 	%p34, %r30, %r2;
	@%p34 bra 	$L__BB8_55;
	mul.wide.s32 	%rd141, %r30, 4;
	add.s64 	%rd142, %rd4, %rd141;
	ld.global.u32 	%r155, [%rd142];
	mul.wide.s32 	%rd143, %r155, 4;
	add.s64 	%rd144, %rd3, %rd143;
	add.s64 	%rd145, %rd5, %rd141;
	ld.global.u32 	%r156, [%rd144];
	st.global.u32 	[%rd145], %r156;
$L__BB8_55:
	ret;

}
	// .globl	_ZN3cub18CUB_300001_SM_10006detail9transform16transform_kernelINS2_10policy_hubILb1EN4cuda3std3__45tupleIJN6thrust24THRUST_300001_SM_1000_NS20permutation_iteratorINSA_6detail15normal_iteratorINSA_10device_ptrIKiEEEENSD_INSE_IiEEEEEEEEEE10policy1000ElNS7_10__identityESJ_JSK_EEEvT0_iT1_T2_DpNS2_10kernel_argIT3_EE
.visible .entry _ZN3cub18CUB_300001_SM_10006detail9transform16transform_kernelINS2_10policy_hubILb1EN4cuda3std3__45tupleIJN6thrust24THRUST_300001_SM_1000_NS20permutation_iteratorINSA_6detail15normal_iteratorINSA_10device_ptrIKiEEEENSD_INSE_IiEEEEEEEEEE10policy1000ElNS7_10__identityESJ_JSK_EEEvT0_iT1_T2_DpNS2_10kernel_argIT3_EE(
	.param .u64 _ZN3cub18CUB_300001_SM_10006detail9transform16transform_kernelINS2_10policy_hubILb1EN4cuda3std3__45tupleIJN6thrust24THRUST_300001_SM_1000_NS20permutation_iteratorINSA_6detail15normal_iteratorINSA_10device_ptrIKiEEEENSD_INSE_IiEEEEEEEEEE10policy1000ElNS7_10__identityESJ_JSK_EEEvT0_iT1_T2_DpNS2_10kernel_argIT3_EE_param_0,
	.param .u32 _ZN3cub18CUB_300001_SM_10006detail9transform16transform_kernelINS2_10policy_hubILb1EN4cuda3std3__45tupleIJN6thrust24THRUST_300001_SM_1000_NS20permutation_iteratorINSA_6detail15normal_iteratorINSA_10device_ptrIKiEEEENSD_INSE_IiEEEEEEEEEE10policy1000ElNS7_10__identityESJ_JSK_EEEvT0_iT1_T2_DpNS2_10kernel_argIT3_EE_param_1,
	.param .align 1 .b8 _ZN3cub18CUB_300001_SM_10006detail9transform16transform_kernelINS2_10policy_hubILb1EN4cuda3std3__45tupleIJN6thrust24THRUST_300001_SM_1000_NS20permutation_iteratorINSA_6detail15normal_iteratorINSA_10device_ptrIKiEEEENSD_INSE_IiEEEEEEEEEE10policy1000ElNS7_10__identityESJ_JSK_EEEvT0_iT1_T2_DpNS2_10kernel_argIT3_EE_param_2[1],
	.param .align 8 .b8 _ZN3cub18CUB_300001_SM_10006detail9transform16transform_kernelINS2_10policy_hubILb1EN4cuda3std3__45tupleIJN6thrust24THRUST_300001_SM_1000_NS20permutation_iteratorINSA_6detail15normal_iteratorINSA_10device_ptrIKiEEEENSD_INSE_IiEEEEEEEEEE10policy1000ElNS7_10__identityESJ_JSK_EEEvT0_iT1_T2_DpNS2_10kernel_argIT3_EE_param_3[8],
	.param .align 8 .b8 _ZN3cub18CUB_300001_SM_10006detail9transform16transform_kernelINS2_10policy_hubILb1EN4cuda3std3__45tupleIJN6thrust24THRUST_300001_SM_1000_NS20permutation_iteratorINSA_6detail15normal_iteratorINSA_10device_ptrIKiEEEENSD_INSE_IiEEEEEEEEEE10policy1000ElNS7_10__identityESJ_JSK_EEEvT0_iT1_T2_DpNS2_10kernel_argIT3_EE_param_4[16]
)
.maxntid 128
{
	.reg .pred 	%p<35>;
	.reg .b32 	%r<165>;
	.reg .b64 	%rd<153>;

	ld.param.u64 	%rd14, [_ZN3cub18CUB_300001_SM_10006detail9transform16transform_kernelINS2_10policy_hubILb1EN4cuda3std3__45tupleIJN6thrust24THRUST_300001_SM_1000_NS20permutation_iteratorINSA_6detail15normal_iteratorINSA_10device_ptrIKiEEEENSD_INSE_IiEEEEEEEEEE10policy1000ElNS7_10__identityESJ_JSK_EEEvT0_iT1_T2_DpNS2_10kernel_argIT3_EE_param_0];
	ld.param.u64 	%rd15, [_ZN3cub18CUB_300001_SM_10006detail9transform16transform_kernelINS2_10policy_hubILb1EN4cuda3std3__45tupleIJN6thrust24THRUST_300001_SM_1000_NS20permutation_iteratorINSA_6detail15normal_iteratorINSA_10device_ptrIKiEEEENSD_INSE_IiEEEEEEEEEE10policy1000ElNS7_10__identityESJ_JSK_EEEvT0_iT1_T2_DpNS2_10kernel_argIT3_EE_param_4+8];
	ld.param.u64 	%rd16, [_ZN3cub18CUB_300001_SM_10006detail9transform16transform_kernelINS2_10policy_hubILb1EN4cuda3std3__45tupleIJN6thrust24THRUST_300001_SM_1000_NS20permutation_iteratorINSA_6detail15normal_iteratorINSA_10device_ptrIKiEEEENSD_INSE_IiEEEEEEEEEE10policy1000ElNS7_10__identityESJ_JSK_EEEvT0_iT1_T2_DpNS2_10kernel_argIT3_EE_param_4];
	ld.param.u64 	%rd17, [_ZN3cub18CUB_300001_SM_10006detail9transform16transform_kernelINS2_10policy_hubILb1EN4cuda3std3__45tupleIJN6thrust24THRUST_300001_SM_1000_NS20permutation_iteratorINSA_6detail15normal_iteratorINSA_10device_ptrIKiEEEENSD_INSE_IiEEEEEEEEEE10policy1000ElNS7_10__identityESJ_JSK_EEEvT0_iT1_T2_DpNS2_10kernel_argIT3_EE_param_3];
	ld.param.u32 	%r43, [_ZN3cub18CUB_300001_SM_10006detail9transform16transform_kernelINS2_10policy_hubILb1EN4cuda3std3__45tupleIJN6thrust24THRUST_300001_SM_1000_NS20permutation_iteratorINSA_6detail15normal_iteratorINSA_10device_ptrIKiEEEENSD_INSE_IiEEEEEEEEEE10policy1000ElNS7_10__identityESJ_JSK_EEEvT0_iT1_T2_DpNS2_10kernel_argIT3_EE_param_1];
	cvta.to.global.u64 	%rd1, %rd17;
	cvta.to.global.u64 	%rd2, %rd16;
	cvta.to.global.u64 	%rd3, %rd15;
	shl.b32 	%r44, %r43, 7;
	mov.u32 	%r45, %ctaid.x;
	cvt.u64.u32 	%rd18, %r45;
	cvt.s64.s32 	%rd19, %r44;
	mul.lo.s64 	%rd4, %rd19, %rd18;
	sub.s64 	%rd20, %rd14, %rd4;
	min.s64 	%rd21, %rd20, %rd19;
	cvt.u32.u64 	%r1, %rd21;
	shl.b64 	%rd22, %rd4, 2;
	add.s64 	%rd5, %rd2, %rd22;
	add.s64 	%rd6, %rd1, %rd22;
	setp.eq.s32 	%p1, %r44, %r1;
	@%p1 bra 	$L__BB9_42;
	setp.lt.s32 	%p2, %r43, 1;
	@%p2 bra 	$L__BB9_55;
	mov.u32 	%r2, %tid.x;
	and.b32  	%r3, %r43, 7;
	setp.lt.u32 	%p3, %r43, 8;
	mov.b32 	%r162, 0;
	@%p3 bra 	$L__BB9_21;
	and.b32  	%r162, %r43, 2147483640;
	mov.b32 	%r156, 0;
$L__BB9_4:
	.pragma "nounroll";
	shl.b32 	%r48, %r156, 7;
	add.s32 	%r15, %r48, %r2;
	setp.ge.s32 	%p4, %r15, %r1;
	@%p4 bra 	$L__BB9_6;
	mul.wide.u32 	%rd23, %r15, 4;
	add.s64 	%rd24, %rd5, %rd23;
	ld.global.u32 	%r49, [%rd24];
	mul.wide.s32 	%rd25, %r49, 4;
	add.s64 	%rd26, %rd3, %rd25;
	add.s64 	%rd27, %rd6, %rd23;
	ld.global.u32 	%r50, [%rd26];
	st.global.u32 	[%rd27], %r50;
$L__BB9_6:
	add.s32 	%r51, %r15, 128;
	setp.ge.s32 	%p5, %r51, %r1;
	mul.wide.s32 	%rd28, %r51, 4;
	add.s64 	%rd10, %rd5, %rd28;
	add.s64 	%rd11, %rd6, %rd28;
	@%p5 bra 	$L__BB9_8;
	ld.global.u32 	%r52, [%rd10];
	mul.wide.s32 	%rd29, %r52, 4;
	add.s64 	%rd30, %rd3, %rd29;
	ld.global.u32 	%r53, [%rd30];
	st.global.u32 	[%rd11], %r53;
$L__BB9_8:
	add.s32 	%r54, %r15, 256;
	setp.ge.s32 	%p6, %r54, %r1;
	@%p6 bra 	$L__BB9_10;
	ld.global.u32 	%r55, [%rd10+512];
	mul.wide.s32 	%rd31, %r55, 4;
	add.s64 	%rd32, %rd3, %rd31;
	ld.global.u32 	%r56, [%rd32];
	st.global.u32 	[%rd11+512], %r56;
$L__BB9_10:
	add.s32 	%r57, %r15, 384;
	setp.ge.s32 	%p7, %r57, %r1;
	@%p7 bra 	$L__BB9_12;
	ld.global.u32 	%r58, [%rd10+1024];
	mul.wide.s32 	%rd33, %r58, 4;
	add.s64 	%rd34, %rd3, %rd33;
	ld.global.u32 	%r59, [%rd34];
	st.global.u32 	[%rd11+1024], %r59;
$L__BB9_12:
	add.s32 	%r60, %r15, 512;
	setp.ge.s32 	%p8, %r60, %r1;
	@%p8 bra 	$L__BB9_14;
	ld.global.u32 	%r61, [%rd10+1536];
	mul.wide.s32 	%rd35, %r61, 4;
	add.s64 	%rd36, %rd3, %rd35;
	ld.global.u32 	%r62, [%rd36];
	st.global.u32 	[%rd11+1536], %r62;
$L__BB9_14:
	add.s32 	%r63, %r15, 640;
	setp.ge.s32 	%p9, %r63, %r1;
	@%p9 bra 	$L__BB9_16;
	ld.global.u32 	%r64, [%rd10+2048];
	mul.wide.s32 	%rd37, %r64, 4;
	add.s64 	%rd38, %rd3, %rd37;
	ld.global.u32 	%r65, [%rd38];
	st.global.u32 	[%rd11+2048], %r65;
$L__BB9_16:
	add.s32 	%r66, %r15, 768;
	setp.ge.s32 	%p10, %r66, %r1;
	@%p10 bra 	$L__BB9_18;
	ld.global.u32 	%r67, [%rd10+2560];
	mul.wide.s32 	%rd39, %r67, 4;
	add.s64 	%rd40, %rd3, %rd39;
	ld.global.u32 	%r68, [%rd40];
	st.global.u32 	[%rd11+2560], %r68;
$L__BB9_18:
	add.s32 	%r69, %r15, 896;
	setp.ge.s32 	%p11, %r69, %r1;
	@%p11 bra 	$L__BB9_20;
	ld.global.u32 	%r70, [%rd10+3072];
	mul.wide.s32 	%rd41, %r70, 4;
	add.s64 	%rd42, %rd3, %rd41;
	ld.global.u32 	%r71, [%rd42];
	st.global.u32 	[%rd11+3072], %r71;
$L__BB9_20:
	add.s32 	%r156, %r156, 8;
	setp.eq.s32 	%p12, %r156, %r162;
	@%p12 bra 	$L__BB9_21;
	bra.uni 	$L__BB9_4;
$L__BB9_21:
	setp.eq.s32 	%p13, %r3, 0;
	@%p13 bra 	$L__BB9_55;
	and.b32  	%r31, %r43, 3;
	setp.lt.u32 	%p14, %r3, 4;
	@%p14 bra 	$L__BB9_32;
	shl.b32 	%r72, %r162, 7;
	add.s32 	%r32, %r72, %r2;
	setp.ge.s32 	%p15, %r32, %r1;
	@%p15 bra 	$L__BB9_25;
	mul.wide.s32 	%rd43, %r32, 4;
	add.s64 	%rd44, %rd5, %rd43;
	ld.global.u32 	%r73, [%rd44];
	mul.wide.s32 	%rd45, %r73, 4;
	add.s64 	%rd46, %rd3, %rd45;
	add.s64 	%rd47, %rd6, %rd43;
	ld.global.u32 	%r74, [%rd46];
	st.global.u32 	[%rd47], %r74;
$L__BB9_25:
	add.s32 	%r33, %r32, 128;
	setp.ge.s32 	%p16, %r33, %r1;
	@%p16 bra 	$L__BB9_27;
	mul.wide.s32 	%rd48, %r33, 4;
	add.s64 	%rd49, %rd5, %rd48;
	ld.global.u32 	%r75, [%rd49];
	mul.wide.s32 	%rd50, %r75, 4;
	add.s64 	%rd51, %rd3, %rd50;
	add.s64 	%rd52, %rd6, %rd48;
	ld.global.u32 	%r76, [%rd51];
	st.global.u32 	[%rd52], %r76;
$L__BB9_27:
	add.s32 	%r34, %r32, 256;
	setp.ge.s32 	%p17, %r34, %r1;
	@%p17 bra 	$L__BB9_29;
	mul.wide.s32 	%rd53, %r34, 4;
	add.s64 	%rd54, %rd5, %rd53;
	ld.global.u32 	%r77, [%rd54];
	mul.wide.s32 	%rd55, %r77, 4;
	add.s64 	%rd56, %rd3, %rd55;
	add.s64 	%rd57, %rd6, %rd53;
	ld.global.u32 	%r78, [%rd56];
	st.global.u32 	[%rd57], %r78;
$L__BB9_29:
	add.s32 	%r35, %r32, 384;
	setp.ge.s32 	%p18, %r35, %r1;
	@%p18 bra 	$L__BB9_31;
	mul.wide.s32 	%rd58, %r35, 4;
	add.s64 	%rd59, %rd5, %rd58;
	ld.global.u32 	%r79, [%rd59];
	mul.wide.s32 	%rd60, %r79, 4;
	add.s64 	%rd61, %rd3, %rd60;
	add.s64 	%rd62, %rd6, %rd58;
	ld.global.u32 	%r80, [%rd61];
	st.global.u32 	[%rd62], %r80;
$L__BB9_31:
	add.s32 	%r162, %r162, 4;
$L__BB9_32:
	setp.eq.s32 	%p19, %r31, 0;
	@%p19 bra 	$L__BB9_55;
	setp.eq.s32 	%p20, %r31, 1;
	@%p20 bra 	$L__BB9_39;
	shl.b32 	%r81, %r162, 7;
	add.s32 	%r38, %r81, %r2;
	setp.ge.s32 	%p21, %r38, %r1;
	@%p21 bra 	$L__BB9_36;
	mul.wide.s32 	%rd63, %r38, 4;
	add.s64 	%rd64, %rd5, %rd63;
	ld.global.u32 	%r82, [%rd64];
	mul.wide.s32 	%rd65, %r82, 4;
	add.s64 	%rd66, %rd3, %rd65;
	add.s64 	%rd67, %rd6, %rd63;
	ld.global.u32 	%r83, [%rd66];
	st.global.u32 	[%rd67], %r83;
$L__BB9_36:
	add.s32 	%r39, %r38, 128;
	setp.ge.s32 	%p22, %r39, %r1;
	@%p22 bra 	$L__BB9_38;
	mul.wide.s32 	%rd68, %r39, 4;
	add.s64 	%rd69, %rd5, %rd68;
	ld.global.u32 	%r84, [%rd69];
	mul.wide.s32 	%rd70, %r84, 4;
	add.s64 	%rd71, %rd3, %rd70;
	add.s64 	%rd72, %rd6, %rd68;
	ld.global.u32 	%r85, [%rd71];
	st.global.u32 	[%rd72], %r85;
$L__BB9_38:
	add.s32 	%r162, %r162, 2;
$L__BB9_39:
	and.b32  	%r86, %r43, 1;
	setp.eq.b32 	%p23, %r86, 1;
	not.pred 	%p24, %p23;
	@%p24 bra 	$L__BB9_55;
	shl.b32 	%r87, %r162, 7;
	add.s32 	%r42, %r87, %r2;
	setp.ge.s32 	%p25, %r42, %r1;
	@%p25 bra 	$L__BB9_55;
	mul.wide.s32 	%rd73, %r42, 4;
	add.s64 	%rd74, %rd5, %rd73;
	ld.global.u32 	%r88, [%rd74];
	mul.wide.s32 	%rd75, %r88, 4;
	add.s64 	%rd76, %rd3, %rd75;
	add.s64 	%rd77, %rd6, %rd73;
	ld.global.u32 	%r89, [%rd76];
	st.global.u32 	[%rd77], %r89;
	bra.uni 	$L__BB9_55;
$L__BB9_42:
	setp.lt.s32 	%p26, %r43, 1;
	@%p26 bra 	$L__BB9_55;
	mov.u32 	%r5, %tid.x;
	and.b32  	%r6, %r43, 15;
	setp.lt.u32 	%p27, %r43, 16;
	mov.b32 	%r158, 0;
	@%p27 bra 	$L__BB9_46;
	and.b32  	%r158, %r43, 2147483632;
	neg.s32 	%r155, %r158;
	add.s32 	%r154, %r5, 1152;
	mul.wide.u32 	%rd152, %r5, 4;
$L__BB9_45:
	.pragma "nounroll";
	mul.wide.s32 	%rd78, %r154, 4;
	add.s64 	%rd79, %rd78, 1536;
	add.s64 	%rd80, %rd5, %rd152;
	ld.global.u32 	%r91, [%rd80];
	mul.wide.s32 	%rd81, %r91, 4;
	add.s64 	%rd82, %rd3, %rd81;
	add.s64 	%rd83, %rd6, %rd152;
	ld.global.u32 	%r92, [%rd82];
	st.global.u32 	[%rd83], %r92;
	ld.global.u32 	%r93, [%rd80+512];
	mul.wide.s32 	%rd84, %r93, 4;
	add.s64 	%rd85, %rd3, %rd84;
	ld.global.u32 	%r94, [%rd85];
	st.global.u32 	[%rd83+512], %r94;
	ld.global.u32 	%r95, [%rd80+1024];
	mul.wide.s32 	%rd86, %r95, 4;
	add.s64 	%rd87, %rd3, %rd86;
	ld.global.u32 	%r96, [%rd87];
	st.global.u32 	[%rd83+1024], %r96;
	ld.global.u32 	%r97, [%rd80+1536];
	mul.wide.s32 	%rd88, %r97, 4;
	add.s64 	%rd89, %rd3, %rd88;
	ld.global.u32 	%r98, [%rd89];
	st.global.u32 	[%rd83+1536], %r98;
	ld.global.u32 	%r99, [%rd80+2048];
	mul.wide.s32 	%rd90, %r99, 4;
	add.s64 	%rd91, %rd3, %rd90;
	ld.global.u32 	%r100, [%rd91];
	st.global.u32 	[%rd83+2048], %r100;
	ld.global.u32 	%r101, [%rd80+2560];
	mul.wide.s32 	%rd92, %r101, 4;
	add.s64 	%rd93, %rd3, %rd92;
	ld.global.u32 	%r102, [%rd93];
	st.global.u32 	[%rd83+2560], %r102;
	ld.global.u32 	%r103, [%rd80+3072];
	mul.wide.s32 	%rd94, %r103, 4;
	add.s64 	%rd95, %rd3, %rd94;
	ld.global.u32 	%r104, [%rd95];
	st.global.u32 	[%rd83+3072], %r104;
	ld.global.u32 	%r105, [%rd80+3584];
	mul.wide.s32 	%rd96, %r105, 4;
	add.s64 	%rd97, %rd3, %rd96;
	ld.global.u32 	%r106, [%rd97];
	st.global.u32 	[%rd83+3584], %r106;
	ld.global.u32 	%r107, [%rd80+4096];
	mul.wide.s32 	%rd98, %r107, 4;
	add.s64 	%rd99, %rd3, %rd98;
	ld.global.u32 	%r108, [%rd99];
	st.global.u32 	[%rd83+4096], %r108;
	add.s64 	%rd100, %rd5, %rd79;
	ld.global.u32 	%r109, [%rd100+-1536];
	mul.wide.s32 	%rd101, %r109, 4;
	add.s64 	%rd102, %rd3, %rd101;
	add.s64 	%rd103, %rd6, %rd79;
	ld.global.u32 	%r110, [%rd102];
	st.global.u32 	[%rd103+-1536], %r110;
	ld.global.u32 	%r111, [%rd100+-1024];
	mul.wide.s32 	%rd104, %r111, 4;
	add.s64 	%rd105, %rd3, %rd104;
	ld.global.u32 	%r112, [%rd105];
	st.global.u32 	[%rd103+-1024], %r112;
	ld.global.u32 	%r113, [%rd100+-512];
	mul.wide.s32 	%rd106, %r113, 4;
	add.s64 	%rd107, %rd3, %rd106;
	ld.global.u32 	%r114, [%rd107];
	st.global.u32 	[%rd103+-512], %r114;
	ld.global.u32 	%r115, [%rd100];
	mul.wide.s32 	%rd108, %r115, 4;
	add.s64 	%rd109, %rd3, %rd108;
	ld.global.u32 	%r116, [%rd109];
	st.global.u32 	[%rd103], %r116;
	ld.global.u32 	%r117, [%rd100+512];
	mul.wide.s32 	%rd110, %r117, 4;
	add.s64 	%rd111, %rd3, %rd110;
	ld.global.u32 	%r118, [%rd111];
	st.global.u32 	[%rd103+512], %r118;
	ld.global.u32 	%r119, [%rd100+1024];
	mul.wide.s32 	%rd112, %r119, 4;
	add.s64 	%rd113, %rd3, %rd112;
	ld.global.u32 	%r120, [%rd113];
	st.global.u32 	[%rd103+1024], %r120;
	ld.global.u32 	%r121, [%rd100+1536];
	mul.wide.s32 	%rd114, %r121, 4;
	add.s64 	%rd115, %rd3, %rd114;
	ld.global.u32 	%r122, [%rd115];
	st.global.u32 	[%rd103+1536], %r122;
	add.s32 	%r155, %r155, 16;
	add.s32 	%r154, %r154, 2048;
	add.s64 	%rd152, %rd152, 8192;
	setp.eq.s32 	%p28, %r155, 0;
	@%p28 bra 	$L__BB9_46;
	bra.uni 	$L__BB9_45;
$L__BB9_46:
	setp.eq.s32 	%p29, %r6, 0;
	@%p29 bra 	$L__BB9_55;
	and.b32  	%r18, %r43, 7;
	setp.lt.u32 	%p30, %r6, 8;
	@%p30 bra 	$L__BB9_49;
	shl.b32 	%r123, %r158, 7;
	add.s32 	%r124, %r123, %r5;
	mul.wide.s32 	%rd116, %r124, 4;
	add.s64 	%rd117, %rd5, %rd116;
	ld.global.u32 	%r125, [%rd117];
	mul.wide.s32 	%rd118, %r125, 4;
	add.s64 	%rd119, %rd3, %rd118;
	add.s64 	%rd120, %rd6, %rd116;
	ld.global.u32 	%r126, [%rd119];
	st.global.u32 	[%rd120], %r126;
	ld.global.u32 	%r127, [%rd117+512];
	mul.wide.s32 	%rd121, %r127, 4;
	add.s64 	%rd122, %rd3, %rd121;
	ld.global.u32 	%r128, [%rd122];
	st.global.u32 	[%rd120+512], %r128;
	ld.global.u32 	%r129, [%rd117+1024];
	mul.wide.s32 	%rd123, %r129, 4;
	add.s64 	%rd124, %rd3, %rd123;
	ld.global.u32 	%r130, [%rd124];
	st.global.u32 	[%rd120+1024], %r130;
	ld.global.u32 	%r131, [%rd117+1536];
	mul.wide.s32 	%rd125, %r131, 4;
	add.s64 	%rd126, %rd3, %rd125;
	ld.global.u32 	%r132, [%rd126];
	st.global.u32 	[%rd120+1536], %r132;
	ld.global.u32 	%r133, [%rd117+2048];
	mul.wide.s32 	%rd127, %r133, 4;
	add.s64 	%rd128, %rd3, %rd127;
	ld.global.u32 	%r134, [%rd128];
	st.global.u32 	[%rd120+2048], %r134;
	ld.global.u32 	%r135, [%rd117+2560];
	mul.wide.s32 	%rd129, %r135, 4;
	add.s64 	%rd130, %rd3, %rd129;
	ld.global.u32 	%r136, [%rd130];
	st.global.u32 	[%rd120+2560], %r136;
	ld.global.u32 	%r137, [%rd117+3072];
	mul.wide.s32 	%rd131, %r137, 4;
	add.s64 	%rd132, %rd3, %rd131;
	ld.global.u32 	%r138, [%rd132];
	st.global.u32 	[%rd120+3072], %r138;
	ld.global.u32 	%r139, [%rd117+3584];
	mul.wide.s32 	%rd133, %r139, 4;
	add.s64 	%rd134, %rd3, %rd133;
	ld.global.u32 	%r140, [%rd134];
	st.global.u32 	[%rd120+3584], %r140;
	add.s32 	%r158, %r158, 8;
$L__BB9_49:
	setp.eq.s32 	%p31, %r18, 0;
	@%p31 bra 	$L__BB9_55;
	and.b32  	%r21, %r43, 3;
	setp.lt.u32 	%p32, %r18, 4;
	@%p32 bra 	$L__BB9_52;
	shl.b32 	%r141, %r158, 7;
	add.s32 	%r142, %r141, %r5;
	mul.wide.s32 	%rd135, %r142, 4;
	add.s64 	%rd136, %rd5, %rd135;
	ld.global.u32 	%r143, [%rd136];
	mul.wide.s32 	%rd137, %r143, 4;
	add.s64 	%rd138, %rd3, %rd137;
	add.s64 	%rd139, %rd6, %rd135;
	ld.global.u32 	%r144, [%rd138];
	st.global.u32 	[%rd139], %r144;
	ld.global.u32 	%r145, [%rd136+512];
	mul.wide.s32 	%rd140, %r145, 4;
	add.s64 	%rd141, %rd3, %rd140;
	ld.global.u32 	%r146, [%rd141];
	st.global.u32 	[%rd139+512], %r146;
	ld.global.u32 	%r147, [%rd136+1024];
	mul.wide.s32 	%rd142, %r147, 4;
	add.s64 	%rd143, %rd3, %rd142;
	ld.global.u32 	%r148, [%rd143];
	st.global.u32 	[%rd139+1024], %r148;
	ld.global.u32 	%r149, [%rd136+1536];
	mul.wide.s32 	%rd144, %r149, 4;
	add.s64 	%rd145, %rd3, %rd144;
	ld.global.u32 	%r150, [%rd145];
	st.global.u32 	[%rd139+1536], %r150;
	add.s32 	%r158, %r158, 4;
$L__BB9_52:
	setp.eq.s32 	%p33, %r21, 0;
	@%p33 bra 	$L__BB9_55;
	shl.b32 	%r151, %r158, 7;
	add.s32 	%r161, %r5, %r151;
	neg.s32 	%r160, %r21;
$L__BB9_54:
	.pragma "nounroll";
	mul.wide.s32 	%rd147, %r161, 4;
	add.s64 	%rd148, %rd6, %rd147;
	add.s64 	%rd149, %rd5, %rd147;
	ld.global.u32 	%r152, [%rd149];
	mul.wide.s32 	%rd150, %r152, 4;
	add.s64 	%rd151, %rd3, %rd150;
	ld.global.u32 	%r153, [%rd151];
	st.global.u32 	[%rd148], %r153;
	add.s32 	%r161, %r161, 128;
	add.s32 	%r160, %r160, 1;
	setp.eq.s32 	%p34, %r160, 0;
	@%p34 bra 	$L__BB9_55;
	bra.uni 	$L__BB9_54;
$L__BB9_55:
	ret;

}
	// .globl	_ZN3cub18CUB_300001_SM_10006detail9transform16transform_kernelINS2_10policy_hubILb1EN4cuda3std3__45tupleIJN6thrust24THRUST_300001_SM_1000_NS20permutation_iteratorINSA_6detail15normal_iteratorINSA_10device_ptrIKfEEEENSD_INSE_IiEEEEEEEEEE10policy1000EiNS7_10__identityENSD_INSE_IfEEEEJSK_EEEvT0_iT1_T2_DpNS2_10kernel_argIT3_EE
.visible .entry _ZN3cub18CUB_300001_SM_10006detail9transform16transform_kernelINS2_10policy_hubILb1EN4cuda3std3__45tupleIJN6thrust24THRUST_300001_SM_1000_NS20permutation_iteratorINSA_6detail15normal_iteratorINSA_10device_ptrIKfEEEENSD_INSE_IiEEEEEEEEEE10policy1000EiNS7_10__identityENSD_INSE_IfEEEEJSK_EEEvT0_iT1_T2_DpNS2_10kernel_argIT3_EE(
	.param .u32 _ZN3cub18CUB_300001_SM_10006detail9transform16transform_kernelINS2_10policy_hubILb1EN4cuda3std3__45tupleIJN6thrust24THRUST_300001_SM_1000_NS20permutation_iteratorINSA_6detail15normal_iteratorINSA_10device_ptrIKfEEEENSD_INSE_IiEEEEEEEEEE10policy1000EiNS7_10__identityENSD_INSE_IfEEEEJSK_EEEvT0_iT1_T2_DpNS2_10kernel_argIT3_EE_param_0,
	.param .u32 _ZN3cub18CUB_300001_SM_10006detail9transform16transform_kernelINS2_10policy_hubILb1EN4cuda3std3__45tupleIJN6thrust24THRUST_300001_SM_1000_NS20permutation_iteratorINSA_6detail15normal_iteratorINSA_10device_ptrIKfEEEENSD_INSE_IiEEEEEEEEEE10policy1000EiNS7_10__identityENSD_INSE_IfEEEEJSK_EEEvT0_iT1_T2_DpNS2_10kernel_argIT3_EE_param_1,
	.param .align 1 .b8 _ZN3cub18CUB_300001_SM_10006detail9transform16transform_kernelINS2_10policy_hubILb1EN4cuda3std3__45tupleIJN6thrust24THRUST_300001_SM_1000_NS20permutation_iteratorINSA_6detail15normal_iteratorINSA_10device_ptrIKfEEEENSD_INSE_IiEEEEEEEEEE10policy1000EiNS7_10__identityENSD_INSE_IfEEEEJSK_EEEvT0_iT1_T2_DpNS2_10kernel_argIT3_EE_param_2[1],
	.param .align 8 .b8 _ZN3cub18CUB_300001_SM_10006detail9transform16transform_kernelINS2_10policy_hubILb1EN4cuda3std3__45tupleIJN6thrust24THRUST_300001_SM_1000_NS20permutation_iteratorINSA_6detail15normal_iteratorINSA_10device_ptrIKfEEEENSD_INSE_IiEEEEEEEEEE10policy1000EiNS7_10__identityENSD_INSE_IfEEEEJSK_EEEvT0_iT1_T2_DpNS2_10kernel_argIT3_EE_param_3[8],
	.param .align 8 .b8 _ZN3cub18CUB_300001_SM_10006detail9transform16transform_kernelINS2_10policy_hubILb1EN4cuda3std3__45tupleIJN6thrust24THRUST_300001_SM_1000_NS20permutation_iteratorINSA_6detail15normal_iteratorINSA_10device_ptrIKfEEEENSD_INSE_IiEEEEEEEEEE10policy1000EiNS7_10__identityENSD_INSE_IfEEEEJSK_EEEvT0_iT1_T2_DpNS2_10kernel_argIT3_EE_param_4[16]
)
.maxntid 128
{
	.reg .pred 	%p<35>;
	.reg .b32 	%r<124>;
	.reg .b32 	%f<45>;
	.reg .b64 	%rd<147>;

	ld.param.u32 	%r45, [_ZN3cub18CUB_300001_SM_10006detail9transform16transform_kernelINS2_10policy_hubILb1EN4cuda3std3__45tupleIJN6thrust24THRUST_300001_SM_1000_NS20permutation_iteratorINSA_6detail15normal_iteratorINSA_10device_ptrIKfEEEENSD_INSE_IiEEEEEEEEEE10policy1000EiNS7_10__identityENSD_INSE_IfEEEEJSK_EEEvT0_iT1_T2_DpNS2_10kernel_argIT3_EE_param_0];
	ld.param.u64 	%rd13, [_ZN3cub18CUB_300001_SM_10006detail9transform16transform_kernelINS2_10policy_hubILb1EN4cuda3std3__45tupleIJN6thrust24THRUST_300001_SM_1000_NS20permutation_iteratorINSA_6detail15normal_iteratorINSA_10device_ptrIKfEEEENSD_INSE_IiEEEEEEEEEE10policy1000EiNS7_10__identityENSD_INSE_IfEEEEJSK_EEEvT0_iT1_T2_DpNS2_10kernel_argIT3_EE_param_4+8];
	ld.param.u64 	%rd14, [_ZN3cub18CUB_300001_SM_10006detail9transform16transform_kernelINS2_10policy_hubILb1EN4cuda3std3__45tupleIJN6thrust24THRUST_300001_SM_1000_NS20permutation_iteratorINSA_6detail15normal_iteratorINSA_10device_ptrIKfEEEENSD_INSE_IiEEEEEEEEEE10policy1000EiNS7_10__identityENSD_INSE_IfEEEEJSK_EEEvT0_iT1_T2_DpNS2_10kernel_argIT3_EE_param_4];
	ld.param.u64 	%rd15, [_ZN3cub18CUB_300001_SM_10006detail9transform16transform_kernelINS2_10policy_hubILb1EN4cuda3std3__45tupleIJN6thrust24THRUST_300001_SM_1000_NS20permutation_iteratorINSA_6detail15normal_iteratorINSA_10device_ptrIKfEEEENSD_INSE_IiEEEEEEEEEE10policy1000EiNS7_10__identityENSD_INSE_IfEEEEJSK_EEEvT0_iT1_T2_DpNS2_10kernel_argIT3_EE_param_3];
	ld.param.u32 	%r44, [_ZN3cub18CUB_300001_SM_10006detail9transform16transform_kernelINS2_10policy_hubILb1EN4cuda3std3__45tupleIJN6thrust24THRUST_300001_SM_1000_NS20permutation_iteratorINSA_6detail15normal_iteratorINSA_10device_ptrIKfEEEENSD_INSE_IiEEEEEEEEEE10policy1000EiNS7_10__identityENSD_INSE_IfEEEEJSK_EEEvT0_iT1_T2_DpNS2_10kernel_argIT3_EE_param_1];
	cvta.to.global.u64 	%rd1, %rd15;
	cvta.to.global.u64 	%rd2, %rd14;
	cvta.to.global.u64 	%rd3, %rd13;
	shl.b32 	%r46, %r44, 7;
	mov.u32 	%r47, %ctaid.x;
	mul.lo.s32 	%r1, %r46, %r47;
	sub.s32 	%r48, %r45, %r1;
	min.s32 	%r2, %r46, %r48;
	mul.wide.s32 	%rd16, %r1, 4;
	add.s64 	%rd4, %rd2, %rd16;
	add.s64 	%rd5, %rd1, %rd16;
	setp.gt.s32 	%p1, %r46, %r48;
	@%p1 bra 	$L__BB10_14;
	setp.lt.s32 	%p2, %r44, 1;
	@%p2 bra 	$L__BB10_55;
	mov.u32 	%r3, %tid.x;
	and.b32  	%r4, %r44, 15;
	setp.lt.u32 	%p3, %r44, 16;
	mov.b32 	%r119, 0;
	@%p3 bra 	$L__BB10_5;
	and.b32  	%r119, %r44, 2147483632;
	neg.s32 	%r114, %r119;
	add.s32 	%r113, %r3, 1152;
	mul.wide.u32 	%rd146, %r3, 4;
$L__BB10_4:
	.pragma "nounroll";
	mul.wide.s32 	%rd17, %r113, 4;
	add.s64 	%rd18, %rd17, 1536;
	add.s64 	%rd19, %rd4, %rd146;
	ld.global.u32 	%r50, [%rd19];
	mul.wide.s32 	%rd20, %r50, 4;
	add.s64 	%rd21, %rd3, %rd20;
	add.s64 	%rd22, %rd5, %rd146;
	ld.global.f32 	%f1, [%rd21];
	st.global.f32 	[%rd22], %f1;
	ld.global.u32 	%r51, [%rd19+512];
	mul.wide.s32 	%rd23, %r51, 4;
	add.s64 	%rd24, %rd3, %rd23;
	ld.global.f32 	%f2, [%rd24];
	st.global.f32 	[%rd22+512], %f2;
	ld.global.u32 	%r52, [%rd19+1024];
	mul.wide.s32 	%rd25, %r52, 4;
	add.s64 	%rd26, %rd3, %rd25;
	ld.global.f32 	%f3, [%rd26];
	st.global.f32 	[%rd22+1024], %f3;
	ld.global.u32 	%r53, [%rd19+1536];
	mul.wide.s32 	%rd27, %r53, 4;
	add.s64 	%rd28, %rd3, %rd27;
	ld.global.f32 	%f4, [%rd28];
	st.global.f32 	[%rd22+1536], %f4;
	ld.global.u32 	%r54, [%rd19+2048];
	mul.wide.s32 	%rd29, %r54, 4;
	add.s64 	%rd30, %rd3, %rd29;
	ld.global.f32 	%f5, [%rd30];
	st.global.f32 	[%rd22+2048], %f5;
	ld.global.u32 	%r55, [%rd19+2560];
	mul.wide.s32 	%rd31, %r55, 4;
	add.s64 	%rd32, %rd3, %rd31;
	ld.global.f32 	%f6, [%rd32];
	st.global.f32 	[%rd22+2560], %f6;
	ld.global.u32 	%r56, [%rd19+3072];
	mul.wide.s32 	%rd33, %r56, 4;
	add.s64 	%rd34, %rd3, %rd33;
	ld.global.f32 	%f7, [%rd34];
	st.global.f32 	[%rd22+3072], %f7;
	ld.global.u32 	%r57, [%rd19+3584];
	mul.wide.s32 	%rd35, %r57, 4;
	add.s64 	%rd36, %rd3, %rd35;
	ld.global.f32 	%f8, [%rd36];
	st.global.f32 	[%rd22+3584], %f8;
	ld.global.u32 	%r58, [%rd19+4096];
	mul.wide.s32 	%rd37, %r58, 4;
	add.s64 	%rd38, %rd3, %rd37;
	ld.global.f32 	%f9, [%rd38];
	st.global.f32 	[%rd22+4096], %f9;
	add.s64 	%rd39, %rd4, %rd18;
	ld.global.u32 	%r59, [%rd39+-1536];
	mul.wide.s32 	%rd40, %r59, 4;
	add.s64 	%rd41, %rd3, %rd40;
	add.s64 	%rd42, %rd5, %rd18;
	ld.global.f32 	%f10, [%rd41];
	st.global.f32 	[%rd42+-1536], %f10;
	ld.global.u32 	%r60, [%rd39+-1024];
	mul.wide.s32 	%rd43, %r60, 4;
	add.s64 	%rd44, %rd3, %rd43;
	ld.global.f32 	%f11, [%rd44];
	st.global.f32 	[%rd42+-1024], %f11;
	ld.global.u32 	%r61, [%rd39+-512];
	mul.wide.s32 	%rd45, %r61, 4;
	add.s64 	%rd46, %rd3, %rd45;
	ld.global.f32 	%f12, [%rd46];
	st.global.f32 	[%rd42+-512], %f12;
	ld.global.u32 	%r62, [%rd39];
	mul.wide.s32 	%rd47, %r62, 4;
	add.s64 	%rd48, %rd3, %rd47;
	ld.global.f32 	%f13, [%rd48];
	st.global.f32 	[%rd42], %f13;
	ld.global.u32 	%r63, [%rd39+512];
	mul.wide.s32 	%rd49, %r63, 4;
	add.s64 	%rd50, %rd3, %rd49;
	ld.global.f32 	%f14, [%rd50];
	st.global.f32 	[%rd42+512], %f14;
	ld.global.u32 	%r64, [%rd39+1024];
	mul.wide.s32 	%rd51, %r64, 4;
	add.s64 	%rd52, %rd3, %rd51;
	ld.global.f32 	%f15, [%rd52];
	st.global.f32 	[%rd42+1024], %f15;
	ld.global.u32 	%r65, [%rd39+1536];
	mul.wide.s32 	%rd53, %r65, 4;
	add.s64 	%rd54, %rd3, %rd53;
	ld.global.f32 	%f16, [%rd54];
	st.global.f32 	[%rd42+1536], %f16;
	add.s32 	%r114, %r114, 16;
	add.s32 	%r113, %r113, 2048;
	add.s64 	%rd146, %rd146, 8192;
	setp.eq.s32 	%p4, %r114, 0;
	@%p4 bra 	$L__BB10_5;
	bra.uni 	$L__BB10_4;
$L__BB10_5:
	setp.eq.s32 	%p5, %r4, 0;
	@%p5 bra 	$L__BB10_55;
	and.b32  	%r32, %r44, 7;
	setp.lt.u32 	%p6, %r4, 8;
	@%p6 bra 	$L__BB10_8;
	shl.b32 	%r66, %r119, 7;
	add.s32 	%r67, %r66, %r3;
	mul.wide.s32 	%rd55, %r67, 4;
	add.s64 	%rd56, %rd4, %rd55;
	ld.global.u32 	%r68, [%rd56];
	mul.wide.s32 	%rd57, %r68, 4;
	add.s64 	%rd58, %rd3, %rd57;
	add.s64 	%rd59, %rd5, %rd55;
	ld.global.f32 	%f17, [%rd58];
	st.global.f32 	[%rd59], %f17;
	ld.global.u32 	%r69, [%rd56+512];
	mul.wide.s32 	%rd60, %r69, 4;
	add.s64 	%rd61, %rd3, %rd60;
	ld.global.f32 	%f18, [%rd61];
	st.global.f32 	[%rd59+512], %f18;
	ld.global.u32 	%r70, [%rd56+1024];
	mul.wide.s32 	%rd62, %r70, 4;
	add.s64 	%rd63, %rd3, %rd62;
	ld.global.f32 	%f19, [%rd63];
	st.global.f32 	[%rd59+1024], %f19;
	ld.global.u32 	%r71, [%rd56+1536];
	mul.wide.s32 	%rd64, %r71, 4;
	add.s64 	%rd65, %rd3, %rd64;
	ld.global.f32 	%f20, [%rd65];
	st.global.f32 	[%rd59+1536], %f20;
	ld.global.u32 	%r72, [%rd56+2048];
	mul.wide.s32 	%rd66, %r72, 4;
	add.s64 	%rd67, %rd3, %rd66;
	ld.global.f32 	%f21, [%rd67];
	st.global.f32 	[%rd59+2048], %f21;
	ld.global.u32 	%r73, [%rd56+2560];
	mul.wide.s32 	%rd68, %r73, 4;
	add.s64 	%rd69, %rd3, %rd68;
	ld.global.f32 	%f22, [%rd69];
	st.global.f32 	[%rd59+2560], %f22;
	ld.global.u32 	%r74, [%rd56+3072];
	mul.wide.s32 	%rd70, %r74, 4;
	add.s64 	%rd71, %rd3, %rd70;
	ld.global.f32 	%f23, [%rd71];
	st.global.f32 	[%rd59+3072], %f23;
	ld.global.u32 	%r75, [%rd56+3584];
	mul.wide.s32 	%rd72, %r75, 4;
	add.s64 	%rd73, %rd3, %rd72;
	ld.global.f32 	%f24, [%rd73];
	st.global.f32 	[%rd59+3584], %f24;
	add.s32 	%r119, %r119, 8;
$L__BB10_8:
	setp.eq.s32 	%p7, %r32, 0;
	@%p7 bra 	$L__BB10_55;
	and.b32  	%r35, %r44, 3;
	setp.lt.u32 	%p8, %r32, 4;
	@%p8 bra 	$L__BB10_11;
	shl.b32 	%r76, %r119, 7;
	add.s32 	%r77, %r76, %r3;
	mul.wide.s32 	%rd74, %r77, 4;
	add.s64 	%rd75, %rd4, %rd74;
	ld.global.u32 	%r78, [%rd75];
	mul.wide.s32 	%rd76, %r78, 4;
	add.s64 	%rd77, %rd3, %rd76;
	add.s64 	%rd78, %rd5, %rd74;
	ld.global.f32 	%f25, [%rd77];
	st.global.f32 	[%rd78], %f25;
	ld.global.u32 	%r79, [%rd75+512];
	mul.wide.s32 	%rd79, %r79, 4;
	add.s64 	%rd80, %rd3, %rd79;
	ld.global.f32 	%f26, [%rd80];
	st.global.f32 	[%rd78+512], %f26;
	ld.global.u32 	%r80, [%rd75+1024];
	mul.wide.s32 	%rd81, %r80, 4;
	add.s64 	%rd82, %rd3, %rd81;
	ld.global.f32 	%f27, [%rd82];
	st.global.f32 	[%rd78+1024], %f27;
	ld.global.u32 	%r81, [%rd75+1536];
	mul.wide.s32 	%rd83, %r81, 4;
	add.s64 	%rd84, %rd3, %rd83;
	ld.global.f32 	%f28, [%rd84];
	st.global.f32 	[%rd78+1536], %f28;
	add.s32 	%r119, %r119, 4;
$L__BB10_11:
	setp.eq.s32 	%p9, %r35, 0;
	@%p9 bra 	$L__BB10_55;
	shl.b32 	%r82, %r119, 7;
	add.s32 	%r123, %r3, %r82;
	neg.s32 	%r122, %r35;
$L__BB10_13:
	.pragma "nounroll";
	mul.wide.s32 	%rd86, %r123, 4;
	add.s64 	%rd87, %rd5, %rd86;
	add.s64 	%rd88, %rd4, %rd86;
	ld.global.u32 	%r83, [%rd88];
	mul.wide.s32 	%rd89, %r83, 4;
	add.s64 	%rd90, %rd3, %rd89;
	ld.global.f32 	%f29, [%rd90];
	st.global.f32 	[%rd87], %f29;
	add.s32 	%r123, %r123, 128;
	add.s32 	%r122, %r122, 1;
	setp.ne.s32 	%p10, %r122, 0;
	@%p10 bra 	$L__BB10_13;
	bra.uni 	$L__BB10_55;
$L__BB10_14:
	setp.lt.s32 	%p11, %r44, 1;
	@%p11 bra 	$L__BB10_55;
	mov.u32 	%r8, %tid.x;
	and.b32  	%r9, %r44, 7;
	setp.lt.u32 	%p12, %r44, 8;
	mov.b32 	%r116, 0;
	@%p12 bra 	$L__BB10_34;
	and.b32  	%r116, %r44, 2147483640;
	mov.b32 	%r115, 0;
$L__BB10_17:
	.pragma "nounroll";
	shl.b32 	%r86, %r115, 7;
	add.s32 	%r16, %r86, %r8;
	setp.ge.s32 	%p13, %r16, %r2;
	@%p13 bra 	$L__BB10_19;
	mul.wide.u32 	%rd91, %r16, 4;
	add.s64 	%rd92, %rd4, %rd91;
	ld.global.u32 	%r87, [%rd92];
	mul.wide.s32 	%rd93, %r87, 4;
	add.s64 	%rd94, %rd3, %rd93;
	add.s64 	%rd95, %rd5, %rd91;
	ld.global.f32 	%f30, [%rd94];
	st.global.f32 	[%rd95], %f30;
$L__BB10_19:
	add.s32 	%r88, %r16, 128;
	setp.ge.s32 	%p14, %r88, %r2;
	mul.wide.s32 	%rd96, %r88, 4;
	add.s64 	%rd9, %rd4, %rd96;
	add.s64 	%rd10, %rd5, %rd96;
	@%p14 bra 	$L__BB10_21;
	ld.global.u32 	%r89, [%rd9];
	mul.wide.s32 	%rd97, %r89, 4;
	add.s64 	%rd98, %rd3, %rd97;
	ld.global.f32 	%f31, [%rd98];
	st.global.f32 	[%rd10], %f31;
$L__BB10_21:
	add.s32 	%r90, %r16, 256;
	setp.ge.s32 	%p15, %r90, %r2;
	@%p15 bra 	$L__BB10_23;
	ld.global.u32 	%r91, [%rd9+512];
	mul.wide.s32 	%rd99, %r91, 4;
	add.s64 	%rd100, %rd3, %rd99;
	ld.global.f32 	%f32, [%rd100];
	st.global.f32 	[%rd10+512], %f32;
$L__BB10_23:
	add.s32 	%r92, %r16, 384;
	setp.ge.s32 	%p16, %r92, %r2;
	@%p16 bra 	$L__BB10_25;
	ld.global.u32 	%r93, [%rd9+1024];
	mul.wide.s32 	%rd101, %r93, 4;
	add.s64 	%rd102, %rd3, %rd101;
	ld.global.f32 	%f33, [%rd102];
	st.global.f32 	[%rd10+1024], %f33;
$L__BB10_25:
	add.s32 	%r94, %r16, 512;
	setp.ge.s32 	%p17, %r94, %r2;
	@%p17 bra 	$L__BB10_27;
	ld.global.u32 	%r95, [%rd9+1536];
	mul.wide.s32 	%rd103, %r95, 4;
	add.s64 	%rd104, %rd3, %rd103;
	ld.global.f32 	%f34, [%rd104];
	st.global.f32 	[%rd10+1536], %f34;
$L__BB10_27:
	add.s32 	%r96, %r16, 640;
	setp.ge.s32 	%p18, %r96, %r2;
	@%p18 bra 	$L__BB10_29;
	ld.global.u32 	%r97, [%rd9+2048];
	mul.wide.s32 	%rd105, %r97, 4;
	add.s64 	%rd106, %rd3, %rd105;
	ld.global.f32 	%f35, [%rd106];
	st.global.f32 	[%rd10+2048], %f35;
$L__BB10_29:
	add.s32 	%r98, %r16, 768;
	setp.ge.s32 	%p19, %r98, %r2;
	@%p19 bra 	$L__BB10_31;
	ld.global.u32 	%r99, [%rd9+2560];
	mul.wide.s32 	%rd107, %r99, 4;
	add.s64 	%rd108, %rd3, %rd107;
	ld.global.f32 	%f36, [%rd108];
	st.global.f32 	[%rd10+2560], %f36;
$L__BB10_31:
	add.s32 	%r100, %r16, 896;
	setp.ge.s32 	%p20, %r100, %r2;
	@%p20 bra 	$L__BB10_33;
	ld.global.u32 	%r101, [%rd9+3072];
	mul.wide.s32 	%rd109, %r101, 4;
	add.s64 	%rd110, %rd3, %rd109;
	ld.global.f32 	%f37, [%rd110];
	st.global.f32 	[%rd10+3072], %f37;
$L__BB10_33:
	add.s32 	%r115, %r115, 8;
	setp.ne.s32 	%p21, %r115, %r116;
	@%p21 bra 	$L__BB10_17;
$L__BB10_34:
	setp.eq.s32 	%p22, %r9, 0;
	@%p22 bra 	$L__BB10_55;
	and.b32  	%r19, %r44, 3;
	setp.lt.u32 	%p23, %r9, 4;
	@%p23 bra 	$L__BB10_45;
	shl.b32 	%r102, %r116, 7;
	add.s32 	%r20, %r102, %r8;
	setp.ge.s32 	%p24, %r20, %r2;
	@%p24 bra 	$L__BB10_38;
	mul.wide.s32 	%rd111, %r20, 4;
	add.s64 	%rd112, %rd4, %rd111;
	ld.global.u32 	%r103, [%rd112];
	mul.wide.s32 	%rd113, %r103, 4;
	add.s64 	%rd114, %rd3, %rd113;
	add.s64 	%rd115, %rd5, %rd111;
	ld.global.f32 	%f38, [%rd114];
	st.global.f32 	[%rd115], %f38;
$L__BB10_38:
	add.s32 	%r21, %r20, 128;
	setp.ge.s32 	%p25, %r21, %r2;
	@%p25 bra 	$L__BB10_40;
	mul.wide.s32 	%rd116, %r21, 4;
	add.s64 	%rd117, %rd4, %rd116;
	ld.global.u32 	%r104, [%rd117];
	mul.wide.s32 	%rd118, %r104, 4;
	add.s64 	%rd119, %rd3, %rd118;
	add.s64 	%rd120, %rd5, %rd116;
	ld.global.f32 	%f39, [%rd119];
	st.global.f32 	[%rd120], %f39;
$L__BB10_40:
	add.s32 	%r22, %r20, 256;
	setp.ge.s32 	%p26, %r22, %r2;
	@%p26 bra 	$L__BB10_42;
	mul.wide.s32 	%rd121, %r22, 4;
	add.s64 	%rd122, %rd4, %rd121;
	ld.global.u32 	%r105, [%rd122];
	mul.wide.s32 	%rd123, %r105, 4;
	add.s64 	%rd124, %rd3, %rd123;
	add.s64 	%rd125, %rd5, %rd121;
	ld.global.f32 	%f40, [%rd124];
	st.global.f32 	[%rd125], %f40;
$L__BB10_42:
	add.s32 	%r23, %r20, 384;
	setp.ge.s32 	%p27, %r23, %r2;
	@%p27 bra 	$L__BB10_44;
	mul.wide.s32 	%rd126, %r23, 4;
	add.s64 	%rd127, %rd4, %rd126;
	ld.global.u32 	%r106, [%rd127];
	mul.wide.s32 	%rd128, %r106, 4;
	add.s64 	%rd129, %rd3, %rd128;
	add.s64 	%rd130, %rd5, %rd126;
	ld.global.f32 	%f41, [%rd129];
	st.global.f32 	[%rd130], %f41;
$L__BB10_44:
	add.s32 	%r116, %r116, 4;
$L__BB10_45:
	setp.eq.s32 	%p28, %r19, 0;
	@%p28 bra 	$L__BB10_55;
	setp.eq.s32 	%p29, %r19, 1;
	@%p29 bra 	$L__BB10_52;
	shl.b32 	%r107, %r116, 7;
	add.s32 	%r26, %r107, %r8;
	setp.ge.s32 	%p30, %r26, %r2;
	@%p30 bra 	$L__BB10_49;
	mul.wide.s32 	%rd131, %r26, 4;
	add.s64 	%rd132, %rd4, %rd131;
	ld.global.u32 	%r108, [%rd132];
	mul.wide.s32 	%rd133, %r108, 4;
	add.s64 	%rd134, %rd3, %rd133;
	add.s64 	%rd135, %rd5, %rd131;
	ld.global.f32 	%f42, [%rd134];
	st.global.f32 	[%rd135], %f42;
$L__BB10_49:
	add.s32 	%r27, %r26, 128;
	setp.ge.s32 	%p31, %r27, %r2;
	@%p31 bra 	$L__BB10_51;
	mul.wide.s32 	%rd136, %r27, 4;
	add.s64 	%rd137, %rd4, %rd136;
	ld.global.u32 	%r109, [%rd137];
	mul.wide.s32 	%rd138, %r109, 4;
	add.s64 	%rd139, %rd3, %rd138;
	add.s64 	%rd140, %rd5, %rd136;
	ld.global.f32 	%f43, [%rd139];
	st.global.f32 	[%rd140], %f43;
$L__BB10_51:
	add.s32 	%r116, %r116, 2;
$L__BB10_52:
	and.b32  	%r110, %r44, 1;
	setp.eq.b32 	%p32, %r110, 1;
	not.pred 	%p33, %p32;
	@%p33 bra 	$L__BB10_55;
	shl.b32 	%r111, %r116, 7;
	add.s32 	%r30, %r111, %r8;
	setp.ge.s32 	%p34, %r30, %r2;
	@%p34 bra 	$L__BB10_55;
	mul.wide.s32 	%rd141, %r30, 4;
	add.s64 	%rd142, %rd4, %rd141;
	ld.global.u32 	%r112, [%rd142];
	mul.wide.s32 	%rd143, %r112, 4;
	add.s64 	%rd144, %rd3, %rd143;
	add.s64 	%rd145, %rd5, %rd141;
	ld.global.f32 	%f44, [%rd144];
	st.global.f32 	[%rd145], %f44;
$L__BB10_55:
	ret;

}
	// .globl	_ZN3cub18CUB_300001_SM_10006detail9transform16transform_kernelINS2_10policy_hubILb1EN4cuda3std3__45tupleIJN6thrust24THRUST_300001_SM_1000_NS20permutation_iteratorINSA_6detail15normal_iteratorINSA_10device_ptrIKfEEEENSD_INSE_IiEEEEEEEEEE10policy1000ElNS7_10__identityENSD_INSE_IfEEEEJSK_EEEvT0_iT1_T2_DpNS2_10kernel_argIT3_EE
.visible .entry _ZN3cub18CUB_300001_SM_10006detail9transform16transform_kernelINS2_10policy_hubILb1EN4cuda3std3__45tupleIJN6thrust24THRUST_300001_SM_1000_NS20permutation_iteratorINSA_6detail15normal_iteratorINSA_10device_ptrIKfEEEENSD_INSE_IiEEEEEEEEEE10policy1000ElNS7_10__identityENSD_INSE_IfEEEEJSK_EEEvT0_iT1_T2_DpNS2_10kernel_argIT3_EE(
	.param .u64 _ZN3cub18CUB_300001_SM_10006detail9transform16transform_kernelINS2_10policy_hubILb1EN4cuda3std3__45tupleIJN6thrust24THRUST_300001_SM_1000_NS20permutation_iteratorINSA_6detail15normal_iteratorINSA_10device_ptrIKfEEEENSD_INSE_IiEEEEEEEEEE10policy1000ElNS7_10__identityENSD_INSE_IfEEEEJSK_EEEvT0_iT1_T2_DpNS2_10kernel_argIT3_EE_param_0,
	.param .u32 _ZN3cub18CUB_300001_SM_10006detail9transform16transform_kernelINS2_10policy_hubILb1EN4cuda3std3__45tupleIJN6thrust24THRUST_300001_SM_1000_NS20permutation_iteratorINSA_6detail15normal_iteratorINSA_10device_ptrIKfEEEENSD_INSE_IiEEEEEEEEEE10policy1000ElNS7_10__identityENSD_INSE_IfEEEEJSK_EEEvT0_iT1_T2_DpNS2_10kernel_argIT3_EE_param_1,
	.param .align 1 .b8 _ZN3cub18CUB_300001_SM_10006detail9transform16transform_kernelINS2_10policy_hubILb1EN4cuda3std3__45tupleIJN6thrust24THRUST_300001_SM_1000_NS20permutation_iteratorINSA_6detail15normal_iteratorINSA_10device_ptrIKfEEEENSD_INSE_IiEEEEEEEEEE10policy1000ElNS7_10__identityENSD_INSE_IfEEEEJSK_EEEvT0_iT1_T2_DpNS2_10kernel_argIT3_EE_param_2[1],
	.param .align 8 .b8 _ZN3cub18CUB_300001_SM_10006detail9transform16transform_kernelINS2_10policy_hubILb1EN4cuda3std3__45tupleIJN6thrust24THRUST_300001_SM_1000_NS20permutation_iteratorINSA_6detail15normal_iteratorINSA_10device_ptrIKfEEEENSD_INSE_IiEEEEEEEEEE10policy1000ElNS7_10__identityENSD_INSE_IfEEEEJSK_EEEvT0_iT1_T2_DpNS2_10kernel_argIT3_EE_param_3[8],
	.param .align 8 .b8 _ZN3cub18CUB_300001_SM_10006detail9transform16transform_kernelINS2_10policy_hubILb1EN4cuda3std3__45tupleIJN6thrust24THRUST_300001_SM_1000_NS20permutation_iteratorINSA_6detail15normal_iteratorINSA_10device_ptrIKfEEEENSD_INSE_IiEEEEEEEEEE10policy1000ElNS7_10__identityENSD_INSE_IfEEEEJSK_EEEvT0_iT1_T2_DpNS2_10kernel_argIT3_EE_param_4[16]
)
.maxntid 128
{
	.reg .pred 	%p<35>;
	.reg .b32 	%r<121>;
	.reg .b32 	%f<45>;
	.reg .b64 	%rd<153>;

	ld.param.u64 	%rd14, [_ZN3cub18CUB_300001_SM_10006detail9transform16transform_kernelINS2_10policy_hubILb1EN4cuda3std3__45tupleIJN6thrust24THRUST_300001_SM_1000_NS20permutation_iteratorINSA_6detail15normal_iteratorINSA_10device_ptrIKfEEEENSD_INSE_IiEEEEEEEEEE10policy1000ElNS7_10__identityENSD_INSE_IfEEEEJSK_EEEvT0_iT1_T2_DpNS2_10kernel_argIT3_EE_param_0];
	ld.param.u64 	%rd15, [_ZN3cub18CUB_300001_SM_10006detail9transform16transform_kernelINS2_10policy_hubILb1EN4cuda3std3__45tupleIJN6thrust24THRUST_300001_SM_1000_NS20permutation_iteratorINSA_6detail15normal_iteratorINSA_10device_ptrIKfEEEENSD_INSE_IiEEEEEEEEEE10policy1000ElNS7_10__identityENSD_INSE_IfEEEEJSK_EEEvT0_iT1_T2_DpNS2_10kernel_argIT3_EE_param_4+8];
	ld.param.u64 	%rd16, [_ZN3cub18CUB_300001_SM_10006detail9transform16transform_kernelINS2_10policy_hubILb1EN4cuda3std3__45tupleIJN6thrust24THRUST_300001_SM_1000_NS20permutation_iteratorINSA_6detail15normal_iteratorINSA_10device_ptrIKfEEEENSD_INSE_IiEEEEEEEEEE10policy1000ElNS7_10__identityENSD_INSE_IfEEEEJSK_EEEvT0_iT1_T2_DpNS2_10kernel_argIT3_EE_param_4];
	ld.param.u64 	%rd17, [_ZN3cub18CUB_300001_SM_10006detail9transform16transform_kernelINS2_10policy_hubILb1EN4cuda3std3__45tupleIJN6thrust24THRUST_300001_SM_1000_NS20permutation_iteratorINSA_6detail15normal_iteratorINSA_10device_ptrIKfEEEENSD_INSE_IiEEEEEEEEEE10policy1000ElNS7_10__identityENSD_INSE_IfEEEEJSK_EEEvT0_iT1_T2_DpNS2_10kernel_argIT3_EE_param_3];
	ld.param.u32 	%r43, [_ZN3cub18CUB_300001_SM_10006detail9transform16transform_kernelINS2_10policy_hubILb1EN4cuda3std3__45tupleIJN6thrust24THRUST_300001_SM_1000_NS20permutation_iteratorINSA_6detail15normal_iteratorINSA_10device_ptrIKfEEEENSD_INSE_IiEEEEEEEEEE10policy1000ElNS7_10__identityENSD_INSE_IfEEEEJSK_EEEvT0_iT1_T2_DpNS2_10kernel_argIT3_EE_param_1];
	cvta.to.global.u64 	%rd1, %rd17;
	cvta.to.global.u64 	%rd2, %rd16;
	cvta.to.global.u64 	%rd3, %rd15;
	shl.b32 	%r44, %r43, 7;
	mov.u32 	%r45, %ctaid.x;
	cvt.u64.u32 	%rd18, %r45;
	cvt.s64.s32 	%rd19, %r44;
	mul.lo.s64 	%rd4, %rd19, %rd18;
	sub.s64 	%rd20, %rd14, %rd4;
	min.s64 	%rd21, %rd20, %rd19;
	cvt.u32.u64 	%r1, %rd21;
	shl.b64 	%rd22, %rd4, 2;
	add.s64 	%rd5, %rd2, %rd22;
	add.s64 	%rd6, %rd1, %rd22;
	setp.eq.s32 	%p1, %r44, %r1;
	@%p1 bra 	$L__BB11_42;
	setp.lt.s32 	%p2, %r43, 1;
	@%p2 bra 	$L__BB11_55;
	mov.u32 	%r2, %tid.x;
	and.b32  	%r3, %r43, 7;
	setp.lt.u32 	%p3, %r43, 8;
	mov.b32 	%r118, 0;
	@%p3 bra 	$L__BB11_21;
	and.b32  	%r118, %r43, 2147483640;
	mov.b32 	%r112, 0;
$L__BB11_4:
	.pragma "nounroll";
	shl.b32 	%r48, %r112, 7;
	add.s32 	%r15, %r48, %r2;
	setp.ge.s32 	%p4, %r15, %r1;
	@%p4 bra 	$L__BB11_6;
	mul.wide.u32 	%rd23, %r15, 4;
	add.s64 	%rd24, %rd5, %rd23;
	ld.global.u32 	%r49, [%rd24];
	mul.wide.s32 	%rd25, %r49, 4;
	add.s64 	%rd26, %rd3, %rd25;
	add.s64 	%rd27, %rd6, %rd23;
	ld.global.f32 	%f1, [%rd26];
	st.global.f32 	[%rd27], %f1;
$L__BB11_6:
	add.s32 	%r50, %r15, 128;
	setp.ge.s32 	%p5, %r50, %r1;
	mul.wide.s32 	%rd28, %r50, 4;
	add.s64 	%rd10, %rd5, %rd28;
	add.s64 	%rd11, %rd6, %rd28;
	@%p5 bra 	$L__BB11_8;
	ld.global.u32 	%r51, [%rd10];
	mul.wide.s32 	%rd29, %r51, 4;
	add.s64 	%rd30, %rd3, %rd29;
	ld.global.f32 	%f2, [%rd30];
	st.global.f32 	[%rd11], %f2;
$L__BB11_8:
	add.s32 	%r52, %r15, 256;
	setp.ge.s32 	%p6, %r52, %r1;
	@%p6 bra 	$L__BB11_10;
	ld.global.u32 	%r53, [%rd10+512];
	mul.wide.s32 	%rd31, %r53, 4;
	add.s64 	%rd32, %rd3, %rd31;
	ld.global.f32 	%f3, [%rd32];
	st.global.f32 	[%rd11+512], %f3;
$L__BB11_10:
	add.s32 	%r54, %r15, 384;
	setp.ge.s32 	%p7, %r54, %r1;
	@%p7 bra 	$L__BB11_12;
	ld.global.u32 	%r55, [%rd10+1024];
	mul.wide.s32 	%rd33, %r55, 4;
	add.s64 	%rd34, %rd3, %rd33;
	ld.global.f32 	%f4, [%rd34];
	st.global.f32 	[%rd11+1024], %f4;
$L__BB11_12:
	add.s32 	%r56, %r15, 512;
	setp.ge.s32 	%p8, %r56, %r1;
	@%p8 bra 	$L__BB11_14;
	ld.global.u32 	%r57, [%rd10+1536];
	mul.wide.s32 	%rd35, %r57, 4;
	add.s64 	%rd36, %rd3, %rd35;
	ld.global.f32 	%f5, [%rd36];
	st.global.f32 	[%rd11+1536], %f5;
$L__BB11_14:
	add.s32 	%r58, %r15, 640;
	setp.ge.s32 	%p9, %r58, %r1;
	@%p9 bra 	$L__BB11_16;
	ld.global.u32 	%r59, [%rd10+2048];
	mul.wide.s32 	%rd37, %r59, 4;
	add.s64 	%rd38, %rd3, %rd37;
	ld.global.f32 	%f6, [%rd38];
	st.global.f32 	[%rd11+2048], %f6;
$L__BB11_16:
	add.s32 	%r60, %r15, 768;
	setp.ge.s32 	%p10, %r60, %r1;
	@%p10 bra 	$L__BB11_18;
	ld.global.u32 	%r61, [%rd10+2560];
	mul.wide.s32 	%rd39, %r61, 4;
	add.s64 	%rd40, %rd3, %rd39;
	ld.global.f32 	%f7, [%rd40];
	st.global.f32 	[%rd11+2560], %f7;
$L__BB11_18:
	add.s32 	%r62, %r15, 896;
	setp.ge.s32 	%p11, %r62, %r1;
	@%p11 bra 	$L__BB11_20;
	ld.global.u32 	%r63, [%rd10+3072];
	mul.wide.s32 	%rd41, %r63, 4;
	add.s64 	%rd42, %rd3, %rd41;
	ld.global.f32 	%f8, [%rd42];
	st.global.f32 	[%rd11+3072], %f8;
$L__BB11_20:
	add.s32 	%r112, %r112, 8;
	setp.eq.s32 	%p12, %r112, %r118;
	@%p12 bra 	$L__BB11_21;
	bra.uni 	$L__BB11_4;
$L__BB11_21:
	setp.eq.s32 	%p13, %r3, 0;
	@%p13 bra 	$L__BB11_55;
	and.b32  	%r31, %r43, 3;
	setp.lt.u32 	%p14, %r3, 4;
	@%p14 bra 	$L__BB11_32;
	shl.b32 	%r64, %r118, 7;
	add.s32 	%r32, %r64, %r2;
	setp.ge.s32 	%p15, %r32, %r1;
	@%p15 bra 	$L__BB11_25;
	mul.wide.s32 	%rd43, %r32, 4;
	add.s64 	%rd44, %rd5, %rd43;
	ld.global.u32 	%r65, [%rd44];
	mul.wide.s32 	%rd45, %r65, 4;
	add.s64 	%rd46, %rd3, %rd45;
	add.s64 	%rd47, %rd6, %rd43;
	ld.global.f32 	%f9, [%rd46];
	st.global.f32 	[%rd47], %f9;
$L__BB11_25:
	add.s32 	%r33, %r32, 128;
	setp.ge.s32 	%p16, %r33, %r1;
	@%p16 bra 	$L__BB11_27;
	mul.wide.s32 	%rd48, %r33, 4;
	add.s64 	%rd49, %rd5, %rd48;
	ld.global.u32 	%r66, [%rd49];
	mul.wide.s32 	%rd50, %r66, 4;
	add.s64 	%rd51, %rd3, %rd50;
	add.s64 	%rd52, %rd6, %rd48;
	ld.global.f32 	%f10, [%rd51];
	st.global.f32 	[%rd52], %f10;
$L__BB11_27:
	add.s32 	%r34, %r32, 256;
	setp.ge.s32 	%p17, %r34, %r1;
	@%p17 bra 	$L__BB11_29;
	mul.wide.s32 	%rd53, %r34, 4;
	add.s64 	%rd54, %rd5, %rd53;
	ld.global.u32 	%r67, [%rd54];
	mul.wide.s32 	%rd55, %r67, 4;
	add.s64 	%rd56, %rd3, %rd55;
	add.s64 	%rd57, %rd6, %rd53;
	ld.global.f32 	%f11, [%rd56];
	st.global.f32 	[%rd57], %f11;
$L__BB11_29:
	add.s32 	%r35, %r32, 384;
	setp.ge.s32 	%p18, %r35, %r1;
	@%p18 bra 	$L__BB11_31;
	mul.wide.s32 	%rd58, %r35, 4;
	add.s64 	%rd59, %rd5, %rd58;
	ld.global.u32 	%r68, [%rd59];
	mul.wide.s32 	%rd60, %r68, 4;
	add.s64 	%rd61, %rd3, %rd60;
	add.s64 	%rd62, %rd6, %rd58;
	ld.global.f32 	%f12, [%rd61];
	st.global.f32 	[%rd62], %f12;
$L__BB11_31:
	add.s32 	%r118, %r118, 4;
$L__BB11_32:
	setp.eq.s32 	%p19, %r31, 0;
	@%p19 bra 	$L__BB11_55;
	setp.eq.s32 	%p20, %r31, 1;
	@%p20 bra 	$L__BB11_39;
	shl.b32 	%r69, %r118, 7;
	add.s32 	%r38, %r69, %r2;
	setp.ge.s32 	%p21, %r38, %r1;
	@%p21 bra 	$L__BB11_36;
	mul.wide.s32 	%rd63, %r38, 4;
	add.s64 	%rd64, %rd5, %rd63;
	ld.global.u32 	%r70, [%rd64];
	mul.wide.s32 	%rd65, %r70, 4;
	add.s64 	%rd66, %rd3, %rd65;
	add.s64 	%rd67, %rd6, %rd63;
	ld.global.f32 	%f13, [%rd66];
	st.global.f32 	[%rd67], %f13;
$L__BB11_36:
	add.s32 	%r39, %r38, 128;
	setp.ge.s32 	%p22, %r39, %r1;
	@%p22 bra 	$L__BB11_38;
	mul.wide.s32 	%rd68, %r39, 4;
	add.s64 	%rd69, %rd5, %rd68;
	ld.global.u32 	%r71, [%rd69];
	mul.wide.s32 	%rd70, %r71, 4;
	add.s64 	%rd71, %rd3, %rd70;
	add.s64 	%rd72, %rd6, %rd68;
	ld.global.f32 	%f14, [%rd71];
	st.global.f32 	[%rd72], %f14;
$L__BB11_38:
	add.s32 	%r118, %r118, 2;
$L__BB11_39:
	and.b32  	%r72, %r43, 1;
	setp.eq.b32 	%p23, %r72, 1;
	not.pred 	%p24, %p23;
	@%p24 bra 	$L__BB11_55;
	shl.b32 	%r73, %r118, 7;
	add.s32 	%r42, %r73, %r2;
	setp.ge.s32 	%p25, %r42, %r1;
	@%p25 bra 	$L__BB11_55;
	mul.wide.s32 	%rd73, %r42, 4;
	add.s64 	%rd74, %rd5, %rd73;
	ld.global.u32 	%r74, [%rd74];
	mul.wide.s32 	%rd75, %r74, 4;
	add.s64 	%rd76, %rd3, %rd75;
	add.s64 	%rd77, %rd6, %rd73;
	ld.global.f32 	%f15, [%rd76];
	st.global.f32 	[%rd77], %f15;
	bra.uni 	$L__BB11_55;
$L__BB11_42:
	setp.lt.s32 	%p26, %r43, 1;
	@%p26 bra 	$L__BB11_55;
	mov.u32 	%r5, %tid.x;
	and.b32  	%r6, %r43, 15;
	setp.lt.u32 	%p27, %r43, 16;
	mov.b32 	%r114, 0;
	@%p27 bra 	$L__BB11_46;
	and.b32  	%r114, %r43, 2147483632;
	neg.s32 	%r111, %r114;
	add.s32 	%r110, %r5, 1152;
	mul.wide.u32 	%rd152, %r5, 4;
$L__BB11_45:
	.pragma "nounroll";
	mul.wide.s32 	%rd78, %r110, 4;
	add.s64 	%rd79, %rd78, 1536;
	add.s64 	%rd80, %rd5, %rd152;
	ld.global.u32 	%r76, [%rd80];
	mul.wide.s32 	%rd81, %r76, 4;
	add.s64 	%rd82, %rd3, %rd81;
	add.s64 	%rd83, %rd6, %rd152;
	ld.global.f32 	%f16, [%rd82];
	st.global.f32 	[%rd83], %f16;
	ld.global.u32 	%r77, [%rd80+512];
	mul.wide.s32 	%rd84, %r77, 4;
	add.s64 	%rd85, %rd3, %rd84;
	ld.global.f32 	%f17, [%rd85];
	st.global.f32 	[%rd83+512], %f17;
	ld.global.u32 	%r78, [%rd80+1024];
	mul.wide.s32 	%rd86, %r78, 4;
	add.s64 	%rd87, %rd3, %rd86;
	ld.global.f32 	%f18, [%rd87];
	st.global.f32 	[%rd83+1024], %f18;
	ld.global.u32 	%r79, [%rd80+1536];
	mul.wide.s32 	%rd88, %r79, 4;
	add.s64 	%rd89, %rd3, %rd88;
	ld.global.f32 	%f19, [%rd89];
	st.global.f32 	[%rd83+1536], %f19;
	ld.global.u32 	%r80, [%rd80+2048];
	mul.wide.s32 	%rd90, %r80, 4;
	add.s64 	%rd91, %rd3, %rd90;
	ld.global.f32 	%f20, [%rd91];
	st.global.f32 	[%rd83+2048], %f20;
	ld.global.u32 	%r81, [%rd80+2560];
	mul.wide.s32 	%rd92, %r81, 4;
	add.s64 	%rd93, %rd3, %rd92;
	ld.global.f32 	%f21, [%rd93];
	st.global.f32 	[%rd83+2560], %f21;
	ld.global.u32 	%r82, [%rd80+3072];
	mul.wide.s32 	%rd94, %r82, 4;
	add.s64 	%rd95, %rd3, %rd94;
	ld.global.f32 	%f22, [%rd95];
	st.global.f32 	[%rd83+3072], %f22;
	ld.global.u32 	%r83, [%rd80+3584];
	mul.wide.s32 	%rd96, %r83, 4;
	add.s64 	%rd97, %rd3, %rd96;
	ld.global.f32 	%f23, [%rd97];
	st.global.f32 	[%rd83+3584], %f23;
	ld.global.u32 	%r84, [%rd80+4096];
	mul.wide.s32 	%rd98, %r84, 4;
	add.s64 	%rd99, %rd3, %rd98;
	ld.global.f32 	%f24, [%rd99];
	st.global.f32 	[%rd83+4096], %f24;
	add.s64 	%rd100, %rd5, %rd79;
	ld.global.u32 	%r85, [%rd100+-1536];
	mul.wide.s32 	%rd101, %r85, 4;
	add.s64 	%rd102, %rd3, %rd101;
	add.s64 	%rd103, %rd6, %rd79;
	ld.global.f32 	%f25, [%rd102];
	st.global.f32 	[%rd103+-1536], %f25;
	ld.global.u32 	%r86, [%rd100+-1024];
	mul.wide.s32 	%rd104, %r86, 4;
	add.s64 	%rd105, %rd3, %rd104;
	ld.global.f32 	%f26, [%rd105];
	st.global.f32 	[%rd103+-1024], %f26;
	ld.global.u32 	%r87, [%rd100+-512];
	mul.wide.s32 	%rd106, %r87, 4;
	add.s64 	%rd107, %rd3, %rd106;
	ld.global.f32 	%f27, [%rd107];
	st.global.f32 	[%rd103+-512], %f27;
	ld.global.u32 	%r88, [%rd100];
	mul.wide.s32 	%rd108, %r88, 4;
	add.s64 	%rd109, %rd3, %rd108;
	ld.global.f32 	%f28, [%rd109];
	st.global.f32 	[%rd103], %f28;
	ld.global.u32 	%r89, [%rd100+512];
	mul.wide.s32 	%rd110, %r89, 4;
	add.s64 	%rd111, %rd3, %rd110;
	ld.global.f32 	%f29, [%rd111];
	st.global.f32 	[%rd103+512], %f29;
	ld.global.u32 	%r90, [%rd100+1024];
	mul.wide.s32 	%rd112, %r90, 4;
	add.s64 	%rd113, %rd3, %rd112;
	ld.global.f32 	%f30, [%rd113];
	st.global.f32 	[%rd103+1024], %f30;
	ld.global.u32 	%r91, [%rd100+1536];
	mul.wide.s32 	%rd114, %r91, 4;
	add.s64 	%rd115, %rd3, %rd114;
	ld.global.f32 	%f31, [%rd115];
	st.global.f32 	[%rd103+1536], %f31;
	add.s32 	%r111, %r111, 16;
	add.s32 	%r110, %r110, 2048;
	add.s64 	%rd152, %rd152, 8192;
	setp.eq.s32 	%p28, %r111, 0;
	@%p28 bra 	$L__BB11_46;
	bra.uni 	$L__BB11_45;
$L__BB11_46:
	setp.eq.s32 	%p29, %r6, 0;
	@%p29 bra 	$L__BB11_55;
	and.b32  	%r18, %r43, 7;
	setp.lt.u32 	%p30, %r6, 8;
	@%p30 bra 	$L__BB11_49;
	shl.b32 	%r92, %r114, 7;
	add.s32 	%r93, %r92, %r5;
	mul.wide.s32 	%rd116, %r93, 4;
	add.s64 	%rd117, %rd5, %rd116;
	ld.global.u32 	%r94, [%rd117];
	mul.wide.s32 	%rd118, %r94, 4;
	add.s64 	%rd119, %rd3, %rd118;
	add.s64 	%rd120, %rd6, %rd116;
	ld.global.f32 	%f32, [%rd119];
	st.global.f32 	[%rd120], %f32;
	ld.global.u32 	%r95, [%rd117+512];
	mul.wide.s32 	%rd121, %r95, 4;
	add.s64 	%rd122, %rd3, %rd121;
	ld.global.f32 	%f33, [%rd122];
	st.global.f32 	[%rd120+512], %f33;
	ld.global.u32 	%r96, [%rd117+1024];
	mul.wide.s32 	%rd123, %r96, 4;
	add.s64 	%rd124, %rd3, %rd123;
	ld.global.f32 	%f34, [%rd124];
	st.global.f32 	[%rd120+1024], %f34;
	ld.global.u32 	%r97, [%rd117+1536];
	mul.wide.s32 	%rd125, %r97, 4;
	add.s64 	%rd126, %rd3, %rd125;
	ld.global.f32 	%f35, [%rd126];
	st.global.f32 	[%rd120+1536], %f35;
	ld.global.u32 	%r98, [%rd117+2048];
	mul.wide.s32 	%rd127, %r98, 4;
	add.s64 	%rd128, %rd3, %rd127;
	ld.global.f32 	%f36, [%rd128];
	st.global.f32 	[%rd120+2048], %f36;
	ld.global.u32 	%r99, [%rd117+2560];
	mul.wide.s32 	%rd129, %r99, 4;
	add.s64 	%rd130, %rd3, %rd129;
	ld.global.f32 	%f37, [%rd130];
	st.global.f32 	[%rd120+2560], %f37;
	ld.global.u32 	%r100, [%rd117+3072];
	mul.wide.s32 	%rd131, %r100, 4;
	add.s64 	%rd132, %rd3, %rd131;
	ld.global.f32 	%f38, [%rd132];
	st.global.f32 	[%rd120+3072], %f38;
	ld.global.u32 	%r101, [%rd117+3584];
	mul.wide.s32 	%rd133, %r101, 4;
	add.s64 	%rd134, %rd3, %rd133;
	ld.global.f32 	%f39, [%rd134];
	st.global.f32 	[%rd120+3584], %f39;
	add.s32 	%r114, %r114, 8;
$L__BB11_49:
	setp.eq.s32 	%p31, %r18, 0;
	@%p31 bra 	$L__BB11_55;
	and.b32  	%r21, %r43, 3;
	setp.lt.u32 	%p32, %r18, 4;
	@%p32 bra 	$L__BB11_52;
	shl.b32 	%r102, %r114, 7;
	add.s32 	%r103, %r102, %r5;
	mul.wide.s32 	%rd135, %r103, 4;
	add.s64 	%rd136, %rd5, %rd135;
	ld.global.u32 	%r104, [%rd136];
	mul.wide.s32 	%rd137, %r104, 4;
	add.s64 	%rd138, %rd3, %rd137;
	add.s64 	%rd139, %rd6, %rd135;
	ld.global.f32 	%f40, [%rd138];
	st.global.f32 	[%rd139], %f40;
	ld.global.u32 	%r105, [%rd136+512];
	mul.wide.s32 	%rd140, %r105, 4;
	add.s64 	%rd141, %rd3, %rd140;
	ld.global.f32 	%f41, [%rd141];
	st.global.f32 	[%rd139+512], %f41;
	ld.global.u32 	%r106, [%rd136+1024];
	mul.wide.s32 	%rd142, %r106, 4;
	add.s64 	%rd143, %rd3, %rd142;
	ld.global.f32 	%f42, [%rd143];
	st.global.f32 	[%rd139+1024], %f42;
	ld.global.u32 	%r107, [%rd136+1536];
	mul.wide.s32 	%rd144, %r107, 4;
	add.s64 	%rd145, %rd3, %rd144;
	ld.global.f32 	%f43, [%rd145];
	st.global.f32 	[%rd139+1536], %f43;
	add.s32 	%r114, %r114, 4;
$L__BB11_52:
	setp.eq.s32 	%p33, %r21, 0;
	@%p33 bra 	$L__BB11_55;
	shl.b32 	%r108, %r114, 7;
	add.s32 	%r117, %r5, %r108;
	neg.s32 	%r116, %r21;
$L__BB11_54:
	.pragma "nounroll";
	mul.wide.s32 	%rd147, %r117, 4;
	add.s64 	%rd148, %rd6, %rd147;
	add.s64 	%rd149, %rd5, %rd147;
	ld.global.u32 	%r109, [%rd149];
	mul.wide.s32 	%rd150, %r109, 4;
	add.s64 	%rd151, %rd3, %rd150;
	ld.global.f32 	%f44, [%rd151];
	st.global.f32 	[%rd148], %f44;
	add.s32 	%r117, %r117, 128;
	add.s32 	%r116, %r116, 1;
	setp.eq.s32 	%p34, %r116, 0;
	@%p34 bra 	$L__BB11_55;
	bra.uni 	$L__BB11_54;
$L__BB11_55:
	ret;

}
	// .globl	_ZN3cub18CUB_300001_SM_10006detail4scan20DeviceScanInitKernelINS0_13ScanTileStateIiLb1EEEEEvT_i
.visible .entry _ZN3cub18CUB_300001_SM_10006detail4scan20DeviceScanInitKernelINS0_13ScanTileStateIiLb1EEEEEvT_i(
	.param .align 8 .b8 _ZN3cub18CUB_300001_SM_10006detail4scan20DeviceScanInitKernelINS0_13ScanTileStateIiLb1EEEEEvT_i_param_0[8],
	.param .u32 _ZN3cub18CUB_300001_SM_10006detail4scan20DeviceScanInitKernelINS0_13ScanTileStateIiLb1EEEEEvT_i_param_1
)
{
	.reg .pred 	%p<5>;
	.reg .b32 	%r<10>;
	.reg .b64 	%rd<7>;

	ld.param.u64 	%rd2, [_ZN3cub18CUB_300001_SM_10006detail4scan20DeviceScanInitKernelINS0_13ScanTileStateIiLb1EEEEEvT_i_param_0];
	ld.param.u32 	%r4, [_ZN3cub18CUB_300001_SM_10006detail4scan20DeviceScanInitKernelINS0_13ScanTileStateIiLb1EEEEEvT_i_param_1];
	cvta.to.global.u64 	%rd1, %rd2;
	mov.u32 	%r1, %ctaid.x;
	mov.u32 	%r5, %ntid.x;
	mov.u32 	%r2, %tid.x;
	mad.lo.s32 	%r3, %r1, %r5, %r2;
	setp.ge.s32 	%p1, %r3, %r4;
	@%p1 bra 	$L__BB12_2;
	mul.wide.s32 	%rd3, %r3, 8;
	add.s64 	%rd4, %rd1, %rd3;
	mov.b32 	%r6, 0;
	mov.b32 	%r7, 99;
	st.global.v2.u32 	[%rd4+256], {%r7, %r6};
$L__BB12_2:
	setp.ne.s32 	%p2, %r1, 0;
	setp.gt.u32 	%p3, %r2, 31;
	or.pred  	%p4, %p2, %p3;
	@%p4 bra 	$L__BB12_4;
	mul.wide.u32 	%rd5, %r2, 8;
	add.s64 	%rd6, %rd1, %rd5;
	mov.b32 	%r9, 0;
	st.global.v2.u32 	[%rd6], {%r9, %r9};
$L__BB12_4:
	ret;

}
	// .globl	_ZN3cub18CUB_300001_SM_10006detail4scan16DeviceScanKernelINS2_10policy_hubIiiijN4cuda3std3__44plusIvEEE10Policy1000EN6thrust24THRUST_300001_SM_1000_NS6detail15normal_iteratorINSD_10device_ptrIiEEEESI_NS0_13ScanTileStateIiLb1EEES9_NS0_8NullTypeEjiLb0ESL_EEvT0_T1_T2_iT3_T4_T5_
.visible .entry _ZN3cub18CUB_300001_SM_10006detail4scan16DeviceScanKernelINS2_10policy_hubIiiijN4cuda3std3__44plusIvEEE10Policy1000EN6thrust24THRUST_300001_SM_1000_NS6detail15normal_iteratorINSD_10device_ptrIiEEEESI_NS0_13ScanTileStateIiLb1EEES9_NS0_8NullTypeEjiLb0ESL_EEvT0_T1_T2_iT3_T4_T5_(
	.param .align 8 .b8 _ZN3cub18CUB_300001_SM_10006detail4scan16DeviceScanKernelINS2_10policy_hubIiiijN4cuda3std3__44plusIvEEE10Policy1000EN6thrust24THRUST_300001_SM_1000_NS6detail15normal_iteratorINSD_10device_ptrIiEEEESI_NS0_13ScanTileStateIiLb1EEES9_NS0_8NullTypeEjiLb0ESL_EEvT0_T1_T2_iT3_T4_T5__param_0[8],
	.param .align 8 .b8 _ZN3cub18CUB_300001_SM_10006detail4scan16DeviceScanKernelINS2_10policy_hubIiiijN4cuda3std3__44plusIvEEE10Policy1000EN6thrust24THRUST_300001_SM_1000_NS6detail15normal_iteratorINSD_10device_ptrIiEEEESI_NS0_13ScanTileStateIiLb1EEES9_NS0_8NullTypeEjiLb0ESL_EEvT0_T1_T2_iT3_T4_T5__param_1[8],
	.param .align 8 .b8 _ZN3cub18CUB_300001_SM_10006detail4scan16DeviceScanKernelINS2_10policy_hubIiiijN4cuda3std3__44plusIvEEE10Policy1000EN6thrust24THRUST_300001_SM_1000_NS6detail15normal_iteratorINSD_10device_ptrIiEEEESI_NS0_13ScanTileStateIiLb1EEES9_NS0_8NullTypeEjiLb0ESL_EEvT0_T1_T2_iT3_T4_T5__param_2[8],
	.param .u32 _ZN3cub18CUB_300001_SM_10006detail4scan16DeviceScanKernelINS2_10policy_hubIiiijN4cuda3std3__44plusIvEEE10Policy1000EN6thrust24THRUST_300001_SM_1000_NS6detail15normal_iteratorINSD_10device_ptrIiEEEESI_NS0_13ScanTileStateIiLb1EEES9_NS0_8NullTypeEjiLb0ESL_EEvT0_T1_T2_iT3_T4_T5__param_3,
	.param .align 1 .b8 _ZN3cub18CUB_300001_SM_10006detail4scan16DeviceScanKernelINS2_10policy_hubIiiijN4cuda3std3__44plusIvEEE10Policy1000EN6thrust24THRUST_300001_SM_1000_NS6detail15normal_iteratorINSD_10device_ptrIiEEEESI_NS0_13ScanTileStateIiLb1EEES9_NS0_8NullTypeEjiLb0ESL_EEvT0_T1_T2_iT3_T4_T5__param_4[1],
	.param .align 1 .b8 _ZN3cub18CUB_300001_SM_10006detail4scan16DeviceScanKernelINS2_10policy_hubIiiijN4cuda3std3__44plusIvEEE10Policy1000EN6thrust24THRUST_300001_SM_1000_NS6detail15normal_iteratorINSD_10device_ptrIiEEEESI_NS0_13ScanTileStateIiLb1EEES9_NS0_8NullTypeEjiLb0ESL_EEvT0_T1_T2_iT3_T4_T5__param_5[1],
	.param .u32 _ZN3cub18CUB_300001_SM_10006detail4scan16DeviceScanKernelINS2_10policy_hubIiiijN4cuda3std3__44plusIvEEE10Policy1000EN6thrust24THRUST_300001_SM_1000_NS6detail15normal_iteratorINSD_10device_ptrIiEEEESI_NS0_13ScanTileStateIiLb1EEES9_NS0_8NullTypeEjiLb0ESL_EEvT0_T1_T2_iT3_T4_T5__param_6
)
.maxntid 384
{
	.reg .pred 	%p<160>;
	.reg .b32 	%r<1050>;
	.reg .b64 	%rd<55>;
	// demoted variable
	.shared .align 16 .b8 _ZZN3cub18CUB_300001_SM_10006detail4scan16DeviceScanKernelINS2_10policy_hubIiiijN4cuda3std3__44plusIvEEE10Policy1000EN6thrust24THRUST_300001_SM_1000_NS6detail15normal_iteratorINSD_10device_ptrIiEEEESI_NS0_13ScanTileStateIiLb1EEES9_NS0_8NullTypeEjiLb0ESL_EEvT0_T1_T2_iT3_T4_T5_E12temp_storage[33808];
	ld.param.u64 	%rd1, [_ZN3cub18CUB_300001_SM_10006detail4scan16DeviceScanKernelINS2_10policy_hubIiiijN4cuda3std3__44plusIvEEE10Policy1000EN6thrust24THRUST_300001_SM_1000_NS6detail15normal_iteratorINSD_10device_ptrIiEEEESI_NS0_13ScanTileStateIiLb1EEES9_NS0_8NullTypeEjiLb0ESL_EEvT0_T1_T2_iT3_T4_T5__param_2];
	ld.param.u64 	%rd13, [_ZN3cub18CUB_300001_SM_10006detail4scan16DeviceScanKernelINS2_10policy_hubIiiijN4cuda3std3__44plusIvEEE10Policy1000EN6thrust24THRUST_300001_SM_1000_NS6detail15normal_iteratorINSD_10device_ptrIiEEEESI_NS0_13ScanTileStateIiLb1EEES9_NS0_8NullTypeEjiLb0ESL_EEvT0_T1_T2_iT3_T4_T5__param_1];
	ld.param.u64 	%rd14, [_ZN3cub18CUB_300001_SM_10006detail4scan16DeviceScanKernelINS2_10policy_hubIiiijN4cuda3std3__44plusIvEEE10Policy1000EN6thrust24THRUST_300001_SM_1000_NS6detail15normal_iteratorINSD_10device_ptrIiEEEESI_NS0_13ScanTileStateIiLb1EEES9_NS0_8NullTypeEjiLb0ESL_EEvT0_T1_T2_iT3_T4_T5__param_0];
	ld.param.u32 	%r233, [_ZN3cub18CUB_300001_SM_10006detail4scan16DeviceScanKernelINS2_10policy_hubIiiijN4cuda3std3__44plusIvEEE10Policy1000EN6thrust24THRUST_300001_SM_1000_NS6detail15normal_iteratorINSD_10device_ptrIiEEEESI_NS0_13ScanTileStateIiLb1EEES9_NS0_8NullTypeEjiLb0ESL_EEvT0_T1_T2_iT3_T4_T5__param_3];
	ld.param.u32 	%r234, [_ZN3cub18CUB_300001_SM_10006detail4scan16DeviceScanKernelINS2_10policy_hubIiiijN4cuda3std3__44plusIvEEE10Policy1000EN6thrust24THRUST_300001_SM_1000_NS6detail15normal_iteratorINSD_10device_ptrIiEEEESI_NS0_13ScanTileStateIiLb1EEES9_NS0_8NullTypeEjiLb0ESL_EEvT0_T1_T2_iT3_T4_T5__param_6];
	cvta.to.global.u64 	%rd2, %rd14;
	cvta.to.global.u64 	%rd3, %rd13;
	mov.u32 	%r235, %ctaid.x;
	add.s32 	%r998, %r233, %r235;
	mul.lo.s32 	%r2, %r998, 8448;
	sub.s32 	%r3, %r234, %r2;
	setp.lt.u32 	%p1, %r3, 8449;
	@%p1 bra 	$L__BB13_26;
	cvt.u64.u32 	%rd37, %r2;
	mov.u32 	%r4, %tid.x;
	and.b32  	%r642, %r4, 31;
	and.b32  	%r643, %r4, 992;
	mul.lo.s32 	%r644, %r643, 22;
	or.b32  	%r645, %r644, %r642;
	cvt.u64.u32 	%rd38, %r645;
	add.s64 	%rd4, %rd38, %rd37;
	shl.b64 	%rd39, %rd4, 2;
	add.s64 	%rd40, %rd2, %rd39;
	ld.global.u32 	%r646, [%rd40];
	ld.global.u32 	%r647, [%rd40+128];
	ld.global.u32 	%r648, [%rd40+256];
	ld.global.u32 	%r649, [%rd40+384];
	ld.global.u32 	%r650, [%rd40+512];
	ld.global.u32 	%r651, [%rd40+640];
	ld.global.u32 	%r652, [%rd40+768];
	ld.global.u32 	%r653, [%rd40+896];
	ld.global.u32 	%r654, [%rd40+1024];
	ld.global.u32 	%r655, [%rd40+1152];
	ld.global.u32 	%r656, [%rd40+1280];
	ld.global.u32 	%r657, [%rd40+1408];
	ld.global.u32 	%r658, [%rd40+1536];
	ld.global.u32 	%r659, [%rd40+1664];
	ld.global.u32 	%r660, [%rd40+1792];
	ld.global.u32 	%r661, [%rd40+1920];
	ld.global.u32 	%r662, [%rd40+2048];
	ld.global.u32 	%r663, [%rd40+2176];
	ld.global.u32 	%r664, [%rd40+2304];
	ld.global.u32 	%r665, [%rd40+2432];
	ld.global.u32 	%r666, [%rd40+2560];
	ld.global.u32 	%r667, [%rd40+2688];
	// begin inline asm
	mov.u32 %r641, %laneid;
	// end inline asm
	shr.u32 	%r6, %r4, 5;
	mad.lo.s32 	%r668, %r6, 704, %r641;
	shl.b32 	%r669, %r668, 2;
	mov.u32 	%r670, _ZZN3cub18CUB_300001_SM_10006detail4scan16DeviceScanKernelINS2_10policy_hubIiiijN4cuda3std3__44plusIvEEE10Policy1000EN6thrust24THRUST_300001_SM_1000_NS6detail15normal_iteratorINSD_10device_ptrIiEEEESI_NS0_13ScanTileStateIiLb1EEES9_NS0_8NullTypeEjiLb0ESL_EEvT0_T1_T2_iT3_T4_T5_E12temp_storage;
	add.s32 	%r7, %r670, %r669;
	st.shared.u32 	[%r7], %r646;
	st.shared.u32 	[%r7+128], %r647;
	st.shared.u32 	[%r7+256], %r648;
	st.shared.u32 	[%r7+384], %r649;
	st.shared.u32 	[%r7+512], %r650;
	st.shared.u32 	[%r7+640], %r651;
	st.shared.u32 	[%r7+768], %r652;
	st.shared.u32 	[%r7+896], %r653;
	st.shared.u32 	[%r7+1024], %r654;
	st.shared.u32 	[%r7+1152], %r655;
	st.shared.u32 	[%r7+1280], %r656;
	st.shared.u32 	[%r7+1408], %r657;
	st.shared.u32 	[%r7+1536], %r658;
	st.shared.u32 	[%r7+1664], %r659;
	st.shared.u32 	[%r7+1792], %r660;
	st.shared.u32 	[%r7+1920], %r661;
	st.shared.u32 	[%r7+2048], %r662;
	st.shared.u32 	[%r7+2176], %r663;
	st.shared.u32 	[%r7+2304], %r664;
	st.shared.u32 	[%r7+2432], %r665;
	st.shared.u32 	[%r7+2560], %r666;
	st.shared.u32 	[%r7+2688], %r667;
	bar.warp.sync 	-1;
	mad.lo.s32 	%r8, %r641, 84, %r7;
	ld.shared.v2.u32 	{%r9, %r10}, [%r8];
	ld.shared.v2.u32 	{%r11, %r12}, [%r8+8];
	ld.shared.v2.u32 	{%r13, %r14}, [%r8+16];
	ld.shared.v2.u32 	{%r15, %r16}, [%r8+24];
	ld.shared.v2.u32 	{%r17, %r18}, [%r8+32];
	ld.shared.v2.u32 	{%r19, %r20}, [%r8+40];
	ld.shared.v2.u32 	{%r21, %r22}, [%r8+48];
	ld.shared.v2.u32 	{%r23, %r24}, [%r8+56];
	ld.shared.v2.u32 	{%r25, %r26}, [%r8+64];
	ld.shared.v2.u32 	{%r27, %r28}, [%r8+72];
	ld.shared.v2.u32 	{%r29, %r30}, [%r8+80];
	bar.sync 	0;
	setp.ne.s32 	%p104, %r998, 0;
	@%p104 bra 	$L__BB13_6;
	add.s32 	%r892, %r10, %r9;
	add.s32 	%r893, %r11, %r892;
	add.s32 	%r894, %r12, %r893;
	add.s32 	%r895, %r13, %r894;
	add.s32 	%r896, %r14, %r895;
	add.s32 	%r897, %r15, %r896;
	add.s32 	%r898, %r16, %r897;
	add.s32 	%r899, %r17, %r898;
	add.s32 	%r900, %r18, %r899;
	add.s32 	%r901, %r19, %r900;
	add.s32 	%r902, %r20, %r901;
	add.s32 	%r903, %r21, %r902;
	add.s32 	%r904, %r22, %r903;
	add.s32 	%r905, %r23, %r904;
	add.s32 	%r906, %r24, %r905;
	add.s32 	%r907, %r25, %r906;
	add.s32 	%r908, %r26, %r907;
	add.s32 	%r909, %r27, %r908;
	add.s32 	%r910, %r28, %r909;
	add.s32 	%r911, %r29, %r910;
	add.s32 	%r866, %r30, %r911;
	mov.b32 	%r864, 1;
	mov.b32 	%r889, 0;
	mov.b32 	%r891, -1;
	// begin inline asm
	{  .reg .s32 r0;  .reg .pred p;  shfl.sync.up.b32 r0|p, %r866, %r864, %r889, %r891;  @p add.s32 r0, r0, %r866;  mov.s32 %r862, r0;}
	// end inline asm
	mov.b32 	%r870, 2;
	// begin inline asm
	{  .reg .s32 r0;  .reg .pred p;  shfl.sync.up.b32 r0|p, %r862, %r870, %r889, %r891;  @p add.s32 r0, r0, %r862;  mov.s32 %r868, r0;}
	// end inline asm
	mov.b32 	%r876, 4;
	// begin inline asm
	{  .reg .s32 r0;  .reg .pred p;  shfl.sync.up.b32 r0|p, %r868, %r876, %r889, %r891;  @p add.s32 r0, r0, %r868;  mov.s32 %r874, r0;}
	// end inline asm
	mov.b32 	%r882, 8;
	// begin inline asm
	{  .reg .s32 r0;  .reg .pred p;  shfl.sync.up.b32 r0|p, %r874, %r882, %r889, %r891;  @p add.s32 r0, r0, %r874;  mov.s32 %r880, r0;}
	// end inline asm
	mov.b32 	%r888, 16;
	// begin inline asm
	{  .reg .s32 r0;  .reg .pred p;  shfl.sync.up.b32 r0|p, %r880, %r888, %r889, %r891;  @p add.s32 r0, r0, %r880;  mov.s32 %r886, r0;}
	// end inline asm
	setp.ne.s32 	%p146, %r641, 31;
	@%p146 bra 	$L__BB13_4;
	shl.b32 	%r912, %r6, 2;
	add.s32 	%r914, %r670, %r912;
	st.shared.u32 	[%r914+16], %r886;
$L__BB13_4:
	sub.s32 	%r915, %r886, %r866;
	bar.sync 	0;
	ld.shared.v4.u32 	{%r916, %r917, %r918, %r919}, [_ZZN3cub18CUB_300001_SM_10006detail4scan16DeviceScanKernelINS2_10policy_hubIiiijN4cuda3std3__44plusIvEEE10Policy1000EN6thrust24THRUST_300001_SM_1000_NS6detail15normal_iteratorINSD_10device_ptrIiEEEESI_NS0_13ScanTileStateIiLb1EEES9_NS0_8NullTypeEjiLb0ESL_EEvT0_T1_T2_iT3_T4_T5_E12temp_storage+16];
	add.s32 	%r920, %r917, %r916;
	setp.eq.s32 	%p147, %r6, 2;
	selp.b32 	%r921, %r920, %r916, %p147;
	add.s32 	%r922, %r920, %r918;
	setp.eq.s32 	%p148, %r6, 3;
	selp.b32 	%r923, %r922, %r921, %p148;
	add.s32 	%r924, %r922, %r919;
	setp.eq.s32 	%p149, %r6, 4;
	selp.b32 	%r925, %r924, %r923, %p149;
	ld.shared.v4.u32 	{%r926, %r927, %r928, %r929}, [_ZZN3cub18CUB_300001_SM_10006detail4scan16DeviceScanKernelINS2_10policy_hubIiiijN4cuda3std3__44plusIvEEE10Policy1000EN6thrust24THRUST_300001_SM_1000_NS6detail15normal_iteratorINSD_10device_ptrIiEEEESI_NS0_13ScanTileStateIiLb1EEES9_NS0_8NullTypeEjiLb0ESL_EEvT0_T1_T2_iT3_T4_T5_E12temp_storage+32];
	add.s32 	%r930, %r924, %r926;
	setp.eq.s32 	%p150, %r6, 5;
	selp.b32 	%r931, %r930, %r925, %p150;
	add.s32 	%r932, %r930, %r927;
	setp.eq.s32 	%p151, %r6, 6;
	selp.b32 	%r933, %r932, %r931, %p151;
	add.s32 	%r934, %r932, %r928;
	setp.eq.s32 	%p152, %r6, 7;
	selp.b32 	%r935, %r934, %r933, %p152;
	add.s32 	%r936, %r934, %r929;
	setp.eq.s32 	%p153, %r6, 8;
	selp.b32 	%r937, %r936, %r935, %p153;
	ld.shared.v4.u32 	{%r938, %r939, %r940, %r941}, [_ZZN3cub18CUB_300001_SM_10006detail4scan16DeviceScanKernelINS2_10policy_hubIiiijN4cuda3std3__44plusIvEEE10Policy1000EN6thrust24THRUST_300001_SM_1000_NS6detail15normal_iteratorINSD_10device_ptrIiEEEESI_NS0_13ScanTileStateIiLb1EEES9_NS0_8NullTypeEjiLb0ESL_EEvT0_T1_T2_iT3_T4_T5_E12temp_storage+48];
	add.s32 	%r942, %r936, %r938;
	setp.eq.s32 	%p154, %r6, 9;
	selp.b32 	%r943, %r942, %r937, %p154;
	add.s32 	%r944, %r942, %r939;
	setp.eq.s32 	%p155, %r6, 10;
	selp.b32 	%r945, %r944, %r943, %p155;
	add.s32 	%r946, %r944, %r940;
	setp.eq.s32 	%p156, %r6, 11;
	selp.b32 	%r947, %r946, %r945, %p156;
	add.s32 	%r33, %r946, %r941;
	setp.lt.u32 	%p157, %r4, 32;
	setp.eq.s32 	%p158, %r641, 0;
	selp.b32 	%r948, 0, %r915, %p158;
	add.s32 	%r949, %r947, %r948;
	selp.b32 	%r1012, %r915, %r949, %p157;
	setp.ne.s32 	%p159, %r4, 0;
	@%p159 bra 	$L__BB13_25;
	add.s64 	%rd52, %rd1, 256;
	mov.b32 	%r950, 101;
	// begin inline asm
	st.relaxed.gpu.v2.u32 [%rd52], {%r950, %r33};
	// end inline asm
	mov.b32 	%r1012, 0;
	bra.uni 	$L__BB13_25;
$L__BB13_6:
	add.s32 	%r701, %r10, %r9;
	add.s32 	%r702, %r11, %r701;
	add.s32 	%r703, %r12, %r702;
	add.s32 	%r704, %r13, %r703;
	add.s32 	%r705, %r14, %r704;
	add.s32 	%r706, %r15, %r705;
	add.s32 	%r707, %r16, %r706;
	add.s32 	%r708, %r17, %r707;
	add.s32 	%r709, %r18, %r708;
	add.s32 	%r710, %r19, %r709;
	add.s32 	%r711, %r20, %r710;
	add.s32 	%r712, %r21, %r711;
	add.s32 	%r713, %r22, %r712;
	add.s32 	%r714, %r23, %r713;
	add.s32 	%r715, %r24, %r714;
	add.s32 	%r716, %r25, %r715;
	add.s32 	%r717, %r26, %r716;
	add.s32 	%r718, %r27, %r717;
	add.s32 	%r719, %r28, %r718;
	add.s32 	%r720, %r29, %r719;
	add.s32 	%r675, %r30, %r720;
	mov.b32 	%r673, 1;
	mov.b32 	%r698, 0;
	mov.b32 	%r700, -1;
	// begin inline asm
	{  .reg .s32 r0;  .reg .pred p;  shfl.sync.up.b32 r0|p, %r675, %r673, %r698, %r700;  @p add.s32 r0, r0, %r675;  mov.s32 %r671, r0;}
	// end inline asm
	mov.b32 	%r679, 2;
	// begin inline asm
	{  .reg .s32 r0;  .reg .pred p;  shfl.sync.up.b32 r0|p, %r671, %r679, %r698, %r700;  @p add.s32 r0, r0, %r671;  mov.s32 %r677, r0;}
	// end inline asm
	mov.b32 	%r685, 4;
	// begin inline asm
	{  .reg .s32 r0;  .reg .pred p;  shfl.sync.up.b32 r0|p, %r677, %r685, %r698, %r700;  @p add.s32 r0, r0, %r677;  mov.s32 %r683, r0;}
	// end inline asm
	mov.b32 	%r691, 8;
	// begin inline asm
	{  .reg .s32 r0;  .reg .pred p;  shfl.sync.up.b32 r0|p, %r683, %r691, %r698, %r700;  @p add.s32 r0, r0, %r683;  mov.s32 %r689, r0;}
	// end inline asm
	mov.b32 	%r697, 16;
	// begin inline asm
	{  .reg .s32 r0;  .reg .pred p;  shfl.sync.up.b32 r0|p, %r689, %r697, %r698, %r700;  @p add.s32 r0, r0, %r689;  mov.s32 %r695, r0;}
	// end inline asm
	setp.ne.s32 	%p105, %r641, 31;
	@%p105 bra 	$L__BB13_8;
	shl.b32 	%r721, %r6, 2;
	add.s32 	%r723, %r670, %r721;
	st.shared.u32 	[%r723+16], %r695;
$L__BB13_8:
	sub.s32 	%r724, %r695, %r675;
	bar.sync 	0;
	ld.shared.v4.u32 	{%r725, %r726, %r727, %r728}, [_ZZN3cub18CUB_300001_SM_10006detail4scan16DeviceScanKernelINS2_10policy_hubIiiijN4cuda3std3__44plusIvEEE10Policy1000EN6thrust24THRUST_300001_SM_1000_NS6detail15normal_iteratorINSD_10device_ptrIiEEEESI_NS0_13ScanTileStateIiLb1EEES9_NS0_8NullTypeEjiLb0ESL_EEvT0_T1_T2_iT3_T4_T5_E12temp_storage+16];
	add.s32 	%r729, %r726, %r725;
	setp.eq.s32 	%p106, %r6, 2;
	selp.b32 	%r730, %r729, %r725, %p106;
	add.s32 	%r731, %r729, %r727;
	setp.eq.s32 	%p107, %r6, 3;
	selp.b32 	%r732, %r731, %r730, %p107;
	add.s32 	%r733, %r731, %r728;
	setp.eq.s32 	%p108, %r6, 4;
	selp.b32 	%r734, %r733, %r732, %p108;
	ld.shared.v4.u32 	{%r735, %r736, %r737, %r738}, [_ZZN3cub18CUB_300001_SM_10006detail4scan16DeviceScanKernelINS2_10policy_hubIiiijN4cuda3std3__44plusIvEEE10Policy1000EN6thrust24THRUST_300001_SM_1000_NS6detail15normal_iteratorINSD_10device_ptrIiEEEESI_NS0_13ScanTileStateIiLb1EEES9_NS0_8NullTypeEjiLb0ESL_EEvT0_T1_T2_iT3_T4_T5_E12temp_storage+32];
	add.s32 	%r739, %r733, %r735;
	setp.eq.s32 	%p109, %r6, 5;
	selp.b32 	%r740, %r739, %r734, %p109;
	add.s32 	%r741, %r739, %r736;
	setp.eq.s32 	%p110, %r6, 6;
	selp.b32 	%r742, %r741, %r740, %p110;
	add.s32 	%r743, %r741, %r737;
	setp.eq.s32 	%p111, %r6, 7;
	selp.b32 	%r744, %r743, %r742, %p111;
	add.s32 	%r745, %r743, %r738;
	setp.eq.s32 	%p112, %r6, 8;
	selp.b32 	%r746, %r745, %r744, %p112;
	ld.shared.v4.u32 	{%r747, %r748, %r749, %r750}, [_ZZN3cub18CUB_300001_SM_10006detail4scan16DeviceScanKernelINS2_10policy_hubIiiijN4cuda3std3__44plusIvEEE10Policy1000EN6thrust24THRUST_300001_SM_1000_NS6detail15normal_iteratorINSD_10device_ptrIiEEEESI_NS0_13ScanTileStateIiLb1EEES9_NS0_8NullTypeEjiLb0ESL_EEvT0_T1_T2_iT3_T4_T5_E12temp_storage+48];
	add.s32 	%r751, %r745, %r747;
	setp.eq.s32 	%p113, %r6, 9;
	selp.b32 	%r752, %r751, %r746, %p113;
	add.s32 	%r753, %r751, %r748;
	setp.eq.s32 	%p114, %r6, 10;
	selp.b32 	%r754, %r753, %r752, %p114;
	add.s32 	%r755, %r753, %r749;
	setp.eq.s32 	%p115, %r6, 11;
	selp.b32 	%r756, %r755, %r754, %p115;
	add.s32 	%r37, %r755, %r750;
	setp.gt.u32 	%p116, %r4, 31;
	setp.lt.u32 	%p117, %r4, 32;
	setp.eq.s32 	%p118, %r641, 0;
	selp.b32 	%r757, 0, %r724, %p118;
	add.s32 	%r1011, %r756, %r757;
	selp.b32 	%r39, %r724, %r1011, %p117;
	@%p116 bra 	$L__BB13_24;
	setp.ne.s32 	%p119, %r4, 0;
	mul.wide.s32 	%rd41, %r998, 8;
	add.s64 	%rd5, %rd1, %rd41;
	@%p119 bra 	$L__BB13_11;
	st.shared.u32 	[_ZZN3cub18CUB_300001_SM_10006detail4scan16DeviceScanKernelINS2_10policy_hubIiiijN4cuda3std3__44plusIvEEE10Policy1000EN6thrust24THRUST_300001_SM_1000_NS6detail15normal_iteratorINSD_10device_ptrIiEEEESI_NS0_13ScanTileStateIiLb1EEES9_NS0_8NullTypeEjiLb0ESL_EEvT0_T1_T2_iT3_T4_T5_E12temp_storage+12], %r37;
	add.s64 	%rd42, %rd5, 256;
	mov.b32 	%r758, 100;
	// begin inline asm
	st.relaxed.gpu.v2.u32 [%rd42], {%r758, %r37};
	// end inline asm
$L__BB13_11:
	not.b32 	%r764, %r4;
	add.s32 	%r1006, %r998, %r764;
	mov.b32 	%r760, 830;
	// begin inline asm
	nanosleep.u32 %r760;
	// end inline asm
	mul.wide.s32 	%rd44, %r1006, 8;
	add.s64 	%rd45, %rd1, %rd44;
	add.s64 	%rd43, %rd45, 256;
	// begin inline asm
	ld.relaxed.gpu.v2.u32 {%r1008, %r1000}, [%rd43];
	// end inline asm
	mov.b32 	%r1001, 952;
$L__BB13_12:
	setp.eq.s32 	%p120, %r1008, 99;
	mov.b32 	%r765, -1;
	vote.sync.any.pred 	%p121, %p120, %r765;
	not.pred 	%p122, %p121;
	@%p122 bra 	$L__BB13_14;
	mul.lo.s32 	%r860, %r998, 16807;
	and.b32  	%r998, %r860, 2147483647;
	add.s32 	%r861, %r1001, 1;
	rem.u32 	%r857, %r998, %r861;
	// begin inline asm
	nanosleep.u32 %r857;
	// end inline asm
	shr.u32 	%r1001, %r1001, 1;
	// begin inline asm
	ld.relaxed.gpu.v2.u32 {%r1008, %r1000}, [%rd43];
	// end inline asm
	bra.uni 	$L__BB13_12;
$L__BB13_14:
	setp.eq.s32 	%p123, %r1008, 101;
	mov.b32 	%r792, -1;
	vote.sync.ballot.b32 	%r794, %p123, %r792;
	// begin inline asm
	mov.u32 %r767, %lanemask_ge;
	// end inline asm
	and.b32  	%r795, %r794, %r767;
	or.b32  	%r796, %r795, -2147483648;
	add.s32 	%r797, %r796, -1;
	not.b32 	%r798, %r796;
	and.b32  	%r799, %r798, %r797;
	popc.b32 	%r771, %r799;
	mov.b32 	%r770, 1;
	// begin inline asm
	shfl.sync.down.b32 %r768, %r1000, %r770, %r771, %r792;
	// end inline asm
	setp.lt.s32 	%p125, %r641, %r771;
	selp.b32 	%r800, %r768, 0, %p125;
	add.s32 	%r774, %r800, %r1000;
	mov.b32 	%r775, 2;
	// begin inline asm
	shfl.sync.down.b32 %r773, %r774, %r775, %r771, %r792;
	// end inline asm
	add.s32 	%r54, %r641, 2;
	setp.gt.s32 	%p126, %r54, %r771;
	selp.b32 	%r801, 0, %r773, %p126;
	add.s32 	%r779, %r774, %r801;
	mov.b32 	%r780, 4;
	// begin inline asm
	shfl.sync.down.b32 %r778, %r779, %r780, %r771, %r792;
	// end inline asm
	add.s32 	%r55, %r641, 4;
	setp.gt.s32 	%p127, %r55, %r771;
	selp.b32 	%r802, 0, %r778, %p127;
	add.s32 	%r784, %r779, %r802;
	mov.b32 	%r785, 8;
	// begin inline asm
	shfl.sync.down.b32 %r783, %r784, %r785, %r771, %r792;
	// end inline asm
	add.s32 	%r56, %r641, 8;
	setp.gt.s32 	%p128, %r56, %r771;
	selp.b32 	%r803, 0, %r783, %p128;
	add.s32 	%r789, %r784, %r803;
	mov.b32 	%r790, 16;
	// begin inline asm
	shfl.sync.down.b32 %r788, %r789, %r790, %r771, %r792;
	// end inline asm
	add.s32 	%r57, %r641, 16;
	setp.gt.s32 	%p129, %r57, %r771;
	selp.b32 	%r804, 0, %r788, %p129;
	add.s32 	%r1005, %r789, %r804;
	add.s64 	%rd7, %rd1, 256;
	mov.b32 	%r1002, 952;
$L__BB13_15:
	setp.ne.s32 	%p130, %r1008, 101;
	mov.b32 	%r805, -1;
	vote.sync.all.pred 	%p131, %p130, %r805;
	not.pred 	%p132, %p131;
	@%p132 bra 	$L__BB13_20;
	shr.u32 	%r1002, %r1002, 1;
	mul.wide.s32 	%rd48, %r1006, 8;
	add.s64 	%rd49, %rd7, %rd48;
	add.s64 	%rd47, %rd49, -256;
	// begin inline asm
	ld.relaxed.gpu.v2.u32 {%r1008, %r1009}, [%rd47];
	// end inline asm
	mov.u32 	%r1010, %r1002;
$L__BB13_17:
	setp.eq.s32 	%p136, %r1008, 99;
	mov.b32 	%r813, -1;
	vote.sync.any.pred 	%p137, %p136, %r813;
	not.pred 	%p138, %p137;
	@%p138 bra 	$L__BB13_19;
	mul.lo.s32 	%r855, %r998, 16807;
	and.b32  	%r998, %r855, 2147483647;
	add.s32 	%r856, %r1010, 1;
	rem.u32 	%r852, %r998, %r856;
	// begin inline asm
	nanosleep.u32 %r852;
	// end inline asm
	shr.u32 	%r1010, %r1010, 1;
	// begin inline asm
	ld.relaxed.gpu.v2.u32 {%r1008, %r1009}, [%rd47];
	// end inline asm
	bra.uni 	$L__BB13_17;
$L__BB13_19:
	setp.eq.s32 	%p139, %r1008, 101;
	mov.b32 	%r839, -1;
	vote.sync.ballot.b32 	%r840, %p139, %r839;
	and.b32  	%r841, %r840, %r767;
	or.b32  	%r842, %r841, -2147483648;
	add.s32 	%r843, %r842, -1;
	not.b32 	%r844, %r842;
	and.b32  	%r845, %r844, %r843;
	popc.b32 	%r818, %r845;
	mov.b32 	%r817, 1;
	// begin inline asm
	shfl.sync.down.b32 %r815, %r1009, %r817, %r818, %r839;
	// end inline asm
	setp.lt.s32 	%p141, %r641, %r818;
	selp.b32 	%r846, %r815, 0, %p141;
	add.s32 	%r821, %r846, %r1009;
	mov.b32 	%r822, 2;
	// begin inline asm
	shfl.sync.down.b32 %r820, %r821, %r822, %r818, %r839;
	// end inline asm
	setp.gt.s32 	%p142, %r54, %r818;
	selp.b32 	%r847, 0, %r820, %p142;
	add.s32 	%r826, %r821, %r847;
	mov.b32 	%r827, 4;
	// begin inline asm
	shfl.sync.down.b32 %r825, %r826, %r827, %r818, %r839;
	// end inline asm
	setp.gt.s32 	%p143, %r55, %r818;
	selp.b32 	%r848, 0, %r825, %p143;
	add.s32 	%r831, %r826, %r848;
	mov.b32 	%r832, 8;
	// begin inline asm
	shfl.sync.down.b32 %r830, %r831, %r832, %r818, %r839;
	// end inline asm
	setp.gt.s32 	%p144, %r56, %r818;
	selp.b32 	%r849, 0, %r830, %p144;
	add.s32 	%r836, %r831, %r849;
	mov.b32 	%r837, 16;
	// begin inline asm
	shfl.sync.down.b32 %r835, %r836, %r837, %r818, %r839;
	// end inline asm
	setp.gt.s32 	%p145, %r57, %r818;
	selp.b32 	%r850, 0, %r835, %p145;
	add.s32 	%r851, %r850, %r1005;
	add.s32 	%r1005, %r851, %r836;
	add.s32 	%r1006, %r1006, -32;
	bra.uni 	$L__BB13_15;
$L__BB13_20:
	@%p119 bra 	$L__BB13_22;
	add.s32 	%r808, %r1005, %r37;
	add.s64 	%rd46, %rd5, 256;
	mov.b32 	%r807, 101;
	// begin inline asm
	st.relaxed.gpu.v2.u32 [%rd46], {%r807, %r808};
	// end inline asm
	st.shared.u32 	[_ZZN3cub18CUB_300001_SM_10006detail4scan16DeviceScanKernelINS2_10policy_hubIiiijN4cuda3std3__44plusIvEEE10Policy1000EN6thrust24THRUST_300001_SM_1000_NS6detail15normal_iteratorINSD_10device_ptrIiEEEESI_NS0_13ScanTileStateIiLb1EEES9_NS0_8NullTypeEjiLb0ESL_EEvT0_T1_T2_iT3_T4_T5_E12temp_storage+4], %r1005;
	st.shared.u32 	[_ZZN3cub18CUB_300001_SM_10006detail4scan16DeviceScanKernelINS2_10policy_hubIiiijN4cuda3std3__44plusIvEEE10Policy1000EN6thrust24THRUST_300001_SM_1000_NS6detail15normal_iteratorINSD_10device_ptrIiEEEESI_NS0_13ScanTileStateIiLb1EEES9_NS0_8NullTypeEjiLb0ESL_EEvT0_T1_T2_iT3_T4_T5_E12temp_storage+8], %r808;
$L__BB13_22:
	setp.ne.s32 	%p134, %r641, 0;
	mov.u32 	%r1011, %r39;
	@%p134 bra 	$L__BB13_24;
	st.shared.u32 	[_ZZN3cub18CUB_300001_SM_10006detail4scan16DeviceScanKernelINS2_10policy_hubIiiijN4cuda3std3__44plusIvEEE10Policy1000EN6thrust24THRUST_300001_SM_1000_NS6detail15normal_iteratorINSD_10device_ptrIiEEEESI_NS0_13ScanTileStateIiLb1EEES9_NS0_8NullTypeEjiLb0ESL_EEvT0_T1_T2_iT3_T4_T5_E12temp_storage+76], %r1005;
	mov.u32 	%r1011, %r1005;
$L__BB13_24:
	bar.sync 	0;
	setp.eq.s32 	%p135, %r4, 0;
	ld.shared.u32 	%r809, [_ZZN3cub18CUB_300001_SM_10006detail4scan16DeviceScanKernelINS2_10policy_hubIiiijN4cuda3std3__44plusIvEEE10Policy1000EN6thrust24THRUST_300001_SM_1000_NS6detail15normal_iteratorINSD_10device_ptrIiEEEESI_NS0_13ScanTileStateIiLb1EEES9_NS0_8NullTypeEjiLb0ESL_EEvT0_T1_T2_iT3_T4_T5_E12temp_storage+76];
	selp.b32 	%r810, 0, %r809, %p135;
	add.s32 	%r1012, %r810, %r1011;
$L__BB13_25:
	add.s32 	%r953, %r1012, %r9;
	add.s32 	%r954, %r10, %r953;
	add.s32 	%r955, %r11, %r954;
	add.s32 	%r956, %r12, %r955;
	add.s32 	%r957, %r13, %r956;
	add.s32 	%r958, %r14, %r957;
	add.s32 	%r959, %r15, %r958;
	add.s32 	%r960, %r16, %r959;
	add.s32 	%r961, %r17, %r960;
	add.s32 	%r962, %r18, %r961;
	add.s32 	%r963, %r19, %r962;
	add.s32 	%r964, %r20, %r963;
	add.s32 	%r965, %r21, %r964;
	add.s32 	%r966, %r22, %r965;
	add.s32 	%r967, %r23, %r966;
	add.s32 	%r968, %r24, %r967;
	add.s32 	%r969, %r25, %r968;
	add.s32 	%r970, %r26, %r969;
	add.s32 	%r971, %r27, %r970;
	add.s32 	%r972, %r28, %r971;
	add.s32 	%r973, %r29, %r972;
	add.s32 	%r974, %r30, %r973;
	bar.sync 	0;
	st.shared.v2.u32 	[%r8], {%r953, %r954};
	st.shared.v2.u32 	[%r8+8], {%r955, %r956};
	st.shared.v2.u32 	[%r8+16], {%r957, %r958};
	st.shared.v2.u32 	[%r8+24], {%r959, %r960};
	st.shared.v2.u32 	[%r8+32], {%r961, %r962};
	st.shared.v2.u32 	[%r8+40], {%r963, %r964};
	st.shared.v2.u32 	[%r8+48], {%r965, %r966};
	st.shared.v2.u32 	[%r8+56], {%r967, %r968};
	st.shared.v2.u32 	[%r8+64], {%r969, %r970};
	st.shared.v2.u32 	[%r8+72], {%r971, %r972};
	st.shared.v2.u32 	[%r8+80], {%r973, %r974};
	bar.warp.sync 	-1;
	ld.shared.u32 	%r975, [%r7];
	ld.shared.u32 	%r976, [%r7+128];
	ld.shared.u32 	%r977, [%r7+256];
	ld.shared.u32 	%r978, [%r7+384];
	ld.shared.u32 	%r979, [%r7+512];
	ld.shared.u32 	%r980, [%r7+640];
	ld.shared.u32 	%r981, [%r7+768];
	ld.shared.u32 	%r982, [%r7+896];
	ld.shared.u32 	%r983, [%r7+1024];
	ld.shared.u32 	%r984, [%r7+1152];
	ld.shared.u32 	%r985, [%r7+1280];
	ld.shared.u32 	%r986, [%r7+1408];
	ld.shared.u32 	%r987, [%r7+1536];
	ld.shared.u32 	%r988, [%r7+1664];
	ld.shared.u32 	%r989, [%r7+1792];
	ld.shared.u32 	%r990, [%r7+1920];
	ld.shared.u32 	%r991, [%r7+2048];
	ld.shared.u32 	%r992, [%r7+2176];
	ld.shared.u32 	%r993, [%r7+2304];
	ld.shared.u32 	%r994, [%r7+2432];
	ld.shared.u32 	%r995, [%r7+2560];
	ld.shared.u32 	%r996, [%r7+2688];
	add.s64 	%rd54, %rd3, %rd39;
	st.global.u32 	[%rd54], %r975;
	st.global.u32 	[%rd54+128], %r976;
	st.global.u32 	[%rd54+256], %r977;
	st.global.u32 	[%rd54+384], %r978;
	st.global.u32 	[%rd54+512], %r979;
	st.global.u32 	[%rd54+640], %r980;
	st.global.u32 	[%rd54+768], %r981;
	st.global.u32 	[%rd54+896], %r982;
	st.global.u32 	[%rd54+1024], %r983;
	st.global.u32 	[%rd54+1152], %r984;
	st.global.u32 	[%rd54+1280], %r985;
	st.global.u32 	[%rd54+1408], %r986;
	st.global.u32 	[%rd54+1536], %r987;
	st.global.u32 	[%rd54+1664], %r988;
	st.global.u32 	[%rd54+1792], %r989;
	st.global.u32 	[%rd54+1920], %r990;
	st.global.u32 	[%rd54+2048], %r991;
	st.global.u32 	[%rd54+2176], %r992;
	st.global.u32 	[%rd54+2304], %r993;
	st.global.u32 	[%rd54+2432], %r994;
	st.global.u32 	[%rd54+2560], %r995;
	st.global.u32 	[%rd54+2688], %r996;
	bra.uni 	$L__BB13_140;
$L__BB13_26:
	setp.eq.s32 	%p2, %r3, 0;
	@%p2 bra 	$L__BB13_140;
	mul.wide.u32 	%rd15, %r2, 4;
	add.s64 	%rd16, %rd2, %rd15;
	mov.u32 	%r82, %tid.x;
	ld.global.u32 	%r1034, [%rd16];
	and.b32  	%r236, %r82, 31;
	and.b32  	%r237, %r82, 992;
	mul.lo.s32 	%r238, %r237, 22;
	or.b32  	%r84, %r238, %r236;
	setp.ge.u32 	%p3, %r84, %r3;
	shl.b32 	%r239, %r84, 2;
	cvt.u64.u32 	%rd17, %r239;
	add.s64 	%rd9, %rd16, %rd17;
	mov.u32 	%r1013, %r1034;
	@%p3 bra 	$L__BB13_29;
	ld.global.u32 	%r1013, [%rd9];
$L__BB13_29:
	add.s32 	%r240, %r84, 32;
	setp.ge.u32 	%p4, %r240, %r3;
	mov.u32 	%r1014, %r1034;
	@%p4 bra 	$L__BB13_31;
	ld.global.u32 	%r1014, [%rd9+128];
$L__BB13_31:
	add.s32 	%r89, %r84, 64;
	setp.ge.u32 	%p5, %r89, %r3;
	mov.u32 	%r1015, %r1034;
	@%p5 bra 	$L__BB13_33;
	ld.global.u32 	%r1015, [%rd9+256];
$L__BB13_33:
	add.s32 	%r92, %r84, 96;
	setp.ge.u32 	%p6, %r92, %r3;
	mov.u32 	%r1016, %r1034;
	@%p6 bra 	$L__BB13_35;
	ld.global.u32 	%r1016, [%rd9+384];
$L__BB13_35:
	add.s32 	%r241, %r84, 128;
	setp.ge.u32 	%p7, %r241, %r3;
	mov.u32 	%r1017, %r1034;
	@%p7 bra 	$L__BB13_37;
	ld.global.u32 	%r1017, [%rd9+512];
$L__BB13_37:
	add.s32 	%r242, %r84, 160;
	setp.ge.u32 	%p8, %r242, %r3;
	mov.u32 	%r1018, %r1034;
	@%p8 bra 	$L__BB13_39;
	ld.global.u32 	%r1018, [%rd9+640];
$L__BB13_39:
	add.s32 	%r243, %r84, 192;
	setp.ge.u32 	%p9, %r243, %r3;
	mov.u32 	%r1019, %r1034;
	@%p9 bra 	$L__BB13_41;
	ld.global.u32 	%r1019, [%rd9+768];
$L__BB13_41:
	add.s32 	%r101, %r84, 224;
	setp.ge.u32 	%p10, %r101, %r3;
	mov.u32 	%r1020, %r1034;
	@%p10 bra 	$L__BB13_43;
	ld.global.u32 	%r1020, [%rd9+896];
$L__BB13_43:
	add.s32 	%r244, %r84, 256;
	setp.ge.u32 	%p11, %r244, %r3;
	mov.u32 	%r1021, %r1034;
	@%p11 bra 	$L__BB13_45;
	ld.global.u32 	%r1021, [%rd9+1024];
$L__BB13_45:
	add.s32 	%r245, %r84, 288;
	setp.ge.u32 	%p12, %r245, %r3;
	mov.u32 	%r1022, %r1034;
	@%p12 bra 	$L__BB13_47;
	ld.global.u32 	%r1022, [%rd9+1152];
$L__BB13_47:
	add.s32 	%r246, %r84, 320;
	setp.ge.u32 	%p13, %r246, %r3;
	mov.u32 	%r1023, %r1034;
	@%p13 bra 	$L__BB13_49;
	ld.global.u32 	%r1023, [%rd9+1280];
$L__BB13_49:
	add.s32 	%r110, %r84, 352;
	setp.ge.u32 	%p14, %r110, %r3;
	mov.u32 	%r1024, %r1034;
	@%p14 bra 	$L__BB13_51;
	ld.global.u32 	%r1024, [%rd9+1408];
$L__BB13_51:
	add.s32 	%r113, %r84, 384;
	setp.ge.u32 	%p15, %r113, %r3;
	mov.u32 	%r1025, %r1034;
	@%p15 bra 	$L__BB13_53;
	ld.global.u32 	%r1025, [%rd9+1536];
$L__BB13_53:
	add.s32 	%r116, %r84, 416;
	setp.ge.u32 	%p16, %r116, %r3;
	mov.u32 	%r1026, %r1034;
	@%p16 bra 	$L__BB13_55;
	ld.global.u32 	%r1026, [%rd9+1664];
$L__BB13_55:
	add.s32 	%r119, %r84, 448;
	setp.ge.u32 	%p17, %r119, %r3;
	mov.u32 	%r1027, %r1034;
	@%p17 bra 	$L__BB13_57;
	ld.global.u32 	%r1027, [%rd9+1792];
$L__BB13_57:
	add.s32 	%r247, %r84, 480;
	setp.ge.u32 	%p18, %r247, %r3;
	mov.u32 	%r1028, %r1034;
	@%p18 bra 	$L__BB13_59;
	ld.global.u32 	%r1028, [%rd9+1920];
$L__BB13_59:
	add.s32 	%r248, %r84, 512;
	setp.ge.u32 	%p19, %r248, %r3;
	mov.u32 	%r1029, %r1034;
	@%p19 bra 	$L__BB13_61;
	ld.global.u32 	%r1029, [%rd9+2048];
$L__BB13_61:
	add.s32 	%r126, %r84, 544;
	setp.ge.u32 	%p20, %r126, %r3;
	mov.u32 	%r1030, %r1034;
	@%p20 bra 	$L__BB13_63;
	ld.global.u32 	%r1030, [%rd9+2176];
$L__BB13_63:
	add.s32 	%r249, %r84, 576;
	setp.ge.u32 	%p21, %r249, %r3;
	mov.u32 	%r1031, %r1034;
	@%p21 bra 	$L__BB13_65;
	ld.global.u32 	%r1031, [%rd9+2304];
$L__BB13_65:
	add.s32 	%r131, %r84, 608;
	setp.ge.u32 	%p22, %r131, %r3;
	mov.u32 	%r1032, %r1034;
	@%p22 bra 	$L__BB13_67;
	ld.global.u32 	%r1032, [%rd9+2432];
$L__BB13_67:
	add.s32 	%r250, %r84, 640;
	setp.ge.u32 	%p23, %r250, %r3;
	mov.u32 	%r1033, %r1034;
	@%p23 bra 	$L__BB13_69;
	ld.global.u32 	%r1033, [%rd9+2560];
$L__BB13_69:
	add.s32 	%r251, %r84, 672;
	setp.ge.u32 	%p24, %r251, %r3;
	@%p24 bra 	$L__BB13_71;
	ld.global.u32 	%r1034, [%rd9+2688];
$L__BB13_71:
	// begin inline asm
	mov.u32 %r252, %laneid;
	// end inline asm
	shr.u32 	%r139, %r82, 5;
	mad.lo.s32 	%r253, %r139, 704, %r252;
	shl.b32 	%r254, %r253, 2;
	mov.u32 	%r255, _ZZN3cub18CUB_300001_SM_10006detail4scan16DeviceScanKernelINS2_10policy_hubIiiijN4cuda3std3__44plusIvEEE10Policy1000EN6thrust24THRUST_300001_SM_1000_NS6detail15normal_iteratorINSD_10device_ptrIiEEEESI_NS0_13ScanTileStateIiLb1EEES9_NS0_8NullTypeEjiLb0ESL_EEvT0_T1_T2_iT3_T4_T5_E12temp_storage;
	add.s32 	%r140, %r255, %r254;
	st.shared.u32 	[%r140], %r1013;
	st.shared.u32 	[%r140+128], %r1014;
	st.shared.u32 	[%r140+256], %r1015;
	st.shared.u32 	[%r140+384], %r1016;
	st.shared.u32 	[%r140+512], %r1017;
	st.shared.u32 	[%r140+640], %r1018;
	st.shared.u32 	[%r140+768], %r1019;
	st.shared.u32 	[%r140+896], %r1020;
	st.shared.u32 	[%r140+1024], %r1021;
	st.shared.u32 	[%r140+1152], %r1022;
	st.shared.u32 	[%r140+1280], %r1023;
	st.shared.u32 	[%r140+1408], %r1024;
	st.shared.u32 	[%r140+1536], %r1025;
	st.shared.u32 	[%r140+1664], %r1026;
	st.shared.u32 	[%r140+1792], %r1027;
	st.shared.u32 	[%r140+1920], %r1028;
	st.shared.u32 	[%r140+2048], %r1029;
	st.shared.u32 	[%r140+2176], %r1030;
	st.shared.u32 	[%r140+2304], %r1031;
	st.shared.u32 	[%r140+2432], %r1032;
	st.shared.u32 	[%r140+2560], %r1033;
	st.shared.u32 	[%r140+2688], %r1034;
	bar.warp.sync 	-1;
	mad.lo.s32 	%r141, %r252, 84, %r140;
	ld.shared.v2.u32 	{%r142, %r143}, [%r141];
	ld.shared.v2.u32 	{%r144, %r145}, [%r141+8];
	ld.shared.v2.u32 	{%r146, %r147}, [%r141+16];
	ld.shared.v2.u32 	{%r148, %r149}, [%r141+24];
	ld.shared.v2.u32 	{%r150, %r151}, [%r141+32];
	ld.shared.v2.u32 	{%r152, %r153}, [%r141+40];
	ld.shared.v2.u32 	{%r154, %r155}, [%r141+48];
	ld.shared.v2.u32 	{%r156, %r157}, [%r141+56];
	ld.shared.v2.u32 	{%r158, %r159}, [%r141+64];
	ld.shared.v2.u32 	{%r160, %r161}, [%r141+72];
	ld.shared.v2.u32 	{%r162, %r163}, [%r141+80];
	bar.sync 	0;
	setp.ne.s32 	%p25, %r998, 0;
	@%p25 bra 	$L__BB13_75;
	add.s32 	%r485, %r143, %r142;
	add.s32 	%r486, %r144, %r485;
	add.s32 	%r487, %r145, %r486;
	add.s32 	%r488, %r146, %r487;
	add.s32 	%r489, %r147, %r488;
	add.s32 	%r490, %r148, %r489;
	add.s32 	%r491, %r149, %r490;
	add.s32 	%r492, %r150, %r491;
	add.s32 	%r493, %r151, %r492;
	add.s32 	%r494, %r152, %r493;
	add.s32 	%r495, %r153, %r494;
	add.s32 	%r496, %r154, %r495;
	add.s32 	%r497, %r155, %r496;
	add.s32 	%r498, %r156, %r497;
	add.s32 	%r499, %r157, %r498;
	add.s32 	%r500, %r158, %r499;
	add.s32 	%r501, %r159, %r500;
	add.s32 	%r502, %r160, %r501;
	add.s32 	%r503, %r161, %r502;
	add.s32 	%r504, %r162, %r503;
	add.s32 	%r459, %r163, %r504;
	mov.b32 	%r457, 1;
	mov.b32 	%r482, 0;
	mov.b32 	%r484, -1;
	// begin inline asm
	{  .reg .s32 r0;  .reg .pred p;  shfl.sync.up.b32 r0|p, %r459, %r457, %r482, %r484;  @p add.s32 r0, r0, %r459;  mov.s32 %r455, r0;}
	// end inline asm
	mov.b32 	%r463, 2;
	// begin inline asm
	{  .reg .s32 r0;  .reg .pred p;  shfl.sync.up.b32 r0|p, %r455, %r463, %r482, %r484;  @p add.s32 r0, r0, %r455;  mov.s32 %r461, r0;}
	// end inline asm
	mov.b32 	%r469, 4;
	// begin inline asm
	{  .reg .s32 r0;  .reg .pred p;  shfl.sync.up.b32 r0|p, %r461, %r469, %r482, %r484;  @p add.s32 r0, r0, %r461;  mov.s32 %r467, r0;}
	// end inline asm
	mov.b32 	%r475, 8;
	// begin inline asm
	{  .reg .s32 r0;  .reg .pred p;  shfl.sync.up.b32 r0|p, %r467, %r475, %r482, %r484;  @p add.s32 r0, r0, %r467;  mov.s32 %r473, r0;}
	// end inline asm
	mov.b32 	%r481, 16;
	// begin inline asm
	{  .reg .s32 r0;  .reg .pred p;  shfl.sync.up.b32 r0|p, %r473, %r481, %r482, %r484;  @p add.s32 r0, r0, %r473;  mov.s32 %r479, r0;}
	// end inline asm
	setp.ne.s32 	%p67, %r252, 31;
	@%p67 bra 	$L__BB13_74;
	shl.b32 	%r505, %r139, 2;
	mov.u32 	%r506, _ZZN3cub18CUB_300001_SM_10006detail4scan16DeviceScanKernelINS2_10policy_hubIiiijN4cuda3std3__44plusIvEEE10Policy1000EN6thrust24THRUST_300001_SM_1000_NS6detail15normal_iteratorINSD_10device_ptrIiEEEESI_NS0_13ScanTileStateIiLb1EEES9_NS0_8NullTypeEjiLb0ESL_EEvT0_T1_T2_iT3_T4_T5_E12temp_storage;
	add.s32 	%r507, %r506, %r505;
	st.shared.u32 	[%r507+16], %r479;
$L__BB13_74:
	sub.s32 	%r508, %r479, %r459;
	bar.sync 	0;
	ld.shared.v4.u32 	{%r509, %r510, %r511, %r512}, [_ZZN3cub18CUB_300001_SM_10006detail4scan16DeviceScanKernelINS2_10policy_hubIiiijN4cuda3std3__44plusIvEEE10Policy1000EN6thrust24THRUST_300001_SM_1000_NS6detail15normal_iteratorINSD_10device_ptrIiEEEESI_NS0_13ScanTileStateIiLb1EEES9_NS0_8NullTypeEjiLb0ESL_EEvT0_T1_T2_iT3_T4_T5_E12temp_storage+16];
	add.s32 	%r513, %r510, %r509;
	setp.eq.s32 	%p68, %r139, 2;
	selp.b32 	%r514, %r513, %r509, %p68;
	add.s32 	%r515, %r513, %r511;
	setp.eq.s32 	%p69, %r139, 3;
	selp.b32 	%r516, %r515, %r514, %p69;
	add.s32 	%r517, %r515, %r512;
	setp.eq.s32 	%p70, %r139, 4;
	selp.b32 	%r518, %r517, %r516, %p70;
	ld.shared.v4.u32 	{%r519, %r520, %r521, %r522}, [_ZZN3cub18CUB_300001_SM_10006detail4scan16DeviceScanKernelINS2_10policy_hubIiiijN4cuda3std3__44plusIvEEE10Policy1000EN6thrust24THRUST_300001_SM_1000_NS6detail15normal_iteratorINSD_10device_ptrIiEEEESI_NS0_13ScanTileStateIiLb1EEES9_NS0_8NullTypeEjiLb0ESL_EEvT0_T1_T2_iT3_T4_T5_E12temp_storage+32];
	add.s32 	%r523, %r517, %r519;
	setp.eq.s32 	%p71, %r139, 5;
	selp.b32 	%r524, %r523, %r518, %p71;
	add.s32 	%r525, %r523, %r520;
	setp.eq.s32 	%p72, %r139, 6;
	selp.b32 	%r526, %r525, %r524, %p72;
	add.s32 	%r527, %r525, %r521;
	setp.eq.s32 	%p73, %r139, 7;
	selp.b32 	%r528, %r527, %r526, %p73;
	add.s32 	%r529, %r527, %r522;
	setp.eq.s32 	%p74, %r139, 8;
	selp.b32 	%r530, %r529, %r528, %p74;
	.pragma "used_bytes_mask 4095";
	ld.shared.v4.u32 	{%r531, %r532, %r533, %r534}, [_ZZN3cub18CUB_300001_SM_10006detail4scan16DeviceScanKernelINS2_10policy_hubIiiijN4cuda3std3__44plusIvEEE10Policy1000EN6thrust24THRUST_300001_SM_1000_NS6detail15normal_iteratorINSD_10device_ptrIiEEEESI_NS0_13ScanTileStateIiLb1EEES9_NS0_8NullTypeEjiLb0ESL_EEvT0_T1_T2_iT3_T4_T5_E12temp_storage+48];
	add.s32 	%r535, %r529, %r531;
	setp.eq.s32 	%p75, %r139, 9;
	selp.b32 	%r536, %r535, %r530, %p75;
	add.s32 	%r537, %r535, %r532;
	setp.eq.s32 	%p76, %r139, 10;
	selp.b32 	%r538, %r537, %r536, %p76;
	add.s32 	%r539, %r537, %r533;
	setp.eq.s32 	%p77, %r139, 11;
	selp.b32 	%r540, %r539, %r538, %p77;
	setp.lt.u32 	%p78, %r82, 32;
	setp.eq.s32 	%p79, %r252, 0;
	selp.b32 	%r541, 0, %r508, %p79;
	add.s32 	%r542, %r540, %r541;
	selp.b32 	%r543, %r508, %r542, %p78;
	setp.eq.s32 	%p80, %r82, 0;
	selp.b32 	%r1049, 0, %r543, %p80;
	bra.uni 	$L__BB13_94;
$L__BB13_75:
	add.s32 	%r286, %r143, %r142;
	add.s32 	%r287, %r144, %r286;
	add.s32 	%r288, %r145, %r287;
	add.s32 	%r289, %r146, %r288;
	add.s32 	%r290, %r147, %r289;
	add.s32 	%r291, %r148, %r290;
	add.s32 	%r292, %r149, %r291;
	add.s32 	%r293, %r150, %r292;
	add.s32 	%r294, %r151, %r293;
	add.s32 	%r295, %r152, %r294;
	add.s32 	%r296, %r153, %r295;
	add.s32 	%r297, %r154, %r296;
	add.s32 	%r298, %r155, %r297;
	add.s32 	%r299, %r156, %r298;
	add.s32 	%r300, %r157, %r299;
	add.s32 	%r301, %r158, %r300;
	add.s32 	%r302, %r159, %r301;
	add.s32 	%r303, %r160, %r302;
	add.s32 	%r304, %r161, %r303;
	add.s32 	%r305, %r162, %r304;
	add.s32 	%r260, %r163, %r305;
	mov.b32 	%r258, 1;
	mov.b32 	%r283, 0;
	mov.b32 	%r285, -1;
	// begin inline asm
	{  .reg .s32 r0;  .reg .pred p;  shfl.sync.up.b32 r0|p, %r260, %r258, %r283, %r285;  @p add.s32 r0, r0, %r260;  mov.s32 %r256, r0;}
	// end inline asm
	mov.b32 	%r264, 2;
	// begin inline asm
	{  .reg .s32 r0;  .reg .pred p;  shfl.sync.up.b32 r0|p, %r256, %r264, %r283, %r285;  @p add.s32 r0, r0, %r256;  mov.s32 %r262, r0;}
	// end inline asm
	mov.b32 	%r270, 4;
	// begin inline asm
	{  .reg .s32 r0;  .reg .pred p;  shfl.sync.up.b32 r0|p, %r262, %r270, %r283, %r285;  @p add.s32 r0, r0, %r262;  mov.s32 %r268, r0;}
	// end inline asm
	mov.b32 	%r276, 8;
	// begin inline asm
	{  .reg .s32 r0;  .reg .pred p;  shfl.sync.up.b32 r0|p, %r268, %r276, %r283, %r285;  @p add.s32 r0, r0, %r268;  mov.s32 %r274, r0;}
	// end inline asm
	mov.b32 	%r282, 16;
	// begin inline asm
	{  .reg .s32 r0;  .reg .pred p;  shfl.sync.up.b32 r0|p, %r274, %r282, %r283, %r285;  @p add.s32 r0, r0, %r274;  mov.s32 %r280, r0;}
	// end inline asm
	setp.ne.s32 	%p26, %r252, 31;
	@%p26 bra 	$L__BB13_77;
	shl.b32 	%r306, %r139, 2;
	mov.u32 	%r307, _ZZN3cub18CUB_300001_SM_10006detail4scan16DeviceScanKernelINS2_10policy_hubIiiijN4cuda3std3__44plusIvEEE10Policy1000EN6thrust24THRUST_300001_SM_1000_NS6detail15normal_iteratorINSD_10device_ptrIiEEEESI_NS0_13ScanTileStateIiLb1EEES9_NS0_8NullTypeEjiLb0ESL_EEvT0_T1_T2_iT3_T4_T5_E12temp_storage;
	add.s32 	%r308, %r307, %r306;
	st.shared.u32 	[%r308+16], %r280;
$L__BB13_77:
	sub.s32 	%r309, %r280, %r260;
	bar.sync 	0;
	ld.shared.v4.u32 	{%r310, %r311, %r312, %r313}, [_ZZN3cub18CUB_300001_SM_10006detail4scan16DeviceScanKernelINS2_10policy_hubIiiijN4cuda3std3__44plusIvEEE10Policy1000EN6thrust24THRUST_300001_SM_1000_NS6detail15normal_iteratorINSD_10device_ptrIiEEEESI_NS0_13ScanTileStateIiLb1EEES9_NS0_8NullTypeEjiLb0ESL_EEvT0_T1_T2_iT3_T4_T5_E12temp_storage+16];
	add.s32 	%r314, %r311, %r310;
	setp.eq.s32 	%p27, %r139, 2;
	selp.b32 	%r315, %r314, %r310, %p27;
	add.s32 	%r316, %r314, %r312;
	setp.eq.s32 	%p28, %r139, 3;
	selp.b32 	%r317, %r316, %r315, %p28;
	add.s32 	%r318, %r316, %r313;
	setp.eq.s32 	%p29, %r139, 4;
	selp.b32 	%r319, %r318, %r317, %p29;
	ld.shared.v4.u32 	{%r320, %r321, %r322, %r323}, [_ZZN3cub18CUB_300001_SM_10006detail4scan16DeviceScanKernelINS2_10policy_hubIiiijN4cuda3std3__44plusIvEEE10Policy1000EN6thrust24THRUST_300001_SM_1000_NS6detail15normal_iteratorINSD_10device_ptrIiEEEESI_NS0_13ScanTileStateIiLb1EEES9_NS0_8NullTypeEjiLb0ESL_EEvT0_T1_T2_iT3_T4_T5_E12temp_storage+32];
	add.s32 	%r324, %r318, %r320;
	setp.eq.s32 	%p30, %r139, 5;
	selp.b32 	%r325, %r324, %r319, %p30;
	add.s32 	%r326, %r324, %r321;
	setp.eq.s32 	%p31, %r139, 6;
	selp.b32 	%r327, %r326, %r325, %p31;
	add.s32 	%r328, %r326, %r322;
	setp.eq.s32 	%p32, %r139, 7;
	selp.b32 	%r329, %r328, %r327, %p32;
	add.s32 	%r330, %r328, %r323;
	setp.eq.s32 	%p33, %r139, 8;
	selp.b32 	%r331, %r330, %r329, %p33;
	ld.shared.v4.u32 	{%r332, %r333, %r334, %r335}, [_ZZN3cub18CUB_300001_SM_10006detail4scan16DeviceScanKernelINS2_10policy_hubIiiijN4cuda3std3__44plusIvEEE10Policy1000EN6thrust24THRUST_300001_SM_1000_NS6detail15normal_iteratorINSD_10device_ptrIiEEEESI_NS0_13ScanTileStateIiLb1EEES9_NS0_8NullTypeEjiLb0ESL_EEvT0_T1_T2_iT3_T4_T5_E12temp_storage+48];
	add.s32 	%r336, %r330, %r332;
	setp.eq.s32 	%p34, %r139, 9;
	selp.b32 	%r337, %r336, %r331, %p34;
	add.s32 	%r338, %r336, %r333;
	setp.eq.s32 	%p35, %r139, 10;
	selp.b32 	%r339, %r338, %r337, %p35;
	add.s32 	%r340, %r338, %r334;
	setp.eq.s32 	%p36, %r139, 11;
	selp.b32 	%r341, %r340, %r339, %p36;
	add.s32 	%r169, %r340, %r335;
	setp.gt.u32 	%p37, %r82, 31;
	setp.lt.u32 	%p38, %r82, 32;
	setp.eq.s32 	%p39, %r252, 0;
	selp.b32 	%r342, 0, %r309, %p39;
	add.s32 	%r1048, %r341, %r342;
	selp.b32 	%r171, %r309, %r1048, %p38;
	@%p37 bra 	$L__BB13_93;
	setp.ne.s32 	%p40, %r82, 0;
	mul.wide.s32 	%rd18, %r998, 8;
	add.s64 	%rd10, %rd1, %rd18;
	@%p40 bra 	$L__BB13_80;
	st.shared.u32 	[_ZZN3cub18CUB_300001_SM_10006detail4scan16DeviceScanKernelINS2_10policy_hubIiiijN4cuda3std3__44plusIvEEE10Policy1000EN6thrust24THRUST_300001_SM_1000_NS6detail15normal_iteratorINSD_10device_ptrIiEEEESI_NS0_13ScanTileStateIiLb1EEES9_NS0_8NullTypeEjiLb0ESL_EEvT0_T1_T2_iT3_T4_T5_E12temp_storage+12], %r169;
	add.s64 	%rd19, %rd10, 256;
	mov.b32 	%r343, 100;
	// begin inline asm
	st.relaxed.gpu.v2.u32 [%rd19], {%r343, %r169};
	// end inline asm
$L__BB13_80:
	not.b32 	%r349, %r82;
	add.s32 	%r1043, %r998, %r349;
	mov.b32 	%r345, 830;
	// begin inline asm
	nanosleep.u32 %r345;
	// end inline asm
	mul.wide.s32 	%rd21, %r1043, 8;
	add.s64 	%rd22, %rd1, %rd21;
	add.s64 	%rd20, %rd22, 256;
	// begin inline asm
	ld.relaxed.gpu.v2.u32 {%r1045, %r1037}, [%rd20];
	// end inline asm
	mov.b32 	%r1038, 952;
$L__BB13_81:
	setp.eq.s32 	%p41, %r1045, 99;
	mov.b32 	%r350, -1;
	vote.sync.any.pred 	%p42, %p41, %r350;
	not.pred 	%p43, %p42;
	@%p43 bra 	$L__BB13_83;
	mul.lo.s32 	%r453, %r998, 16807;
	and.b32  	%r998, %r453, 2147483647;
	add.s32 	%r454, %r1038, 1;
	rem.u32 	%r450, %r998, %r454;
	// begin inline asm
	nanosleep.u32 %r450;
	// end inline asm
	shr.u32 	%r1038, %r1038, 1;
	// begin inline asm
	ld.relaxed.gpu.v2.u32 {%r1045, %r1037}, [%rd20];
	// end inline asm
	bra.uni 	$L__BB13_81;
$L__BB13_83:
	setp.eq.s32 	%p44, %r1045, 101;
	mov.b32 	%r377, -1;
	vote.sync.ballot.b32 	%r379, %p44, %r377;
	// begin inline asm
	mov.u32 %r352, %lanemask_ge;
	// end inline asm
	and.b32  	%r380, %r379, %r352;
	or.b32  	%r381, %r380, -2147483648;
	add.s32 	%r382, %r381, -1;
	not.b32 	%r383, %r381;
	and.b32  	%r384, %r383, %r382;
	popc.b32 	%r356, %r384;
	mov.b32 	%r355, 1;
	// begin inline asm
	shfl.sync.down.b32 %r353, %r1037, %r355, %r356, %r377;
	// end inline asm
	setp.lt.s32 	%p46, %r252, %r356;
	selp.b32 	%r385, %r353, 0, %p46;
	add.s32 	%r359, %r385, %r1037;
	mov.b32 	%r360, 2;
	// begin inline asm
	shfl.sync.down.b32 %r358, %r359, %r360, %r356, %r377;
	// end inline asm
	add.s32 	%r386, %r252, 2;
	setp.gt.s32 	%p47, %r386, %r356;
	selp.b32 	%r387, 0, %r358, %p47;
	add.s32 	%r364, %r359, %r387;
	mov.b32 	%r365, 4;
	// begin inline asm
	shfl.sync.down.b32 %r363, %r364, %r365, %r356, %r377;
	// end inline asm
	add.s32 	%r388, %r252, 4;
	setp.gt.s32 	%p48, %r388, %r356;
	selp.b32 	%r389, 0, %r363, %p48;
	add.s32 	%r369, %r364, %r389;
	mov.b32 	%r370, 8;
	// begin inline asm
	shfl.sync.down.b32 %r368, %r369, %r370, %r356, %r377;
	// end inline asm
	add.s32 	%r390, %r252, 8;
	setp.gt.s32 	%p49, %r390, %r356;
	selp.b32 	%r391, 0, %r368, %p49;
	add.s32 	%r374, %r369, %r391;
	mov.b32 	%r375, 16;
	// begin inline asm
	shfl.sync.down.b32 %r373, %r374, %r375, %r356, %r377;
	// end inline asm
	add.s32 	%r392, %r252, 16;
	setp.gt.s32 	%p50, %r392, %r356;
	selp.b32 	%r393, 0, %r373, %p50;
	add.s32 	%r1041, %r374, %r393;
	add.s64 	%rd11, %rd1, 256;
	mov.b32 	%r1039, 952;
$L__BB13_84:
	setp.ne.s32 	%p51, %r1045, 101;
	mov.b32 	%r394, -1;
	vote.sync.all.pred 	%p52, %p51, %r394;
	not.pred 	%p53, %p52;
	@%p53 bra 	$L__BB13_89;
	shr.u32 	%r1039, %r1039, 1;
	mul.wide.s32 	%rd25, %r1043, 8;
	add.s64 	%rd26, %rd11, %rd25;
	add.s64 	%rd24, %rd26, -256;
	// begin inline asm
	ld.relaxed.gpu.v2.u32 {%r1045, %r1046}, [%rd24];
	// end inline asm
	mov.u32 	%r1047, %r1039;
$L__BB13_86:
	setp.eq.s32 	%p57, %r1045, 99;
	mov.b32 	%r402, -1;
	vote.sync.any.pred 	%p58, %p57, %r402;
	not.pred 	%p59, %p58;
	@%p59 bra 	$L__BB13_88;
	mul.lo.s32 	%r448, %r998, 16807;
	and.b32  	%r998, %r448, 2147483647;
	add.s32 	%r449, %r1047, 1;
	rem.u32 	%r445, %r998, %r449;
	// begin inline asm
	nanosleep.u32 %r445;
	// end inline asm
	shr.u32 	%r1047, %r1047, 1;
	// begin inline asm
	ld.relaxed.gpu.v2.u32 {%r1045, %r1046}, [%rd24];
	// end inline asm
	bra.uni 	$L__BB13_86;
$L__BB13_88:
	setp.eq.s32 	%p60, %r1045, 101;
	mov.b32 	%r428, -1;
	vote.sync.ballot.b32 	%r429, %p60, %r428;
	and.b32  	%r430, %r429, %r352;
	or.b32  	%r431, %r430, -2147483648;
	add.s32 	%r432, %r431, -1;
	not.b32 	%r433, %r431;
	and.b32  	%r434, %r433, %r432;
	popc.b32 	%r407, %r434;
	mov.b32 	%r406, 1;
	// begin inline asm
	shfl.sync.down.b32 %r404, %r1046, %r406, %r407, %r428;
	// end inline asm
	setp.lt.s32 	%p62, %r252, %r407;
	selp.b32 	%r435, %r404, 0, %p62;
	add.s32 	%r410, %r435, %r1046;
	mov.b32 	%r411, 2;
	// begin inline asm
	shfl.sync.down.b32 %r409, %r410, %r411, %r407, %r428;
	// end inline asm
	add.s32 	%r436, %r252, 2;
	setp.gt.s32 	%p63, %r436, %r407;
	selp.b32 	%r437, 0, %r409, %p63;
	add.s32 	%r415, %r410, %r437;
	mov.b32 	%r416, 4;
	// begin inline asm
	shfl.sync.down.b32 %r414, %r415, %r416, %r407, %r428;
	// end inline asm
	add.s32 	%r438, %r252, 4;
	setp.gt.s32 	%p64, %r438, %r407;
	selp.b32 	%r439, 0, %r414, %p64;
	add.s32 	%r420, %r415, %r439;
	mov.b32 	%r421, 8;
	// begin inline asm
	shfl.sync.down.b32 %r419, %r420, %r421, %r407, %r428;
	// end inline asm
	add.s32 	%r440, %r252, 8;
	setp.gt.s32 	%p65, %r440, %r407;
	selp.b32 	%r441, 0, %r419, %p65;
	add.s32 	%r425, %r420, %r441;
	mov.b32 	%r426, 16;
	// begin inline asm
	shfl.sync.down.b32 %r424, %r425, %r426, %r407, %r428;
	// end inline asm
	add.s32 	%r442, %r252, 16;
	setp.gt.s32 	%p66, %r442, %r407;
	selp.b32 	%r443, 0, %r424, %p66;
	add.s32 	%r444, %r443, %r1041;
	add.s32 	%r1041, %r444, %r425;
	add.s32 	%r1043, %r1043, -32;
	bra.uni 	$L__BB13_84;
$L__BB13_89:
	@%p40 bra 	$L__BB13_91;
	add.s32 	%r397, %r1041, %r169;
	add.s64 	%rd23, %rd10, 256;
	mov.b32 	%r396, 101;
	// begin inline asm
	st.relaxed.gpu.v2.u32 [%rd23], {%r396, %r397};
	// end inline asm
	st.shared.u32 	[_ZZN3cub18CUB_300001_SM_10006detail4scan16DeviceScanKernelINS2_10policy_hubIiiijN4cuda3std3__44plusIvEEE10Policy1000EN6thrust24THRUST_300001_SM_1000_NS6detail15normal_iteratorINSD_10device_ptrIiEEEESI_NS0_13ScanTileStateIiLb1EEES9_NS0_8NullTypeEjiLb0ESL_EEvT0_T1_T2_iT3_T4_T5_E12temp_storage+4], %r1041;
	st.shared.u32 	[_ZZN3cub18CUB_300001_SM_10006detail4scan16DeviceScanKernelINS2_10policy_hubIiiijN4cuda3std3__44plusIvEEE10Policy1000EN6thrust24THRUST_300001_SM_1000_NS6detail15normal_iteratorINSD_10device_ptrIiEEEESI_NS0_13ScanTileStateIiLb1EEES9_NS0_8NullTypeEjiLb0ESL_EEvT0_T1_T2_iT3_T4_T5_E12temp_storage+8], %r397;
$L__BB13_91:
	setp.ne.s32 	%p55, %r252, 0;
	mov.u32 	%r1048, %r171;
	@%p55 bra 	$L__BB13_93;
	st.shared.u32 	[_ZZN3cub18CUB_300001_SM_10006detail4scan16DeviceScanKernelINS2_10policy_hubIiiijN4cuda3std3__44plusIvEEE10Policy1000EN6thrust24THRUST_300001_SM_1000_NS6detail15normal_iteratorINSD_10device_ptrIiEEEESI_NS0_13ScanTileStateIiLb1EEES9_NS0_8NullTypeEjiLb0ESL_EEvT0_T1_T2_iT3_T4_T5_E12temp_storage+76], %r1041;
	mov.u32 	%r1048, %r1041;
$L__BB13_93:
	bar.sync 	0;
	setp.eq.s32 	%p56, %r82, 0;
	ld.shared.u32 	%r398, [_ZZN3cub18CUB_300001_SM_10006detail4scan16DeviceScanKernelINS2_10policy_hubIiiijN4cuda3std3__44plusIvEEE10Policy1000EN6thrust24THRUST_300001_SM_1000_NS6detail15normal_iteratorINSD_10device_ptrIiEEEESI_NS0_13ScanTileStateIiLb1EEES9_NS0_8NullTypeEjiLb0ESL_EEvT0_T1_T2_iT3_T4_T5_E12temp_storage+76];
	selp.b32 	%r399, 0, %r398, %p56;
	add.s32 	%r1049, %r399, %r1048;
$L__BB13_94:
	add.s32 	%r544, %r1049, %r142;
	add.s32 	%r545, %r143, %r544;
	add.s32 	%r546, %r144, %r545;
	add.s32 	%r547, %r145, %r546;
	add.s32 	%r548, %r146, %r547;
	add.s32 	%r549, %r147, %r548;
	add.s32 	%r550, %r148, %r549;
	add.s32 	%r551, %r149, %r550;
	add.s32 	%r552, %r150, %r551;
	add.s32 	%r553, %r151, %r552;
	add.s32 	%r554, %r152, %r553;
	add.s32 	%r555, %r153, %r554;
	add.s32 	%r556, %r154, %r555;
	add.s32 	%r557, %r155, %r556;
	add.s32 	%r558, %r156, %r557;
	add.s32 	%r559, %r157, %r558;
	add.s32 	%r560, %r158, %r559;
	add.s32 	%r561, %r159, %r560;
	add.s32 	%r562, %r160, %r561;
	add.s32 	%r563, %r161, %r562;
	add.s32 	%r564, %r162, %r563;
	add.s32 	%r565, %r163, %r564;
	bar.sync 	0;
	st.shared.v2.u32 	[%r141], {%r544, %r545};
	st.shared.v2.u32 	[%r141+8], {%r546, %r547};
	st.shared.v2.u32 	[%r141+16], {%r548, %r549};
	st.shared.v2.u32 	[%r141+24], {%r550, %r551};
	st.shared.v2.u32 	[%r141+32], {%r552, %r553};
	st.shared.v2.u32 	[%r141+40], {%r554, %r555};
	st.shared.v2.u32 	[%r141+48], {%r556, %r557};
	st.shared.v2.u32 	[%r141+56], {%r558, %r559};
	st.shared.v2.u32 	[%r141+64], {%r560, %r561};
	st.shared.v2.u32 	[%r141+72], {%r562, %r563};
	st.shared.v2.u32 	[%r141+80], {%r564, %r565};
	bar.warp.sync 	-1;
	ld.shared.u32 	%r210, [%r140];
	ld.shared.u32 	%r211, [%r140+128];
	ld.shared.u32 	%r212, [%r140+256];
	ld.shared.u32 	%r213, [%r140+384];
	ld.shared.u32 	%r214, [%r140+512];
	ld.shared.u32 	%r215, [%r140+640];
	ld.shared.u32 	%r216, [%r140+768];
	ld.shared.u32 	%r217, [%r140+896];
	ld.shared.u32 	%r218, [%r140+1024];
	ld.shared.u32 	%r219, [%r140+1152];
	ld.shared.u32 	%r220, [%r140+1280];
	ld.shared.u32 	%r221, [%r140+1408];
	ld.shared.u32 	%r222, [%r140+1536];
	ld.shared.u32 	%r223, [%r140+1664];
	ld.shared.u32 	%r224, [%r140+1792];
	ld.shared.u32 	%r225, [%r140+1920];
	ld.shared.u32 	%r226, [%r140+2048];
	ld.shared.u32 	%r227, [%r140+2176];
	ld.shared.u32 	%r228, [%r140+2304];
	ld.shared.u32 	%r229, [%r140+2432];
	ld.shared.u32 	%r230, [%r140+2560];
	ld.shared.u32 	%r231, [%r140+2688];
	setp.ne.s32 	%p81, %r82, 0;
	@%p81 bra 	$L__BB13_96;
	st.volatile.shared.u32 	[_ZZN3cub18CUB_300001_SM_10006detail4scan16DeviceScanKernelINS2_10policy_hubIiiijN4cuda3std3__44plusIvEEE10Policy1000EN6thrust24THRUST_300001_SM_1000_NS6detail15normal_iteratorINSD_10device_ptrIiEEEESI_NS0_13ScanTileStateIiLb1EEES9_NS0_8NullTypeEjiLb0ESL_EEvT0_T1_T2_iT3_T4_T5_E12temp_storage+33792], %r3;
$L__BB13_96:
	ld.param.u32 	%r997, [_ZN3cub18CUB_300001_SM_10006detail4scan16DeviceScanKernelINS2_10policy_hubIiiijN4cuda3std3__44plusIvEEE10Policy1000EN6thrust24THRUST_300001_SM_1000_NS6detail15normal_iteratorINSD_10device_ptrIiEEEESI_NS0_13ScanTileStateIiLb1EEES9_NS0_8NullTypeEjiLb0ESL_EEvT0_T1_T2_iT3_T4_T5__param_3];
	bar.sync 	0;
	ld.volatile.shared.u32 	%r232, [_ZZN3cub18CUB_300001_SM_10006detail4scan16DeviceScanKernelINS2_10policy_hubIiiijN4cuda3std3__44plusIvEEE10Policy1000EN6thrust24THRUST_300001_SM_1000_NS6detail15normal_iteratorINSD_10device_ptrIiEEEESI_NS0_13ScanTileStateIiLb1EEES9_NS0_8NullTypeEjiLb0ESL_EEvT0_T1_T2_iT3_T4_T5_E12temp_storage+33792];
	cvt.u64.u32 	%rd33, %r84;
	mov.u32 	%r566, %ctaid.x;
	add.s32 	%r567, %r997, %r566;
	mul.lo.s32 	%r568, %r567, 8448;
	cvt.u64.u32 	%rd34, %r568;
	add.s64 	%rd35, %rd33, %rd34;
	setp.ge.s32 	%p82, %r84, %r232;
	shl.b64 	%rd36, %rd35, 2;
	add.s64 	%rd12, %rd3, %rd36;
	@%p82 bra 	$L__BB13_98;
	st.global.u32 	[%rd12], %r210;
$L__BB13_98:
	mov.u32 	%r569, %tid.x;
	and.b32  	%r570, %r569, 992;
	mul.lo.s32 	%r571, %r570, 22;
	and.b32  	%r572, %r569, 31;
	or.b32  	%r573, %r571, %r572;
	or.b32  	%r574, %r573, 32;
	setp.ge.s32 	%p83, %r574, %r232;
	@%p83 bra 	$L__BB13_100;
	st.global.u32 	[%rd12+128], %r211;
$L__BB13_100:
	setp.ge.s32 	%p84, %r89, %r232;
	@%p84 bra 	$L__BB13_102;
	st.global.u32 	[%rd12+256], %r212;
$L__BB13_102:
	setp.ge.s32 	%p85, %r92, %r232;
	@%p85 bra 	$L__BB13_104;
	st.global.u32 	[%rd12+384], %r213;
$L__BB13_104:
	add.s32 	%r580, %r573, 128;
	setp.ge.s32 	%p86, %r580, %r232;
	@%p86 bra 	$L__BB13_106;
	st.global.u32 	[%rd12+512], %r214;
$L__BB13_106:
	add.s32 	%r586, %r573, 160;
	setp.ge.s32 	%p87, %r586, %r232;
	@%p87 bra 	$L__BB13_108;
	st.global.u32 	[%rd12+640], %r215;
$L__BB13_108:
	add.s32 	%r592, %r573, 192;
	setp.ge.s32 	%p88, %r592, %r232;
	@%p88 bra 	$L__BB13_110;
	st.global.u32 	[%rd12+768], %r216;
$L__BB13_110:
	setp.ge.s32 	%p89, %r101, %r232;
	@%p89 bra 	$L__BB13_112;
	st.global.u32 	[%rd12+896], %r217;
$L__BB13_112:
	add.s32 	%r598, %r573, 256;
	setp.ge.s32 	%p90, %r598, %r232;
	@%p90 bra 	$L__BB13_114;
	st.global.u32 	[%rd12+1024], %r218;
$L__BB13_114:
	add.s32 	%r604, %r573, 288;
	setp.ge.s32 	%p91, %r604, %r232;
	@%p91 bra 	$L__BB13_116;
	st.global.u32 	[%rd12+1152], %r219;
$L__BB13_116:
	add.s32 	%r610, %r573, 320;
	setp.ge.s32 	%p92, %r610, %r232;
	@%p92 bra 	$L__BB13_118;
	st.global.u32 	[%rd12+1280], %r220;
$L__BB13_118:
	setp.ge.s32 	%p93, %r110, %r232;
	@%p93 bra 	$L__BB13_120;
	st.global.u32 	[%rd12+1408], %r221;
$L__BB13_120:
	setp.ge.s32 	%p94, %r113, %r232;
	@%p94 bra 	$L__BB13_122;
	st.global.u32 	[%rd12+1536], %r222;
$L__BB13_122:
	setp.ge.s32 	%p95, %r116, %r232;
	@%p95 bra 	$L__BB13_124;
	st.global.u32 	[%rd12+1664], %r223;
$L__BB13_124:
	setp.ge.s32 	%p96, %r119, %r232;
	@%p96 bra 	$L__BB13_126;
	st.global.u32 	[%rd12+1792], %r224;
$L__BB13_126:
	add.s32 	%r616, %r573, 480;
	setp.ge.s32 	%p97, %r616, %r232;
	@%p97 bra 	$L__BB13_128;
	st.global.u32 	[%rd12+1920], %r225;
$L__BB13_128:
	add.s32 	%r622, %r573, 512;
	setp.ge.s32 	%p98, %r622, %r232;
	@%p98 bra 	$L__BB13_130;
	st.global.u32 	[%rd12+2048], %r226;
$L__BB13_130:
	setp.ge.s32 	%p99, %r126, %r232;
	@%p99 bra 	$L__BB13_132;
	st.global.u32 	[%rd12+2176], %r227;
$L__BB13_132:
	add.s32 	%r628, %r573, 576;
	setp.ge.s32 	%p100, %r628, %r232;
	@%p100 bra 	$L__BB13_134;
	st.global.u32 	[%rd12+2304], %r228;
$L__BB13_134:
	setp.ge.s32 	%p101, %r131, %r232;
	@%p101 bra 	$L__BB13_136;
	st.global.u32 	[%rd12+2432], %r229;
$L__BB13_136:
	add.s32 	%r634, %r573, 640;
	setp.ge.s32 	%p102, %r634, %r232;
	@%p102 bra 	$L__BB13_138;
	st.global.u32 	[%rd12+2560], %r230;
$L__BB13_138:
	add.s32 	%r640, %r573, 672;
	setp.ge.s32 	%p103, %r640, %r232;
	@%p103 bra 	$L__BB13_140;
	st.global.u32 	[%rd12+2688], %r231;
$L__BB13_140:
	ret;

}
	// .globl	_ZN3cub18CUB_300001_SM_10006detail4scan16DeviceScanKernelINS2_10policy_hubIiiimN4cuda3std3__44plusIvEEE10Policy1000EN6thrust24THRUST_300001_SM_1000_NS6detail15normal_iteratorINSD_10device_ptrIiEEEESI_NS0_13ScanTileStateIiLb1EEES9_NS0_8NullTypeEmiLb0ESL_EEvT0_T1_T2_iT3_T4_T5_
.visible .entry _ZN3cub18CUB_300001_SM_10006detail4scan16DeviceScanKernelINS2_10policy_hubIiiimN4cuda3std3__44plusIvEEE10Policy1000EN6thrust24THRUST_300001_SM_1000_NS6detail15normal_iteratorINSD_10device_ptrIiEEEESI_NS0_13ScanTileStateIiLb1EEES9_NS0_8NullTypeEmiLb0ESL_EEvT0_T1_T2_iT3_T4_T5_(
	.param .align 8 .b8 _ZN3cub18CUB_300001_SM_10006detail4scan16DeviceScanKernelINS2_10policy_hubIiiimN4cuda3std3__44plusIvEEE10Policy1000EN6thrust24THRUST_300001_SM_1000_NS6detail15normal_iteratorINSD_10device_ptrIiEEEESI_NS0_13ScanTileStateIiLb1EEES9_NS0_8NullTypeEmiLb0ESL_EEvT0_T1_T2_iT3_T4_T5__param_0[8],
	.param .align 8 .b8 _ZN3cub18CUB_300001_SM_10006detail4scan16DeviceScanKernelINS2_10policy_hubIiiimN4cuda3std3__44plusIvEEE10Policy1000EN6thrust24THRUST_300001_SM_1000_NS6detail15normal_iteratorINSD_10device_ptrIiEEEESI_NS0_13ScanTileStateIiLb1EEES9_NS0_8NullTypeEmiLb0ESL_EEvT0_T1_T2_iT3_T4_T5__param_1[8],
	.param .align 8 .b8 _ZN3cub18CUB_300001_SM_10006detail4scan16DeviceScanKernelINS2_10policy_hubIiiimN4cuda3std3__44plusIvEEE10Policy1000EN6thrust24THRUST_300001_SM_1000_NS6detail15normal_iteratorINSD_10device_ptrIiEEEESI_NS0_13ScanTileStateIiLb1EEES9_NS0_8NullTypeEmiLb0ESL_EEvT0_T1_T2_iT3_T4_T5__param_2[8],
	.param .u32 _ZN3cub18CUB_300001_SM_10006detail4scan16DeviceScanKernelINS2_10policy_hubIiiimN4cuda3std3__44plusIvEEE10Policy1000EN6thrust24THRUST_300001_SM_1000_NS6detail15normal_iteratorINSD_10device_ptrIiEEEESI_NS0_13ScanTileStateIiLb1EEES9_NS0_8NullTypeEmiLb0ESL_EEvT0_T1_T2_iT3_T4_T5__param_3,
	.param .align 1 .b8 _ZN3cub18CUB_300001_SM_10006detail4scan16DeviceScanKernelINS2_10policy_hubIiiimN4cuda3std3__44plusIvEEE10Policy1000EN6thrust24THRUST_300001_SM_1000_NS6detail15normal_iteratorINSD_10device_ptrIiEEEESI_NS0_13ScanTileStateIiLb1EEES9_NS0_8NullTypeEmiLb0ESL_EEvT0_T1_T2_iT3_T4_T5__param_4[1],
	.param .align 1 .b8 _ZN3cub18CUB_300001_SM_10006detail4scan16DeviceScanKernelINS2_10policy_hubIiiimN4cuda3std3__44plusIvEEE10Policy1000EN6thrust24THRUST_300001_SM_1000_NS6detail15normal_iteratorINSD_10device_ptrIiEEEESI_NS0_13ScanTileStateIiLb1EEES9_NS0_8NullTypeEmiLb0ESL_EEvT0_T1_T2_iT3_T4_T5__param_5[1],
	.param .u64 _ZN3cub18CUB_300001_SM_10006detail4scan16DeviceScanKernelINS2_10policy_hubIiiimN4cuda3std3__44plusIvEEE10Policy1000EN6thrust24THRUST_300001_SM_1000_NS6detail15normal_iteratorINSD_10device_ptrIiEEEESI_NS0_13ScanTileStateIiLb1EEES9_NS0_8NullTypeEmiLb0ESL_EEvT0_T1_T2_iT3_T4_T5__param_6
)
.maxntid 416
{
	.reg .pred 	%p<158>;
	.reg .b32 	%r<1009>;
	.reg .b64 	%rd<55>;
	// demoted variable
	.shared .align 16 .b8 _ZZN3cub18CUB_300001_SM_10006detail4scan16DeviceScanKernelINS2_10policy_hubIiiimN4cuda3std3__44plusIvEEE10Policy1000EN6thrust24THRUST_300001_SM_1000_NS6detail15normal_iteratorINSD_10device_ptrIiEEEESI_NS0_13ScanTileStateIiLb1EEES9_NS0_8NullTypeEmiLb0ESL_EEvT0_T1_T2_iT3_T4_T5_E12temp_storage[31632];
	ld.param.u64 	%rd1, [_ZN3cub18CUB_300001_SM_10006detail4scan16DeviceScanKernelINS2_10policy_hubIiiimN4cuda3std3__44plusIvEEE10Policy1000EN6thrust24THRUST_300001_SM_1000_NS6detail15normal_iteratorINSD_10device_ptrIiEEEESI_NS0_13ScanTileStateIiLb1EEES9_NS0_8NullTypeEmiLb0ESL_EEvT0_T1_T2_iT3_T4_T5__param_2];
	ld.param.u64 	%rd16, [_ZN3cub18CUB_300001_SM_10006detail4scan16DeviceScanKernelINS2_10policy_hubIiiimN4cuda3std3__44plusIvEEE10Policy1000EN6thrust24THRUST_300001_SM_1000_NS6detail15normal_iteratorINSD_10device_ptrIiEEEESI_NS0_13ScanTileStateIiLb1EEES9_NS0_8NullTypeEmiLb0ESL_EEvT0_T1_T2_iT3_T4_T5__param_1];
	ld.param.u64 	%rd17, [_ZN3cub18CUB_300001_SM_10006detail4scan16DeviceScanKernelINS2_10policy_hubIiiimN4cuda3std3__44plusIvEEE10Policy1000EN6thrust24THRUST_300001_SM_1000_NS6detail15normal_iteratorINSD_10device_ptrIiEEEESI_NS0_13ScanTileStateIiLb1EEES9_NS0_8NullTypeEmiLb0ESL_EEvT0_T1_T2_iT3_T4_T5__param_0];
	ld.param.u32 	%r200, [_ZN3cub18CUB_300001_SM_10006detail4scan16DeviceScanKernelINS2_10policy_hubIiiimN4cuda3std3__44plusIvEEE10Policy1000EN6thrust24THRUST_300001_SM_1000_NS6detail15normal_iteratorINSD_10device_ptrIiEEEESI_NS0_13ScanTileStateIiLb1EEES9_NS0_8NullTypeEmiLb0ESL_EEvT0_T1_T2_iT3_T4_T5__param_3];
	ld.param.u64 	%rd18, [_ZN3cub18CUB_300001_SM_10006detail4scan16DeviceScanKernelINS2_10policy_hubIiiimN4cuda3std3__44plusIvEEE10Policy1000EN6thrust24THRUST_300001_SM_1000_NS6detail15normal_iteratorINSD_10device_ptrIiEEEESI_NS0_13ScanTileStateIiLb1EEES9_NS0_8NullTypeEmiLb0ESL_EEvT0_T1_T2_iT3_T4_T5__param_6];
	cvta.to.global.u64 	%rd2, %rd17;
	cvta.to.global.u64 	%rd3, %rd16;
	mov.u32 	%r201, %ctaid.x;
	add.s32 	%r1, %r200, %r201;
	mul.wide.s32 	%rd4, %r1, 7904;
	sub.s64 	%rd5, %rd18, %rd4;
	setp.lt.u64 	%p1, %rd5, 7905;
	@%p1 bra 	$L__BB14_26;
	mov.u32 	%r2, %tid.x;
	and.b32  	%r625, %r2, 31;
	and.b32  	%r626, %r2, 992;
	mul.lo.s32 	%r627, %r626, 19;
	or.b32  	%r628, %r627, %r625;
	cvt.u64.u32 	%rd38, %r628;
	add.s64 	%rd6, %rd4, %rd38;
	shl.b64 	%rd39, %rd6, 2;
	add.s64 	%rd40, %rd2, %rd39;
	ld.global.u32 	%r629, [%rd40];
	ld.global.u32 	%r630, [%rd40+128];
	ld.global.u32 	%r631, [%rd40+256];
	ld.global.u32 	%r632, [%rd40+384];
	ld.global.u32 	%r633, [%rd40+512];
	ld.global.u32 	%r634, [%rd40+640];
	ld.global.u32 	%r635, [%rd40+768];
	ld.global.u32 	%r636, [%rd40+896];
	ld.global.u32 	%r637, [%rd40+1024];
	ld.global.u32 	%r638, [%rd40+1152];
	ld.global.u32 	%r639, [%rd40+1280];
	ld.global.u32 	%r640, [%rd40+1408];
	ld.global.u32 	%r641, [%rd40+1536];
	ld.global.u32 	%r642, [%rd40+1664];
	ld.global.u32 	%r643, [%rd40+1792];
	ld.global.u32 	%r644, [%rd40+1920];
	ld.global.u32 	%r645, [%rd40+2048];
	ld.global.u32 	%r646, [%rd40+2176];
	ld.global.u32 	%r647, [%rd40+2304];
	// begin inline asm
	mov.u32 %r624, %laneid;
	// end inline asm
	shr.u32 	%r4, %r2, 5;
	mad.lo.s32 	%r648, %r4, 608, %r624;
	shl.b32 	%r649, %r648, 2;
	mov.u32 	%r650, _ZZN3cub18CUB_300001_SM_10006detail4scan16DeviceScanKernelINS2_10policy_hubIiiimN4cuda3std3__44plusIvEEE10Policy1000EN6thrust24THRUST_300001_SM_1000_NS6detail15normal_iteratorINSD_10device_ptrIiEEEESI_NS0_13ScanTileStateIiLb1EEES9_NS0_8NullTypeEmiLb0ESL_EEvT0_T1_T2_iT3_T4_T5_E12temp_storage;
	add.s32 	%r5, %r650, %r649;
	st.shared.u32 	[%r5], %r629;
	st.shared.u32 	[%r5+128], %r630;
	st.shared.u32 	[%r5+256], %r631;
	st.shared.u32 	[%r5+384], %r632;
	st.shared.u32 	[%r5+512], %r633;
	st.shared.u32 	[%r5+640], %r634;
	st.shared.u32 	[%r5+768], %r635;
	st.shared.u32 	[%r5+896], %r636;
	st.shared.u32 	[%r5+1024], %r637;
	st.shared.u32 	[%r5+1152], %r638;
	st.shared.u32 	[%r5+1280], %r639;
	st.shared.u32 	[%r5+1408], %r640;
	st.shared.u32 	[%r5+1536], %r641;
	st.shared.u32 	[%r5+1664], %r642;
	st.shared.u32 	[%r5+1792], %r643;
	st.shared.u32 	[%r5+1920], %r644;
	st.shared.u32 	[%r5+2048], %r645;
	st.shared.u32 	[%r5+2176], %r646;
	st.shared.u32 	[%r5+2304], %r647;
	bar.warp.sync 	-1;
	mad.lo.s32 	%r6, %r624, 72, %r5;
	ld.shared.u32 	%r7, [%r6];
	ld.shared.u32 	%r8, [%r6+4];
	ld.shared.u32 	%r9, [%r6+8];
	ld.shared.u32 	%r10, [%r6+12];
	ld.shared.u32 	%r11, [%r6+16];
	ld.shared.u32 	%r12, [%r6+20];
	ld.shared.u32 	%r13, [%r6+24];
	ld.shared.u32 	%r14, [%r6+28];
	ld.shared.u32 	%r15, [%r6+32];
	ld.shared.u32 	%r16, [%r6+36];
	ld.shared.u32 	%r17, [%r6+40];
	ld.shared.u32 	%r18, [%r6+44];
	ld.shared.u32 	%r19, [%r6+48];
	ld.shared.u32 	%r20, [%r6+52];
	ld.shared.u32 	%r21, [%r6+56];
	ld.shared.u32 	%r22, [%r6+60];
	ld.shared.u32 	%r23, [%r6+64];
	ld.shared.u32 	%r24, [%r6+68];
	ld.shared.u32 	%r25, [%r6+72];
	bar.sync 	0;
	setp.ne.s32 	%p100, %r1, 0;
	@%p100 bra 	$L__BB14_6;
	add.s32 	%r868, %r8, %r7;
	add.s32 	%r869, %r9, %r868;
	add.s32 	%r870, %r10, %r869;
	add.s32 	%r871, %r11, %r870;
	add.s32 	%r872, %r12, %r871;
	add.s32 	%r873, %r13, %r872;
	add.s32 	%r874, %r14, %r873;
	add.s32 	%r875, %r15, %r874;
	add.s32 	%r876, %r16, %r875;
	add.s32 	%r877, %r17, %r876;
	add.s32 	%r878, %r18, %r877;
	add.s32 	%r879, %r19, %r878;
	add.s32 	%r880, %r20, %r879;
	add.s32 	%r881, %r21, %r880;
	add.s32 	%r882, %r22, %r881;
	add.s32 	%r883, %r23, %r882;
	add.s32 	%r884, %r24, %r883;
	add.s32 	%r842, %r25, %r884;
	mov.b32 	%r840, 1;
	mov.b32 	%r865, 0;
	mov.b32 	%r867, -1;
	// begin inline asm
	{  .reg .s32 r0;  .reg .pred p;  shfl.sync.up.b32 r0|p, %r842, %r840, %r865, %r867;  @p add.s32 r0, r0, %r842;  mov.s32 %r838, r0;}
	// end inline asm
	mov.b32 	%r846, 2;
	// begin inline asm
	{  .reg .s32 r0;  .reg .pred p;  shfl.sync.up.b32 r0|p, %r838, %r846, %r865, %r867;  @p add.s32 r0, r0, %r838;  mov.s32 %r844, r0;}
	// end inline asm
	mov.b32 	%r852, 4;
	// begin inline asm
	{  .reg .s32 r0;  .reg .pred p;  shfl.sync.up.b32 r0|p, %r844, %r852, %r865, %r867;  @p add.s32 r0, r0, %r844;  mov.s32 %r850, r0;}
	// end inline asm
	mov.b32 	%r858, 8;
	// begin inline asm
	{  .reg .s32 r0;  .reg .pred p;  shfl.sync.up.b32 r0|p, %r850, %r858, %r865, %r867;  @p add.s32 r0, r0, %r850;  mov.s32 %r856, r0;}
	// end inline asm
	mov.b32 	%r864, 16;
	// begin inline asm
	{  .reg .s32 r0;  .reg .pred p;  shfl.sync.up.b32 r0|p, %r856, %r864, %r865, %r867;  @p add.s32 r0, r0, %r856;  mov.s32 %r862, r0;}
	// end inline asm
	setp.ne.s32 	%p143, %r624, 31;
	@%p143 bra 	$L__BB14_4;
	shl.b32 	%r885, %r4, 2;
	mov.u32 	%r886, _ZZN3cub18CUB_300001_SM_10006detail4scan16DeviceScanKernelINS2_10policy_hubIiiimN4cuda3std3__44plusIvEEE10Policy1000EN6thrust24THRUST_300001_SM_1000_NS6detail15normal_iteratorINSD_10device_ptrIiEEEESI_NS0_13ScanTileStateIiLb1EEES9_NS0_8NullTypeEmiLb0ESL_EEvT0_T1_T2_iT3_T4_T5_E12temp_storage;
	add.s32 	%r887, %r886, %r885;
	st.shared.u32 	[%r887+16], %r862;
$L__BB14_4:
	sub.s32 	%r888, %r862, %r842;
	bar.sync 	0;
	ld.shared.v4.u32 	{%r889, %r890, %r891, %r892}, [_ZZN3cub18CUB_300001_SM_10006detail4scan16DeviceScanKernelINS2_10policy_hubIiiimN4cuda3std3__44plusIvEEE10Policy1000EN6thrust24THRUST_300001_SM_1000_NS6detail15normal_iteratorINSD_10device_ptrIiEEEESI_NS0_13ScanTileStateIiLb1EEES9_NS0_8NullTypeEmiLb0ESL_EEvT0_T1_T2_iT3_T4_T5_E12temp_storage+16];
	add.s32 	%r893, %r890, %r889;
	setp.eq.s32 	%p144, %r4, 2;
	selp.b32 	%r894, %r893, %r889, %p144;
	add.s32 	%r895, %r893, %r891;
	setp.eq.s32 	%p145, %r4, 3;
	selp.b32 	%r896, %r895, %r894, %p145;
	add.s32 	%r897, %r895, %r892;
	setp.eq.s32 	%p146, %r4, 4;
	selp.b32 	%r898, %r897, %r896, %p146;
	ld.shared.v4.u32 	{%r899, %r900, %r901, %r902}, [_ZZN3cub18CUB_300001_SM_10006detail4scan16DeviceScanKernelINS2_10policy_hubIiiimN4cuda3std3__44plusIvEEE10Policy1000EN6thrust24THRUST_300001_SM_1000_NS6detail15normal_iteratorINSD_10device_ptrIiEEEESI_NS0_13ScanTileStateIiLb1EEES9_NS0_8NullTypeEmiLb0ESL_EEvT0_T1_T2_iT3_T4_T5_E12temp_storage+32];
	add.s32 	%r903, %r897, %r899;
	setp.eq.s32 	%p147, %r4, 5;
	selp.b32 	%r904, %r903, %r898, %p147;
	add.s32 	%r905, %r903, %r900;
	setp.eq.s32 	%p148, %r4, 6;
	selp.b32 	%r906, %r905, %r904, %p148;
	add.s32 	%r907, %r905, %r901;
	setp.eq.s32 	%p149, %r4, 7;
	selp.b32 	%r908, %r907, %r906, %p149;
	add.s32 	%r909, %r907, %r902;
	setp.eq.s32 	%p150, %r4, 8;
	selp.b32 	%r910, %r909, %r908, %p150;
	ld.shared.v4.u32 	{%r911, %r912, %r913, %r914}, [_ZZN3cub18CUB_300001_SM_10006detail4scan16DeviceScanKernelINS2_10policy_hubIiiimN4cuda3std3__44plusIvEEE10Policy1000EN6thrust24THRUST_300001_SM_1000_NS6detail15normal_iteratorINSD_10device_ptrIiEEEESI_NS0_13ScanTileStateIiLb1EEES9_NS0_8NullTypeEmiLb0ESL_EEvT0_T1_T2_iT3_T4_T5_E12temp_storage+48];
	add.s32 	%r915, %r909, %r911;
	setp.eq.s32 	%p151, %r4, 9;
	selp.b32 	%r916, %r915, %r910, %p151;
	add.s32 	%r917, %r915, %r912;
	setp.eq.s32 	%p152, %r4, 10;
	selp.b32 	%r918, %r917, %r916, %p152;
	add.s32 	%r919, %r917, %r913;
	setp.eq.s32 	%p153, %r4, 11;
	selp.b32 	%r920, %r919, %r918, %p153;
	add.s32 	%r28, %r919, %r914;
	setp.eq.s32 	%p154, %r4, 12;
	selp.b32 	%r921, %r28, %r920, %p154;
	setp.lt.u32 	%p155, %r2, 32;
	setp.eq.s32 	%p156, %r624, 0;
	selp.b32 	%r922, 0, %r888, %p156;
	add.s32 	%r923, %r921, %r922;
	selp.b32 	%r977, %r888, %r923, %p155;
	setp.ne.s32 	%p157, %r2, 0;
	@%p157 bra 	$L__BB14_25;
	ld.shared.u32 	%r927, [_ZZN3cub18CUB_300001_SM_10006detail4scan16DeviceScanKernelINS2_10policy_hubIiiimN4cuda3std3__44plusIvEEE10Policy1000EN6thrust24THRUST_300001_SM_1000_NS6detail15normal_iteratorINSD_10device_ptrIiEEEESI_NS0_13ScanTileStateIiLb1EEES9_NS0_8NullTypeEmiLb0ESL_EEvT0_T1_T2_iT3_T4_T5_E12temp_storage+64];
	add.s64 	%rd52, %rd1, 256;
	add.s32 	%r925, %r28, %r927;
	mov.b32 	%r924, 101;
	// begin inline asm
	st.relaxed.gpu.v2.u32 [%rd52], {%r924, %r925};
	// end inline asm
	mov.b32 	%r977, 0;
	bra.uni 	$L__BB14_25;
$L__BB14_6:
	add.s32 	%r681, %r8, %r7;
	add.s32 	%r682, %r9, %r681;
	add.s32 	%r683, %r10, %r682;
	add.s32 	%r684, %r11, %r683;
	add.s32 	%r685, %r12, %r684;
	add.s32 	%r686, %r13, %r685;
	add.s32 	%r687, %r14, %r686;
	add.s32 	%r688, %r15, %r687;
	add.s32 	%r689, %r16, %r688;
	add.s32 	%r690, %r17, %r689;
	add.s32 	%r691, %r18, %r690;
	add.s32 	%r692, %r19, %r691;
	add.s32 	%r693, %r20, %r692;
	add.s32 	%r694, %r21, %r693;
	add.s32 	%r695, %r22, %r694;
	add.s32 	%r696, %r23, %r695;
	add.s32 	%r697, %r24, %r696;
	add.s32 	%r655, %r25, %r697;
	mov.b32 	%r653, 1;
	mov.b32 	%r678, 0;
	mov.b32 	%r680, -1;
	// begin inline asm
	{  .reg .s32 r0;  .reg .pred p;  shfl.sync.up.b32 r0|p, %r655, %r653, %r678, %r680;  @p add.s32 r0, r0, %r655;  mov.s32 %r651, r0;}
	// end inline asm
	mov.b32 	%r659, 2;
	// begin inline asm
	{  .reg .s32 r0;  .reg .pred p;  shfl.sync.up.b32 r0|p, %r651, %r659, %r678, %r680;  @p add.s32 r0, r0, %r651;  mov.s32 %r657, r0;}
	// end inline asm
	mov.b32 	%r665, 4;
	// begin inline asm
	{  .reg .s32 r0;  .reg .pred p;  shfl.sync.up.b32 r0|p, %r657, %r665, %r678, %r680;  @p add.s32 r0, r0, %r657;  mov.s32 %r663, r0;}
	// end inline asm
	mov.b32 	%r671, 8;
	// begin inline asm
	{  .reg .s32 r0;  .reg .pred p;  shfl.sync.up.b32 r0|p, %r663, %r671, %r678, %r680;  @p add.s32 r0, r0, %r663;  mov.s32 %r669, r0;}
	// end inline asm
	mov.b32 	%r677, 16;
	// begin inline asm
	{  .reg .s32 r0;  .reg .pred p;  shfl.sync.up.b32 r0|p, %r669, %r677, %r678, %r680;  @p add.s32 r0, r0, %r669;  mov.s32 %r675, r0;}
	// end inline asm
	setp.ne.s32 	%p101, %r624, 31;
	@%p101 bra 	$L__BB14_8;
	shl.b32 	%r698, %r4, 2;
	mov.u32 	%r699, _ZZN3cub18CUB_300001_SM_10006detail4scan16DeviceScanKernelINS2_10policy_hubIiiimN4cuda3std3__44plusIvEEE10Policy1000EN6thrust24THRUST_300001_SM_1000_NS6detail15normal_iteratorINSD_10device_ptrIiEEEESI_NS0_13ScanTileStateIiLb1EEES9_NS0_8NullTypeEmiLb0ESL_EEvT0_T1_T2_iT3_T4_T5_E12temp_storage;
	add.s32 	%r700, %r699, %r698;
	st.shared.u32 	[%r700+16], %r675;
$L__BB14_8:
	sub.s32 	%r701, %r675, %r655;
	bar.sync 	0;
	ld.shared.v4.u32 	{%r702, %r703, %r704, %r705}, [_ZZN3cub18CUB_300001_SM_10006detail4scan16DeviceScanKernelINS2_10policy_hubIiiimN4cuda3std3__44plusIvEEE10Policy1000EN6thrust24THRUST_300001_SM_1000_NS6detail15normal_iteratorINSD_10device_ptrIiEEEESI_NS0_13ScanTileStateIiLb1EEES9_NS0_8NullTypeEmiLb0ESL_EEvT0_T1_T2_iT3_T4_T5_E12temp_storage+16];
	add.s32 	%r706, %r703, %r702;
	setp.eq.s32 	%p102, %r4, 2;
	selp.b32 	%r707, %r706, %r702, %p102;
	add.s32 	%r708, %r706, %r704;
	setp.eq.s32 	%p103, %r4, 3;
	selp.b32 	%r709, %r708, %r707, %p103;
	add.s32 	%r710, %r708, %r705;
	setp.eq.s32 	%p104, %r4, 4;
	selp.b32 	%r711, %r710, %r709, %p104;
	ld.shared.v4.u32 	{%r712, %r713, %r714, %r715}, [_ZZN3cub18CUB_300001_SM_10006detail4scan16DeviceScanKernelINS2_10policy_hubIiiimN4cuda3std3__44plusIvEEE10Policy1000EN6thrust24THRUST_300001_SM_1000_NS6detail15normal_iteratorINSD_10device_ptrIiEEEESI_NS0_13ScanTileStateIiLb1EEES9_NS0_8NullTypeEmiLb0ESL_EEvT0_T1_T2_iT3_T4_T5_E12temp_storage+32];
	add.s32 	%r716, %r710, %r712;
	setp.eq.s32 	%p105, %r4, 5;
	selp.b32 	%r717, %r716, %r711, %p105;
	add.s32 	%r718, %r716, %r713;
	setp.eq.s32 	%p106, %r4, 6;
	selp.b32 	%r719, %r718, %r717, %p106;
	add.s32 	%r720, %r718, %r714;
	setp.eq.s32 	%p107, %r4, 7;
	selp.b32 	%r721, %r720, %r719, %p107;
	add.s32 	%r722, %r720, %r715;
	setp.eq.s32 	%p108, %r4, 8;
	selp.b32 	%r723, %r722, %r721, %p108;
	ld.shared.v4.u32 	{%r724, %r725, %r726, %r727}, [_ZZN3cub18CUB_300001_SM_10006detail4scan16DeviceScanKernelINS2_10policy_hubIiiimN4cuda3std3__44plusIvEEE10Policy1000EN6thrust24THRUST_300001_SM_1000_NS6detail15normal_iteratorINSD_10device_ptrIiEEEESI_NS0_13ScanTileStateIiLb1EEES9_NS0_8NullTypeEmiLb0ESL_EEvT0_T1_T2_iT3_T4_T5_E12temp_storage+48];
	add.s32 	%r728, %r722, %r724;
	setp.eq.s32 	%p109, %r4, 9;
	selp.b32 	%r729, %r728, %r723, %p109;
	add.s32 	%r730, %r728, %r725;
	setp.eq.s32 	%p110, %r4, 10;
	selp.b32 	%r731, %r730, %r729, %p110;
	add.s32 	%r732, %r730, %r726;
	setp.eq.s32 	%p111, %r4, 11;
	selp.b32 	%r733, %r732, %r731, %p111;
	add.s32 	%r734, %r732, %r727;
	setp.eq.s32 	%p112, %r4, 12;
	selp.b32 	%r735, %r734, %r733, %p112;
	ld.shared.u32 	%r736, [_ZZN3cub18CUB_300001_SM_10006detail4scan16DeviceScanKernelINS2_10policy_hubIiiimN4cuda3std3__44plusIvEEE10Policy1000EN6thrust24THRUST_300001_SM_1000_NS6detail15normal_iteratorINSD_10device_ptrIiEEEESI_NS0_13ScanTileStateIiLb1EEES9_NS0_8NullTypeEmiLb0ESL_EEvT0_T1_T2_iT3_T4_T5_E12temp_storage+64];
	add.s32 	%r32, %r734, %r736;
	setp.gt.u32 	%p113, %r2, 31;
	setp.lt.u32 	%p114, %r2, 32;
	setp.eq.s32 	%p115, %r624, 0;
	selp.b32 	%r737, 0, %r701, %p115;
	add.s32 	%r976, %r735, %r737;
	selp.b32 	%r34, %r701, %r976, %p114;
	@%p113 bra 	$L__BB14_24;
	setp.ne.s32 	%p116, %r2, 0;
	mul.wide.s32 	%rd41, %r1, 8;
	add.s64 	%rd7, %rd1, %rd41;
	@%p116 bra 	$L__BB14_11;
	st.shared.u32 	[_ZZN3cub18CUB_300001_SM_10006detail4scan16DeviceScanKernelINS2_10policy_hubIiiimN4cuda3std3__44plusIvEEE10Policy1000EN6thrust24THRUST_300001_SM_1000_NS6detail15normal_iteratorINSD_10device_ptrIiEEEESI_NS0_13ScanTileStateIiLb1EEES9_NS0_8NullTypeEmiLb0ESL_EEvT0_T1_T2_iT3_T4_T5_E12temp_storage+12], %r32;
	add.s64 	%rd42, %rd7, 256;
	mov.b32 	%r738, 100;
	// begin inline asm
	st.relaxed.gpu.v2.u32 [%rd42], {%r738, %r32};
	// end inline asm
$L__BB14_11:
	not.b32 	%r744, %r2;
	add.s32 	%r972, %r1, %r744;
	mov.b32 	%r740, 550;
	// begin inline asm
	nanosleep.u32 %r740;
	// end inline asm
	mul.wide.s32 	%rd44, %r972, 8;
	add.s64 	%rd45, %rd1, %rd44;
	add.s64 	%rd43, %rd45, 256;
	// begin inline asm
	ld.relaxed.gpu.v2.u32 {%r973, %r967}, [%rd43];
	// end inline asm
	mov.b32 	%r968, 478;
$L__BB14_12:
	setp.eq.s32 	%p117, %r973, 99;
	mov.b32 	%r745, -1;
	vote.sync.any.pred 	%p118, %p117, %r745;
	not.pred 	%p119, %p118;
	@%p119 bra 	$L__BB14_14;
	// begin inline asm
	nanosleep.u32 %r968;
	// end inline asm
	shr.u32 	%r968, %r968, 1;
	// begin inline asm
	ld.relaxed.gpu.v2.u32 {%r973, %r967}, [%rd43];
	// end inline asm
	bra.uni 	$L__BB14_12;
$L__BB14_14:
	setp.eq.s32 	%p120, %r973, 101;
	mov.b32 	%r772, -1;
	vote.sync.ballot.b32 	%r774, %p120, %r772;
	// begin inline asm
	mov.u32 %r747, %lanemask_ge;
	// end inline asm
	and.b32  	%r775, %r774, %r747;
	or.b32  	%r776, %r775, -2147483648;
	add.s32 	%r777, %r776, -1;
	not.b32 	%r778, %r776;
	and.b32  	%r779, %r778, %r777;
	popc.b32 	%r751, %r779;
	mov.b32 	%r750, 1;
	// begin inline asm
	shfl.sync.down.b32 %r748, %r967, %r750, %r751, %r772;
	// end inline asm
	setp.lt.s32 	%p122, %r624, %r751;
	selp.b32 	%r780, %r748, 0, %p122;
	add.s32 	%r754, %r780, %r967;
	mov.b32 	%r755, 2;
	// begin inline asm
	shfl.sync.down.b32 %r753, %r754, %r755, %r751, %r772;
	// end inline asm
	add.s32 	%r47, %r624, 2;
	setp.gt.s32 	%p123, %r47, %r751;
	selp.b32 	%r781, 0, %r753, %p123;
	add.s32 	%r759, %r754, %r781;
	mov.b32 	%r760, 4;
	// begin inline asm
	shfl.sync.down.b32 %r758, %r759, %r760, %r751, %r772;
	// end inline asm
	add.s32 	%r48, %r624, 4;
	setp.gt.s32 	%p124, %r48, %r751;
	selp.b32 	%r782, 0, %r758, %p124;
	add.s32 	%r764, %r759, %r782;
	mov.b32 	%r765, 8;
	// begin inline asm
	shfl.sync.down.b32 %r763, %r764, %r765, %r751, %r772;
	// end inline asm
	add.s32 	%r49, %r624, 8;
	setp.gt.s32 	%p125, %r49, %r751;
	selp.b32 	%r783, 0, %r763, %p125;
	add.s32 	%r769, %r764, %r783;
	mov.b32 	%r770, 16;
	// begin inline asm
	shfl.sync.down.b32 %r768, %r769, %r770, %r751, %r772;
	// end inline asm
	add.s32 	%r50, %r624, 16;
	setp.gt.s32 	%p126, %r50, %r751;
	selp.b32 	%r784, 0, %r768, %p126;
	add.s32 	%r971, %r769, %r784;
	add.s64 	%rd9, %rd1, 256;
	mov.b32 	%r969, 478;
$L__BB14_15:
	setp.ne.s32 	%p127, %r973, 101;
	mov.b32 	%r785, -1;
	vote.sync.all.pred 	%p128, %p127, %r785;
	not.pred 	%p129, %p128;
	@%p129 bra 	$L__BB14_20;
	shr.u32 	%r969, %r969, 1;
	mul.wide.s32 	%rd48, %r972, 8;
	add.s64 	%rd49, %rd9, %rd48;
	add.s64 	%rd47, %rd49, -256;
	// begin inline asm
	ld.relaxed.gpu.v2.u32 {%r973, %r974}, [%rd47];
	// end inline asm
	mov.u32 	%r975, %r969;
$L__BB14_17:
	setp.eq.s32 	%p133, %r973, 99;
	mov.b32 	%r793, -1;
	vote.sync.any.pred 	%p134, %p133, %r793;
	not.pred 	%p135, %p134;
	@%p135 bra 	$L__BB14_19;
	// begin inline asm
	nanosleep.u32 %r975;
	// end inline asm
	shr.u32 	%r975, %r975, 1;
	// begin inline asm
	ld.relaxed.gpu.v2.u32 {%r973, %r974}, [%rd47];
	// end inline asm
	bra.uni 	$L__BB14_17;
$L__BB14_19:
	setp.eq.s32 	%p136, %r973, 101;
	mov.b32 	%r819, -1;
	vote.sync.ballot.b32 	%r820, %p136, %r819;
	and.b32  	%r821, %r820, %r747;
	or.b32  	%r822, %r821, -2147483648;
	add.s32 	%r823, %r822, -1;
	not.b32 	%r824, %r822;
	and.b32  	%r825, %r824, %r823;
	popc.b32 	%r798, %r825;
	mov.b32 	%r797, 1;
	// begin inline asm
	shfl.sync.down.b32 %r795, %r974, %r797, %r798, %r819;
	// end inline asm
	setp.lt.s32 	%p138, %r624, %r798;
	selp.b32 	%r826, %r795, 0, %p138;
	add.s32 	%r801, %r826, %r974;
	mov.b32 	%r802, 2;
	// begin inline asm
	shfl.sync.down.b32 %r800, %r801, %r802, %r798, %r819;
	// end inline asm
	setp.gt.s32 	%p139, %r47, %r798;
	selp.b32 	%r827, 0, %r800, %p139;
	add.s32 	%r806, %r801, %r827;
	mov.b32 	%r807, 4;
	// begin inline asm
	shfl.sync.down.b32 %r805, %r806, %r807, %r798, %r819;
	// end inline asm
	setp.gt.s32 	%p140, %r48, %r798;
	selp.b32 	%r828, 0, %r805, %p140;
	add.s32 	%r811, %r806, %r828;
	mov.b32 	%r812, 8;
	// begin inline asm
	shfl.sync.down.b32 %r810, %r811, %r812, %r798, %r819;
	// end inline asm
	setp.gt.s32 	%p141, %r49, %r798;
	selp.b32 	%r829, 0, %r810, %p141;
	add.s32 	%r816, %r811, %r829;
	mov.b32 	%r817, 16;
	// begin inline asm
	shfl.sync.down.b32 %r815, %r816, %r817, %r798, %r819;
	// end inline asm
	setp.gt.s32 	%p142, %r50, %r798;
	selp.b32 	%r830, 0, %r815, %p142;
	add.s32 	%r831, %r830, %r971;
	add.s32 	%r971, %r831, %r816;
	add.s32 	%r972, %r972, -32;
	bra.uni 	$L__BB14_15;
$L__BB14_20:
	@%p116 bra 	$L__BB14_22;
	add.s32 	%r788, %r971, %r32;
	add.s64 	%rd46, %rd7, 256;
	mov.b32 	%r787, 101;
	// begin inline asm
	st.relaxed.gpu.v2.u32 [%rd46], {%r787, %r788};
	// end inline asm
	st.shared.u32 	[_ZZN3cub18CUB_300001_SM_10006detail4scan16DeviceScanKernelINS2_10policy_hubIiiimN4cuda3std3__44plusIvEEE10Policy1000EN6thrust24THRUST_300001_SM_1000_NS6detail15normal_iteratorINSD_10device_ptrIiEEEESI_NS0_13ScanTileStateIiLb1EEES9_NS0_8NullTypeEmiLb0ESL_EEvT0_T1_T2_iT3_T4_T5_E12temp_storage+4], %r971;
	st.shared.u32 	[_ZZN3cub18CUB_300001_SM_10006detail4scan16DeviceScanKernelINS2_10policy_hubIiiimN4cuda3std3__44plusIvEEE10Policy1000EN6thrust24THRUST_300001_SM_1000_NS6detail15normal_iteratorINSD_10device_ptrIiEEEESI_NS0_13ScanTileStateIiLb1EEES9_NS0_8NullTypeEmiLb0ESL_EEvT0_T1_T2_iT3_T4_T5_E12temp_storage+8], %r788;
$L__BB14_22:
	setp.ne.s32 	%p131, %r624, 0;
	mov.u32 	%r976, %r34;
	@%p131 bra 	$L__BB14_24;
	st.shared.u32 	[_ZZN3cub18CUB_300001_SM_10006detail4scan16DeviceScanKernelINS2_10policy_hubIiiimN4cuda3std3__44plusIvEEE10Policy1000EN6thrust24THRUST_300001_SM_1000_NS6detail15normal_iteratorINSD_10device_ptrIiEEEESI_NS0_13ScanTileStateIiLb1EEES9_NS0_8NullTypeEmiLb0ESL_EEvT0_T1_T2_iT3_T4_T5_E12temp_storage+84], %r971;
	mov.u32 	%r976, %r971;
$L__BB14_24:
	bar.sync 	0;
	setp.eq.s32 	%p132, %r2, 0;
	ld.shared.u32 	%r789, [_ZZN3cub18CUB_300001_SM_10006detail4scan16DeviceScanKernelINS2_10policy_hubIiiimN4cuda3std3__44plusIvEEE10Policy1000EN6thrust24THRUST_300001_SM_1000_NS6detail15normal_iteratorINSD_10device_ptrIiEEEESI_NS0_13ScanTileStateIiLb1EEES9_NS0_8NullTypeEmiLb0ESL_EEvT0_T1_T2_iT3_T4_T5_E12temp_storage+84];
	selp.b32 	%r790, 0, %r789, %p132;
	add.s32 	%r977, %r790, %r976;
$L__BB14_25:
	add.s32 	%r928, %r977, %r7;
	add.s32 	%r929, %r8, %r928;
	add.s32 	%r930, %r9, %r929;
	add.s32 	%r931, %r10, %r930;
	add.s32 	%r932, %r11, %r931;
	add.s32 	%r933, %r12, %r932;
	add.s32 	%r934, %r13, %r933;
	add.s32 	%r935, %r14, %r934;
	add.s32 	%r936, %r15, %r935;
	add.s32 	%r937, %r16, %r936;
	add.s32 	%r938, %r17, %r937;
	add.s32 	%r939, %r18, %r938;
	add.s32 	%r940, %r19, %r939;
	add.s32 	%r941, %r20, %r940;
	add.s32 	%r942, %r21, %r941;
	add.s32 	%r943, %r22, %r942;
	add.s32 	%r944, %r23, %r943;
	add.s32 	%r945, %r24, %r944;
	add.s32 	%r946, %r25, %r945;
	bar.sync 	0;
	st.shared.u32 	[%r6], %r928;
	st.shared.u32 	[%r6+4], %r929;
	st.shared.u32 	[%r6+8], %r930;
	st.shared.u32 	[%r6+12], %r931;
	st.shared.u32 	[%r6+16], %r932;
	st.shared.u32 	[%r6+20], %r933;
	st.shared.u32 	[%r6+24], %r934;
	st.shared.u32 	[%r6+28], %r935;
	st.shared.u32 	[%r6+32], %r936;
	st.shared.u32 	[%r6+36], %r937;
	st.shared.u32 	[%r6+40], %r938;
	st.shared.u32 	[%r6+44], %r939;
	st.shared.u32 	[%r6+48], %r940;
	st.shared.u32 	[%r6+52], %r941;
	st.shared.u32 	[%r6+56], %r942;
	st.shared.u32 	[%r6+60], %r943;
	st.shared.u32 	[%r6+64], %r944;
	st.shared.u32 	[%r6+68], %r945;
	st.shared.u32 	[%r6+72], %r946;
	bar.warp.sync 	-1;
	ld.shared.u32 	%r947, [%r5];
	ld.shared.u32 	%r948, [%r5+128];
	ld.shared.u32 	%r949, [%r5+256];
	ld.shared.u32 	%r950, [%r5+384];
	ld.shared.u32 	%r951, [%r5+512];
	ld.shared.u32 	%r952, [%r5+640];
	ld.shared.u32 	%r953, [%r5+768];
	ld.shared.u32 	%r954, [%r5+896];
	ld.shared.u32 	%r955, [%r5+1024];
	ld.shared.u32 	%r956, [%r5+1152];
	ld.shared.u32 	%r957, [%r5+1280];
	ld.shared.u32 	%r958, [%r5+1408];
	ld.shared.u32 	%r959, [%r5+1536];
	ld.shared.u32 	%r960, [%r5+1664];
	ld.shared.u32 	%r961, [%r5+1792];
	ld.shared.u32 	%r962, [%r5+1920];
	ld.shared.u32 	%r963, [%r5+2048];
	ld.shared.u32 	%r964, [%r5+2176];
	ld.shared.u32 	%r965, [%r5+2304];
	add.s64 	%rd54, %rd3, %rd39;
	st.global.u32 	[%rd54], %r947;
	st.global.u32 	[%rd54+128], %r948;
	st.global.u32 	[%rd54+256], %r949;
	st.global.u32 	[%rd54+384], %r950;
	st.global.u32 	[%rd54+512], %r951;
	st.global.u32 	[%rd54+640], %r952;
	st.global.u32 	[%rd54+768], %r953;
	st.global.u32 	[%rd54+896], %r954;
	st.global.u32 	[%rd54+1024], %r955;
	st.global.u32 	[%rd54+1152], %r956;
	st.global.u32 	[%rd54+1280], %r957;
	st.global.u32 	[%rd54+1408], %r958;
	st.global.u32 	[%rd54+1536], %r959;
	st.global.u32 	[%rd54+1664], %r960;
	st.global.u32 	[%rd54+1792], %r961;
	st.global.u32 	[%rd54+1920], %r962;
	st.global.u32 	[%rd54+2048], %r963;
	st.global.u32 	[%rd54+2176], %r964;
	st.global.u32 	[%rd54+2304], %r965;
	bra.uni 	$L__BB14_128;
$L__BB14_26:
	setp.eq.s64 	%p2, %rd5, 0;
	@%p2 bra 	$L__BB14_128;
	cvt.u32.u64 	%r72, %rd5;
	shl.b64 	%rd19, %rd4, 2;
	add.s64 	%rd20, %rd2, %rd19;
	mov.u32 	%r73, %tid.x;
	ld.global.u32 	%r996, [%rd20];
	and.b32  	%r202, %r73, 31;
	and.b32  	%r203, %r73, 992;
	mul.lo.s32 	%r204, %r203, 19;
	or.b32  	%r75, %r204, %r202;
	setp.ge.u32 	%p3, %r75, %r72;
	shl.b32 	%r205, %r75, 2;
	cvt.u64.u32 	%rd21, %r205;
	add.s64 	%rd11, %rd20, %rd21;
	mov.u32 	%r978, %r996;
	@%p3 bra 	$L__BB14_29;
	ld.global.u32 	%r978, [%rd11];
$L__BB14_29:
	add.s32 	%r206, %r75, 32;
	setp.ge.u32 	%p4, %r206, %r72;
	mov.u32 	%r979, %r996;
	@%p4 bra 	$L__BB14_31;
	ld.global.u32 	%r979, [%rd11+128];
$L__BB14_31:
	add.s32 	%r207, %r75, 64;
	setp.ge.u32 	%p5, %r207, %r72;
	mov.u32 	%r980, %r996;
	@%p5 bra 	$L__BB14_33;
	ld.global.u32 	%r980, [%rd11+256];
$L__BB14_33:
	add.s32 	%r208, %r75, 96;
	setp.ge.u32 	%p6, %r208, %r72;
	mov.u32 	%r981, %r996;
	@%p6 bra 	$L__BB14_35;
	ld.global.u32 	%r981, [%rd11+384];
$L__BB14_35:
	add.s32 	%r209, %r75, 128;
	setp.ge.u32 	%p7, %r209, %r72;
	mov.u32 	%r982, %r996;
	@%p7 bra 	$L__BB14_37;
	ld.global.u32 	%r982, [%rd11+512];
$L__BB14_37:
	add.s32 	%r210, %r75, 160;
	setp.ge.u32 	%p8, %r210, %r72;
	mov.u32 	%r983, %r996;
	@%p8 bra 	$L__BB14_39;
	ld.global.u32 	%r983, [%rd11+640];
$L__BB14_39:
	add.s32 	%r211, %r75, 192;
	setp.ge.u32 	%p9, %r211, %r72;
	mov.u32 	%r984, %r996;
	@%p9 bra 	$L__BB14_41;
	ld.global.u32 	%r984, [%rd11+768];
$L__BB14_41:
	add.s32 	%r212, %r75, 224;
	setp.ge.u32 	%p10, %r212, %r72;
	mov.u32 	%r985, %r996;
	@%p10 bra 	$L__BB14_43;
	ld.global.u32 	%r985, [%rd11+896];
$L__BB14_43:
	add.s32 	%r92, %r75, 256;
	setp.ge.u32 	%p11, %r92, %r72;
	mov.u32 	%r986, %r996;
	@%p11 bra 	$L__BB14_45;
	ld.global.u32 	%r986, [%rd11+1024];
$L__BB14_45:
	add.s32 	%r213, %r75, 288;
	setp.ge.u32 	%p12, %r213, %r72;
	mov.u32 	%r987, %r996;
	@%p12 bra 	$L__BB14_47;
	ld.global.u32 	%r987, [%rd11+1152];
$L__BB14_47:
	add.s32 	%r214, %r75, 320;
	setp.ge.u32 	%p13, %r214, %r72;
	mov.u32 	%r988, %r996;
	@%p13 bra 	$L__BB14_49;
	ld.global.u32 	%r988, [%rd11+1280];
$L__BB14_49:
	add.s32 	%r215, %r75, 352;
	setp.ge.u32 	%p14, %r215, %r72;
	mov.u32 	%r989, %r996;
	@%p14 bra 	$L__BB14_51;
	ld.global.u32 	%r989, [%rd11+1408];
$L__BB14_51:
	add.s32 	%r216, %r75, 384;
	setp.ge.u32 	%p15, %r216, %r72;
	mov.u32 	%r990, %r996;
	@%p15 bra 	$L__BB14_53;
	ld.global.u32 	%r990, [%rd11+1536];
$L__BB14_53:
	add.s32 	%r217, %r75, 416;
	setp.ge.u32 	%p16, %r217, %r72;
	mov.u32 	%r991, %r996;
	@%p16 bra 	$L__BB14_55;
	ld.global.u32 	%r991, [%rd11+1664];
$L__BB14_55:
	add.s32 	%r218, %r75, 448;
	setp.ge.u32 	%p17, %r218, %r72;
	mov.u32 	%r992, %r996;
	@%p17 bra 	$L__BB14_57;
	ld.global.u32 	%r992, [%rd11+1792];
$L__BB14_57:
	add.s32 	%r219, %r75, 480;
	setp.ge.u32 	%p18, %r219, %r72;
	mov.u32 	%r993, %r996;
	@%p18 bra 	$L__BB14_59;
	ld.global.u32 	%r993, [%rd11+1920];
$L__BB14_59:
	add.s32 	%r220, %r75, 512;
	setp.ge.u32 	%p19, %r220, %r72;
	mov.u32 	%r994, %r996;
	@%p19 bra 	$L__BB14_61;
	ld.global.u32 	%r994, [%rd11+2048];
$L__BB14_61:
	add.s32 	%r221, %r75, 544;
	setp.ge.u32 	%p20, %r221, %r72;
	mov.u32 	%r995, %r996;
	@%p20 bra 	$L__BB14_63;
	ld.global.u32 	%r995, [%rd11+2176];
$L__BB14_63:
	add.s32 	%r113, %r75, 576;
	setp.ge.u32 	%p21, %r113, %r72;
	@%p21 bra 	$L__BB14_65;
	ld.global.u32 	%r996, [%rd11+2304];
$L__BB14_65:
	// begin inline asm
	mov.u32 %r222, %laneid;
	// end inline asm
	shr.u32 	%r117, %r73, 5;
	mad.lo.s32 	%r223, %r117, 608, %r222;
	shl.b32 	%r224, %r223, 2;
	mov.u32 	%r225, _ZZN3cub18CUB_300001_SM_10006detail4scan16DeviceScanKernelINS2_10policy_hubIiiimN4cuda3std3__44plusIvEEE10Policy1000EN6thrust24THRUST_300001_SM_1000_NS6detail15normal_iteratorINSD_10device_ptrIiEEEESI_NS0_13ScanTileStateIiLb1EEES9_NS0_8NullTypeEmiLb0ESL_EEvT0_T1_T2_iT3_T4_T5_E12temp_storage;
	add.s32 	%r118, %r225, %r224;
	st.shared.u32 	[%r118], %r978;
	st.shared.u32 	[%r118+128], %r979;
	st.shared.u32 	[%r118+256], %r980;
	st.shared.u32 	[%r118+384], %r981;
	st.shared.u32 	[%r118+512], %r982;
	st.shared.u32 	[%r118+640], %r983;
	st.shared.u32 	[%r118+768], %r984;
	st.shared.u32 	[%r118+896], %r985;
	st.shared.u32 	[%r118+1024], %r986;
	st.shared.u32 	[%r118+1152], %r987;
	st.shared.u32 	[%r118+1280], %r988;
	st.shared.u32 	[%r118+1408], %r989;
	st.shared.u32 	[%r118+1536], %r990;
	st.shared.u32 	[%r118+1664], %r991;
	st.shared.u32 	[%r118+1792], %r992;
	st.shared.u32 	[%r118+1920], %r993;
	st.shared.u32 	[%r118+2048], %r994;
	st.shared.u32 	[%r118+2176], %r995;
	st.shared.u32 	[%r118+2304], %r996;
	bar.warp.sync 	-1;
	mad.lo.s32 	%r119, %r222, 72, %r118;
	ld.shared.u32 	%r120, [%r119];
	ld.shared.u32 	%r121, [%r119+4];
	ld.shared.u32 	%r122, [%r119+8];
	ld.shared.u32 	%r123, [%r119+12];
	ld.shared.u32 	%r124, [%r119+16];
	ld.shared.u32 	%r125, [%r119+20];
	ld.shared.u32 	%r126, [%r119+24];
	ld.shared.u32 	%r127, [%r119+28];
	ld.shared.u32 	%r128, [%r119+32];
	ld.shared.u32 	%r129, [%r119+36];
	ld.shared.u32 	%r130, [%r119+40];
	ld.shared.u32 	%r131, [%r119+44];
	ld.shared.u32 	%r132, [%r119+48];
	ld.shared.u32 	%r133, [%r119+52];
	ld.shared.u32 	%r134, [%r119+56];
	ld.shared.u32 	%r135, [%r119+60];
	ld.shared.u32 	%r136, [%r119+64];
	ld.shared.u32 	%r137, [%r119+68];
	ld.shared.u32 	%r138, [%r119+72];
	bar.sync 	0;
	setp.ne.s32 	%p22, %r1, 0;
	@%p22 bra 	$L__BB14_69;
	add.s32 	%r451, %r121, %r120;
	add.s32 	%r452, %r122, %r451;
	add.s32 	%r453, %r123, %r452;
	add.s32 	%r454, %r124, %r453;
	add.s32 	%r455, %r125, %r454;
	add.s32 	%r456, %r126, %r455;
	add.s32 	%r457, %r127, %r456;
	add.s32 	%r458, %r128, %r457;
	add.s32 	%r459, %r129, %r458;
	add.s32 	%r460, %r130, %r459;
	add.s32 	%r461, %r131, %r460;
	add.s32 	%r462, %r132, %r461;
	add.s32 	%r463, %r133, %r462;
	add.s32 	%r464, %r134, %r463;
	add.s32 	%r465, %r135, %r464;
	add.s32 	%r466, %r136, %r465;
	add.s32 	%r467, %r137, %r466;
	add.s32 	%r425, %r138, %r467;
	mov.b32 	%r423, 1;
	mov.b32 	%r448, 0;
	mov.b32 	%r450, -1;
	// begin inline asm
	{  .reg .s32 r0;  .reg .pred p;  shfl.sync.up.b32 r0|p, %r425, %r423, %r448, %r450;  @p add.s32 r0, r0, %r425;  mov.s32 %r421, r0;}
	// end inline asm
	mov.b32 	%r429, 2;
	// begin inline asm
	{  .reg .s32 r0;  .reg .pred p;  shfl.sync.up.b32 r0|p, %r421, %r429, %r448, %r450;  @p add.s32 r0, r0, %r421;  mov.s32 %r427, r0;}
	// end inline asm
	mov.b32 	%r435, 4;
	// begin inline asm
	{  .reg .s32 r0;  .reg .pred p;  shfl.sync.up.b32 r0|p, %r427, %r435, %r448, %r450;  @p add.s32 r0, r0, %r427;  mov.s32 %r433, r0;}
	// end inline asm
	mov.b32 	%r441, 8;
	// begin inline asm
	{  .reg .s32 r0;  .reg .pred p;  shfl.sync.up.b32 r0|p, %r433, %r441, %r448, %r450;  @p add.s32 r0, r0, %r433;  mov.s32 %r439, r0;}
	// end inline asm
	mov.b32 	%r447, 16;
	// begin inline asm
	{  .reg .s32 r0;  .reg .pred p;  shfl.sync.up.b32 r0|p, %r439, %r447, %r448, %r450;  @p add.s32 r0, r0, %r439;  mov.s32 %r445, r0;}
	// end inline asm
	setp.ne.s32 	%p65, %r222, 31;
	@%p65 bra 	$L__BB14_68;
	shl.b32 	%r468, %r117, 2;
	mov.u32 	%r469, _ZZN3cub18CUB_300001_SM_10006detail4scan16DeviceScanKernelINS2_10policy_hubIiiimN4cuda3std3__44plusIvEEE10Policy1000EN6thrust24THRUST_300001_SM_1000_NS6detail15normal_iteratorINSD_10device_ptrIiEEEESI_NS0_13ScanTileStateIiLb1EEES9_NS0_8NullTypeEmiLb0ESL_EEvT0_T1_T2_iT3_T4_T5_E12temp_storage;
	add.s32 	%r470, %r469, %r468;
	st.shared.u32 	[%r470+16], %r445;
$L__BB14_68:
	sub.s32 	%r471, %r445, %r425;
	bar.sync 	0;
	ld.shared.v4.u32 	{%r472, %r473, %r474, %r475}, [_ZZN3cub18CUB_300001_SM_10006detail4scan16DeviceScanKernelINS2_10policy_hubIiiimN4cuda3std3__44plusIvEEE10Policy1000EN6thrust24THRUST_300001_SM_1000_NS6detail15normal_iteratorINSD_10device_ptrIiEEEESI_NS0_13ScanTileStateIiLb1EEES9_NS0_8NullTypeEmiLb0ESL_EEvT0_T1_T2_iT3_T4_T5_E12temp_storage+16];
	add.s32 	%r476, %r473, %r472;
	setp.eq.s32 	%p66, %r117, 2;
	selp.b32 	%r477, %r476, %r472, %p66;
	add.s32 	%r478, %r476, %r474;
	setp.eq.s32 	%p67, %r117, 3;
	selp.b32 	%r479, %r478, %r477, %p67;
	add.s32 	%r480, %r478, %r475;
	setp.eq.s32 	%p68, %r117, 4;
	selp.b32 	%r481, %r480, %r479, %p68;
	ld.shared.v4.u32 	{%r482, %r483, %r484, %r485}, [_ZZN3cub18CUB_300001_SM_10006detail4scan16DeviceScanKernelINS2_10policy_hubIiiimN4cuda3std3__44plusIvEEE10Policy1000EN6thrust24THRUST_300001_SM_1000_NS6detail15normal_iteratorINSD_10device_ptrIiEEEESI_NS0_13ScanTileStateIiLb1EEES9_NS0_8NullTypeEmiLb0ESL_EEvT0_T1_T2_iT3_T4_T5_E12temp_storage+32];
	add.s32 	%r486, %r480, %r482;
	setp.eq.s32 	%p69, %r117, 5;
	selp.b32 	%r487, %r486, %r481, %p69;
	add.s32 	%r488, %r486, %r483;
	setp.eq.s32 	%p70, %r117, 6;
	selp.b32 	%r489, %r488, %r487, %p70;
	add.s32 	%r490, %r488, %r484;
	setp.eq.s32 	%p71, %r117, 7;
	selp.b32 	%r491, %r490, %r489, %p71;
	add.s32 	%r492, %r490, %r485;
	setp.eq.s32 	%p72, %r117, 8;
	selp.b32 	%r493, %r492, %r491, %p72;
	ld.shared.v4.u32 	{%r494, %r495, %r496, %r497}, [_ZZN3cub18CUB_300001_SM_10006detail4scan16DeviceScanKernelINS2_10policy_hubIiiimN4cuda3std3__44plusIvEEE10Policy1000EN6thrust24THRUST_300001_SM_1000_NS6detail15normal_iteratorINSD_10device_ptrIiEEEESI_NS0_13ScanTileStateIiLb1EEES9_NS0_8NullTypeEmiLb0ESL_EEvT0_T1_T2_iT3_T4_T5_E12temp_storage+48];
	add.s32 	%r498, %r492, %r494;
	setp.eq.s32 	%p73, %r117, 9;
	selp.b32 	%r499, %r498, %r493, %p73;
	add.s32 	%r500, %r498, %r495;
	setp.eq.s32 	%p74, %r117, 10;
	selp.b32 	%r501, %r500, %r499, %p74;
	add.s32 	%r502, %r500, %r496;
	setp.eq.s32 	%p75, %r117, 11;
	selp.b32 	%r503, %r502, %r501, %p75;
	add.s32 	%r504, %r502, %r497;
	setp.eq.s32 	%p76, %r117, 12;
	selp.b32 	%r505, %r504, %r503, %p76;
	setp.lt.u32 	%p77, %r73, 32;
	setp.eq.s32 	%p78, %r222, 0;
	selp.b32 	%r506, 0, %r471, %p78;
	add.s32 	%r507, %r505, %r506;
	selp.b32 	%r508, %r471, %r507, %p77;
	setp.eq.s32 	%p79, %r73, 0;
	selp.b32 	%r1008, 0, %r508, %p79;
	bra.uni 	$L__BB14_88;
$L__BB14_69:
	add.s32 	%r256, %r121, %r120;
	add.s32 	%r257, %r122, %r256;
	add.s32 	%r258, %r123, %r257;
	add.s32 	%r259, %r124, %r258;
	add.s32 	%r260, %r125, %r259;
	add.s32 	%r261, %r126, %r260;
	add.s32 	%r262, %r127, %r261;
	add.s32 	%r263, %r128, %r262;
	add.s32 	%r264, %r129, %r263;
	add.s32 	%r265, %r130, %r264;
	add.s32 	%r266, %r131, %r265;
	add.s32 	%r267, %r132, %r266;
	add.s32 	%r268, %r133, %r267;
	add.s32 	%r269, %r134, %r268;
	add.s32 	%r270, %r135, %r269;
	add.s32 	%r271, %r136, %r270;
	add.s32 	%r272, %r137, %r271;
	add.s32 	%r230, %r138, %r272;
	mov.b32 	%r228, 1;
	mov.b32 	%r253, 0;
	mov.b32 	%r255, -1;
	// begin inline asm
	{  .reg .s32 r0;  .reg .pred p;  shfl.sync.up.b32 r0|p, %r230, %r228, %r253, %r255;  @p add.s32 r0, r0, %r230;  mov.s32 %r226, r0;}
	// end inline asm
	mov.b32 	%r234, 2;
	// begin inline asm
	{  .reg .s32 r0;  .reg .pred p;  shfl.sync.up.b32 r0|p, %r226, %r234, %r253, %r255;  @p add.s32 r0, r0, %r226;  mov.s32 %r232, r0;}
	// end inline asm
	mov.b32 	%r240, 4;
	// begin inline asm
	{  .reg .s32 r0;  .reg .pred p;  shfl.sync.up.b32 r0|p, %r232, %r240, %r253, %r255;  @p add.s32 r0, r0, %r232;  mov.s32 %r238, r0;}
	// end inline asm
	mov.b32 	%r246, 8;
	// begin inline asm
	{  .reg .s32 r0;  .reg .pred p;  shfl.sync.up.b32 r0|p, %r238, %r246, %r253, %r255;  @p add.s32 r0, r0, %r238;  mov.s32 %r244, r0;}
	// end inline asm
	mov.b32 	%r252, 16;
	// begin inline asm
	{  .reg .s32 r0;  .reg .pred p;  shfl.sync.up.b32 r0|p, %r244, %r252, %r253, %r255;  @p add.s32 r0, r0, %r244;  mov.s32 %r250, r0;}
	// end inline asm
	setp.ne.s32 	%p23, %r222, 31;
	@%p23 bra 	$L__BB14_71;
	shl.b32 	%r273, %r117, 2;
	mov.u32 	%r274, _ZZN3cub18CUB_300001_SM_10006detail4scan16DeviceScanKernelINS2_10policy_hubIiiimN4cuda3std3__44plusIvEEE10Policy1000EN6thrust24THRUST_300001_SM_1000_NS6detail15normal_iteratorINSD_10device_ptrIiEEEESI_NS0_13ScanTileStateIiLb1EEES9_NS0_8NullTypeEmiLb0ESL_EEvT0_T1_T2_iT3_T4_T5_E12temp_storage;
	add.s32 	%r275, %r274, %r273;
	st.shared.u32 	[%r275+16], %r250;
$L__BB14_71:
	sub.s32 	%r276, %r250, %r230;
	bar.sync 	0;
	ld.shared.v4.u32 	{%r277, %r278, %r279, %r280}, [_ZZN3cub18CUB_300001_SM_10006detail4scan16DeviceScanKernelINS2_10policy_hubIiiimN4cuda3std3__44plusIvEEE10Policy1000EN6thrust24THRUST_300001_SM_1000_NS6detail15normal_iteratorINSD_10device_ptrIiEEEESI_NS0_13ScanTileStateIiLb1EEES9_NS0_8NullTypeEmiLb0ESL_EEvT0_T1_T2_iT3_T4_T5_E12temp_storage+16];
	add.s32 	%r281, %r278, %r277;
	setp.eq.s32 	%p24, %r117, 2;
	selp.b32 	%r282, %r281, %r277, %p24;
	add.s32 	%r283, %r281, %r279;
	setp.eq.s32 	%p25, %r117, 3;
	selp.b32 	%r284, %r283, %r282, %p25;
	add.s32 	%r285, %r283, %r280;
	setp.eq.s32 	%p26, %r117, 4;
	selp.b32 	%r286, %r285, %r284, %p26;
	ld.shared.v4.u32 	{%r287, %r288, %r289, %r290}, [_ZZN3cub18CUB_300001_SM_10006detail4scan16DeviceScanKernelINS2_10policy_hubIiiimN4cuda3std3__44plusIvEEE10Policy1000EN6thrust24THRUST_300001_SM_1000_NS6detail15normal_iteratorINSD_10device_ptrIiEEEESI_NS0_13ScanTileStateIiLb1EEES9_NS0_8NullTypeEmiLb0ESL_EEvT0_T1_T2_iT3_T4_T5_E12temp_storage+32];
	add.s32 	%r291, %r285, %r287;
	setp.eq.s32 	%p27, %r117, 5;
	selp.b32 	%r292, %r291, %r286, %p27;
	add.s32 	%r293, %r291, %r288;
	setp.eq.s32 	%p28, %r117, 6;
	selp.b32 	%r294, %r293, %r292, %p28;
	add.s32 	%r295, %r293, %r289;
	setp.eq.s32 	%p29, %r117, 7;
	selp.b32 	%r296, %r295, %r294, %p29;
	add.s32 	%r297, %r295, %r290;
	setp.eq.s32 	%p30, %r117, 8;
	selp.b32 	%r298, %r297, %r296, %p30;
	ld.shared.v4.u32 	{%r299, %r300, %r301, %r302}, [_ZZN3cub18CUB_300001_SM_10006detail4scan16DeviceScanKernelINS2_10policy_hubIiiimN4cuda3std3__44plusIvEEE10Policy1000EN6thrust24THRUST_300001_SM_1000_NS6detail15normal_iteratorINSD_10device_ptrIiEEEESI_NS0_13ScanTileStateIiLb1EEES9_NS0_8NullTypeEmiLb0ESL_EEvT0_T1_T2_iT3_T4_T5_E12temp_storage+48];
	add.s32 	%r303, %r297, %r299;
	setp.eq.s32 	%p31, %r117, 9;
	selp.b32 	%r304, %r303, %r298, %p31;
	add.s32 	%r305, %r303, %r300;
	setp.eq.s32 	%p32, %r117, 10;
	selp.b32 	%r306, %r305, %r304, %p32;
	add.s32 	%r307, %r305, %r301;
	setp.eq.s32 	%p33, %r117, 11;
	selp.b32 	%r308, %r307, %r306, %p33;
	add.s32 	%r309, %r307, %r302;
	setp.eq.s32 	%p34, %r117, 12;
	selp.b32 	%r310, %r309, %r308, %p34;
	ld.shared.u32 	%r311, [_ZZN3cub18CUB_300001_SM_10006detail4scan16DeviceScanKernelINS2_10policy_hubIiiimN4cuda3std3__44plusIvEEE10Policy1000EN6thrust24THRUST_300001_SM_1000_NS6detail15normal_iteratorINSD_10device_ptrIiEEEESI_NS0_13ScanTileStateIiLb1EEES9_NS0_8NullTypeEmiLb0ESL_EEvT0_T1_T2_iT3_T4_T5_E12temp_storage+64];
	add.s32 	%r144, %r309, %r311;
	setp.gt.u32 	%p35, %r73, 31;
	setp.lt.u32 	%p36, %r73, 32;
	setp.eq.s32 	%p37, %r222, 0;
	selp.b32 	%r312, 0, %r276, %p37;
	add.s32 	%r1007, %r310, %r312;
	selp.b32 	%r146, %r276, %r1007, %p36;
	@%p35 bra 	$L__BB14_87;
	setp.ne.s32 	%p38, %r73, 0;
	mul.wide.s32 	%rd22, %r1, 8;
	add.s64 	%rd12, %rd1, %rd22;
	@%p38 bra 	$L__BB14_74;
	st.shared.u32 	[_ZZN3cub18CUB_300001_SM_10006detail4scan16DeviceScanKernelINS2_10policy_hubIiiimN4cuda3std3__44plusIvEEE10Policy1000EN6thrust24THRUST_300001_SM_1000_NS6detail15normal_iteratorINSD_10device_ptrIiEEEESI_NS0_13ScanTileStateIiLb1EEES9_NS0_8NullTypeEmiLb0ESL_EEvT0_T1_T2_iT3_T4_T5_E12temp_storage+12], %r144;
	add.s64 	%rd23, %rd12, 256;
	mov.b32 	%r313, 100;
	// begin inline asm
	st.relaxed.gpu.v2.u32 [%rd23], {%r313, %r144};
	// end inline asm
$L__BB14_74:
	not.b32 	%r319, %r73;
	add.s32 	%r1003, %r1, %r319;
	mov.b32 	%r315, 550;
	// begin inline asm
	nanosleep.u32 %r315;
	// end inline asm
	mul.wide.s32 	%rd25, %r1003, 8;
	add.s64 	%rd26, %rd1, %rd25;
	add.s64 	%rd24, %rd26, 256;
	// begin inline asm
	ld.relaxed.gpu.v2.u32 {%r1004, %r998}, [%rd24];
	// end inline asm
	mov.b32 	%r999, 478;
$L__BB14_75:
	setp.eq.s32 	%p39, %r1004, 99;
	mov.b32 	%r320, -1;
	vote.sync.any.pred 	%p40, %p39, %r320;
	not.pred 	%p41, %p40;
	@%p41 bra 	$L__BB14_77;
	// begin inline asm
	nanosleep.u32 %r999;
	// end inline asm
	shr.u32 	%r999, %r999, 1;
	// begin inline asm
	ld.relaxed.gpu.v2.u32 {%r1004, %r998}, [%rd24];
	// end inline asm
	bra.uni 	$L__BB14_75;
$L__BB14_77:
	setp.eq.s32 	%p42, %r1004, 101;
	mov.b32 	%r347, -1;
	vote.sync.ballot.b32 	%r349, %p42, %r347;
	// begin inline asm
	mov.u32 %r322, %lanemask_ge;
	// end inline asm
	and.b32  	%r350, %r349, %r322;
	or.b32  	%r351, %r350, -2147483648;
	add.s32 	%r352, %r351, -1;
	not.b32 	%r353, %r351;
	and.b32  	%r354, %r353, %r352;
	popc.b32 	%r326, %r354;
	mov.b32 	%r325, 1;
	// begin inline asm
	shfl.sync.down.b32 %r323, %r998, %r325, %r326, %r347;
	// end inline asm
	setp.lt.s32 	%p44, %r222, %r326;
	selp.b32 	%r355, %r323, 0, %p44;
	add.s32 	%r329, %r355, %r998;
	mov.b32 	%r330, 2;
	// begin inline asm
	shfl.sync.down.b32 %r328, %r329, %r330, %r326, %r347;
	// end inline asm
	add.s32 	%r356, %r222, 2;
	setp.gt.s32 	%p45, %r356, %r326;
	selp.b32 	%r357, 0, %r328, %p45;
	add.s32 	%r334, %r329, %r357;
	mov.b32 	%r335, 4;
	// begin inline asm
	shfl.sync.down.b32 %r333, %r334, %r335, %r326, %r347;
	// end inline asm
	add.s32 	%r358, %r222, 4;
	setp.gt.s32 	%p46, %r358, %r326;
	selp.b32 	%r359, 0, %r333, %p46;
	add.s32 	%r339, %r334, %r359;
	mov.b32 	%r340, 8;
	// begin inline asm
	shfl.sync.down.b32 %r338, %r339, %r340, %r326, %r347;
	// end inline asm
	add.s32 	%r360, %r222, 8;
	setp.gt.s32 	%p47, %r360, %r326;
	selp.b32 	%r361, 0, %r338, %p47;
	add.s32 	%r344, %r339, %r361;
	mov.b32 	%r345, 16;
	// begin inline asm
	shfl.sync.down.b32 %r343, %r344, %r345, %r326, %r347;
	// end inline asm
	add.s32 	%r362, %r222, 16;
	setp.gt.s32 	%p48, %r362, %r326;
	selp.b32 	%r363, 0, %r343, %p48;
	add.s32 	%r1000, %r344, %r363;
	add.s64 	%rd13, %rd1, 256;
	mov.b32 	%r1001, 478;
$L__BB14_78:
	setp.ne.s32 	%p49, %r1004, 101;
	mov.b32 	%r364, -1;
	vote.sync.all.pred 	%p50, %p49, %r364;
	not.pred 	%p51, %p50;
	@%p51 bra 	$L__BB14_83;
	shr.u32 	%r1001, %r1001, 1;
	mul.wide.s32 	%rd29, %r1003, 8;
	add.s64 	%rd30, %rd13, %rd29;
	add.s64 	%rd28, %rd30, -256;
	// begin inline asm
	ld.relaxed.gpu.v2.u32 {%r1004, %r1005}, [%rd28];
	// end inline asm
	mov.u32 	%r1006, %r1001;
$L__BB14_80:
	setp.eq.s32 	%p55, %r1004, 99;
	mov.b32 	%r372, -1;
	vote.sync.any.pred 	%p56, %p55, %r372;
	not.pred 	%p57, %p56;
	@%p57 bra 	$L__BB14_82;
	// begin inline asm
	nanosleep.u32 %r1006;
	// end inline asm
	shr.u32 	%r1006, %r1006, 1;
	// begin inline asm
	ld.relaxed.gpu.v2.u32 {%r1004, %r1005}, [%rd28];
	// end inline asm
	bra.uni 	$L__BB14_80;
$L__BB14_82:
	setp.eq.s32 	%p58, %r1004, 101;
	mov.b32 	%r398, -1;
	vote.sync.ballot.b32 	%r399, %p58, %r398;
	and.b32  	%r400, %r399, %r322;
	or.b32  	%r401, %r400, -2147483648;
	add.s32 	%r402, %r401, -1;
	not.b32 	%r403, %r401;
	and.b32  	%r404, %r403, %r402;
	popc.b32 	%r377, %r404;
	mov.b32 	%r376, 1;
	// begin inline asm
	shfl.sync.down.b32 %r374, %r1005, %r376, %r377, %r398;
	// end inline asm
	setp.lt.s32 	%p60, %r222, %r377;
	selp.b32 	%r405, %r374, 0, %p60;
	add.s32 	%r380, %r405, %r1005;
	mov.b32 	%r381, 2;
	// begin inline asm
	shfl.sync.down.b32 %r379, %r380, %r381, %r377, %r398;
	// end inline asm
	add.s32 	%r406, %r222, 2;
	setp.gt.s32 	%p61, %r406, %r377;
	selp.b32 	%r407, 0, %r379, %p61;
	add.s32 	%r385, %r380, %r407;
	mov.b32 	%r386, 4;
	// begin inline asm
	shfl.sync.down.b32 %r384, %r385, %r386, %r377, %r398;
	// end inline asm
	add.s32 	%r408, %r222, 4;
	setp.gt.s32 	%p62, %r408, %r377;
	selp.b32 	%r409, 0, %r384, %p62;
	add.s32 	%r390, %r385, %r409;
	mov.b32 	%r391, 8;
	// begin inline asm
	shfl.sync.down.b32 %r389, %r390, %r391, %r377, %r398;
	// end inline asm
	add.s32 	%r410, %r222, 8;
	setp.gt.s32 	%p63, %r410, %r377;
	selp.b32 	%r411, 0, %r389, %p63;
	add.s32 	%r395, %r390, %r411;
	mov.b32 	%r396, 16;
	// begin inline asm
	shfl.sync.down.b32 %r394, %r395, %r396, %r377, %r398;
	// end inline asm
	add.s32 	%r412, %r222, 16;
	setp.gt.s32 	%p64, %r412, %r377;
	selp.b32 	%r413, 0, %r394, %p64;
	add.s32 	%r414, %r413, %r1000;
	add.s32 	%r1000, %r414, %r395;
	add.s32 	%r1003, %r1003, -32;
	bra.uni 	$L__BB14_78;
$L__BB14_83:
	@%p38 bra 	$L__BB14_85;
	add.s32 	%r367, %r1000, %r144;
	add.s64 	%rd27, %rd12, 256;
	mov.b32 	%r366, 101;
	// begin inline asm
	st.relaxed.gpu.v2.u32 [%rd27], {%r366, %r367};
	// end inline asm
	st.shared.u32 	[_ZZN3cub18CUB_300001_SM_10006detail4scan16DeviceScanKernelINS2_10policy_hubIiiimN4cuda3std3__44plusIvEEE10Policy1000EN6thrust24THRUST_300001_SM_1000_NS6detail15normal_iteratorINSD_10device_ptrIiEEEESI_NS0_13ScanTileStateIiLb1EEES9_NS0_8NullTypeEmiLb0ESL_EEvT0_T1_T2_iT3_T4_T5_E12temp_storage+4], %r1000;
	st.shared.u32 	[_ZZN3cub18CUB_300001_SM_10006detail4scan16DeviceScanKernelINS2_10policy_hubIiiimN4cuda3std3__44plusIvEEE10Policy1000EN6thrust24THRUST_300001_SM_1000_NS6detail15normal_iteratorINSD_10device_ptrIiEEEESI_NS0_13ScanTileStateIiLb1EEES9_NS0_8NullTypeEmiLb0ESL_EEvT0_T1_T2_iT3_T4_T5_E12temp_storage+8], %r367;
$L__BB14_85:
	setp.ne.s32 	%p53, %r222, 0;
	mov.u32 	%r1007, %r146;
	@%p53 bra 	$L__BB14_87;
	st.shared.u32 	[_ZZN3cub18CUB_300001_SM_10006detail4scan16DeviceScanKernelINS2_10policy_hubIiiimN4cuda3std3__44plusIvEEE10Policy1000EN6thrust24THRUST_300001_SM_1000_NS6detail15normal_iteratorINSD_10device_ptrIiEEEESI_NS0_13ScanTileStateIiLb1EEES9_NS0_8NullTypeEmiLb0ESL_EEvT0_T1_T2_iT3_T4_T5_E12temp_storage+84], %r1000;
	mov.u32 	%r1007, %r1000;
$L__BB14_87:
	bar.sync 	0;
	setp.eq.s32 	%p54, %r73, 0;
	ld.shared.u32 	%r368, [_ZZN3cub18CUB_300001_SM_10006detail4scan16DeviceScanKernelINS2_10policy_hubIiiimN4cuda3std3__44plusIvEEE10Policy1000EN6thrust24THRUST_300001_SM_1000_NS6detail15normal_iteratorINSD_10device_ptrIiEEEESI_NS0_13ScanTileStateIiLb1EEES9_NS0_8NullTypeEmiLb0ESL_EEvT0_T1_T2_iT3_T4_T5_E12temp_storage+84];
	selp.b32 	%r369, 0, %r368, %p54;
	add.s32 	%r1008, %r369, %r1007;
$L__BB14_88:
	add.s32 	%r509, %r1008, %r120;
	add.s32 	%r510, %r121, %r509;
	add.s32 	%r511, %r122, %r510;
	add.s32 	%r512, %r123, %r511;
	add.s32 	%r513, %r124, %r512;
	add.s32 	%r514, %r125, %r513;
	add.s32 	%r515, %r126, %r514;
	add.s32 	%r516, %r127, %r515;
	add.s32 	%r517, %r128, %r516;
	add.s32 	%r518, %r129, %r517;
	add.s32 	%r519, %r130, %r518;
	add.s32 	%r520, %r131, %r519;
	add.s32 	%r521, %r132, %r520;
	add.s32 	%r522, %r133, %r521;
	add.s32 	%r523, %r134, %r522;
	add.s32 	%r524, %r135, %r523;
	add.s32 	%r525, %r136, %r524;
	add.s32 	%r526, %r137, %r525;
	add.s32 	%r527, %r138, %r526;
	bar.sync 	0;
	st.shared.u32 	[%r119], %r509;
	st.shared.u32 	[%r119+4], %r510;
	st.shared.u32 	[%r119+8], %r511;
	st.shared.u32 	[%r119+12], %r512;
	st.shared.u32 	[%r119+16], %r513;
	st.shared.u32 	[%r119+20], %r514;
	st.shared.u32 	[%r119+24], %r515;
	st.shared.u32 	[%r119+28], %r516;
	st.shared.u32 	[%r119+32], %r517;
	st.shared.u32 	[%r119+36], %r518;
	st.shared.u32 	[%r119+40], %r519;
	st.shared.u32 	[%r119+44], %r520;
	st.shared.u32 	[%r119+48], %r521;
	st.shared.u32 	[%r119+52], %r522;
	st.shared.u32 	[%r119+56], %r523;
	st.shared.u32 	[%r119+60], %r524;
	st.shared.u32 	[%r119+64], %r525;
	st.shared.u32 	[%r119+68], %r526;
	st.shared.u32 	[%r119+72], %r527;
	bar.warp.sync 	-1;
	ld.shared.u32 	%r180, [%r118];
	ld.shared.u32 	%r181, [%r118+128];
	ld.shared.u32 	%r182, [%r118+256];
	ld.shared.u32 	%r183, [%r118+384];
	ld.shared.u32 	%r184, [%r118+512];
	ld.shared.u32 	%r185, [%r118+640];
	ld.shared.u32 	%r186, [%r118+768];
	ld.shared.u32 	%r187, [%r118+896];
	ld.shared.u32 	%r188, [%r118+1024];
	ld.shared.u32 	%r189, [%r118+1152];
	ld.shared.u32 	%r190, [%r118+1280];
	ld.shared.u32 	%r191, [%r118+1408];
	ld.shared.u32 	%r192, [%r118+1536];
	ld.shared.u32 	%r193, [%r118+1664];
	ld.shared.u32 	%r194, [%r118+1792];
	ld.shared.u32 	%r195, [%r118+1920];
	ld.shared.u32 	%r196, [%r118+2048];
	ld.shared.u32 	%r197, [%r118+2176];
	ld.shared.u32 	%r198, [%r118+2304];
	setp.ne.s32 	%p80, %r73, 0;
	@%p80 bra 	$L__BB14_90;
	st.volatile.shared.u32 	[_ZZN3cub18CUB_300001_SM_10006detail4scan16DeviceScanKernelINS2_10policy_hubIiiimN4cuda3std3__44plusIvEEE10Policy1000EN6thrust24THRUST_300001_SM_1000_NS6detail15normal_iteratorINSD_10device_ptrIiEEEESI_NS0_13ScanTileStateIiLb1EEES9_NS0_8NullTypeEmiLb0ESL_EEvT0_T1_T2_iT3_T4_T5_E12temp_storage+31616], %r72;
$L__BB14_90:
	bar.sync 	0;
	ld.volatile.shared.u32 	%r199, [_ZZN3cub18CUB_300001_SM_10006detail4scan16DeviceScanKernelINS2_10policy_hubIiiimN4cuda3std3__44plusIvEEE10Policy1000EN6thrust24THRUST_300001_SM_1000_NS6detail15normal_iteratorINSD_10device_ptrIiEEEESI_NS0_13ScanTileStateIiLb1EEES9_NS0_8NullTypeEmiLb0ESL_EEvT0_T1_T2_iT3_T4_T5_E12temp_storage+31616];
	cvt.u64.u32 	%rd35, %r75;
	add.s64 	%rd36, %rd4, %rd35;
	setp.ge.s32 	%p81, %r75, %r199;
	shl.b64 	%rd37, %rd36, 2;
	add.s64 	%rd15, %rd3, %rd37;
	@%p81 bra 	$L__BB14_92;
	st.global.u32 	[%rd15], %r180;
$L__BB14_92:
	mov.u32 	%r528, %tid.x;
	and.b32  	%r529, %r528, 992;
	mul.lo.s32 	%r530, %r529, 19;
	and.b32  	%r531, %r528, 31;
	or.b32  	%r532, %r530, %r531;
	add.s32 	%r533, %r532, 32;
	setp.ge.s32 	%p82, %r533, %r199;
	@%p82 bra 	$L__BB14_94;
	st.global.u32 	[%rd15+128], %r181;
$L__BB14_94:
	add.s32 	%r539, %r532, 64;
	setp.ge.s32 	%p83, %r539, %r199;
	@%p83 bra 	$L__BB14_96;
	st.global.u32 	[%rd15+256], %r182;
$L__BB14_96:
	add.s32 	%r545, %r532, 96;
	setp.ge.s32 	%p84, %r545, %r199;
	@%p84 bra 	$L__BB14_98;
	st.global.u32 	[%rd15+384], %r183;
$L__BB14_98:
	add.s32 	%r551, %r532, 128;
	setp.ge.s32 	%p85, %r551, %r199;
	@%p85 bra 	$L__BB14_100;
	st.global.u32 	[%rd15+512], %r184;
$L__BB14_100:
	add.s32 	%r557, %r532, 160;
	setp.ge.s32 	%p86, %r557, %r199;
	@%p86 bra 	$L__BB14_102;
	st.global.u32 	[%rd15+640], %r185;
$L__BB14_102:
	add.s32 	%r563, %r532, 192;
	setp.ge.s32 	%p87, %r563, %r199;
	@%p87 bra 	$L__BB14_104;
	st.global.u32 	[%rd15+768], %r186;
$L__BB14_104:
	add.s32 	%r569, %r532, 224;
	setp.ge.s32 	%p88, %r569, %r199;
	@%p88 bra 	$L__BB14_106;
	st.global.u32 	[%rd15+896], %r187;
$L__BB14_106:
	setp.ge.s32 	%p89, %r92, %r199;
	@%p89 bra 	$L__BB14_108;
	st.global.u32 	[%rd15+1024], %r188;
$L__BB14_108:
	add.s32 	%r575, %r532, 288;
	setp.ge.s32 	%p90, %r575, %r199;
	@%p90 bra 	$L__BB14_110;
	st.global.u32 	[%rd15+1152], %r189;
$L__BB14_110:
	add.s32 	%r581, %r532, 320;
	setp.ge.s32 	%p91, %r581, %r199;
	@%p91 bra 	$L__BB14_112;
	st.global.u32 	[%rd15+1280], %r190;
$L__BB14_112:
	add.s32 	%r587, %r532, 352;
	setp.ge.s32 	%p92, %r587, %r199;
	@%p92 bra 	$L__BB14_114;
	st.global.u32 	[%rd15+1408], %r191;
$L__BB14_114:
	add.s32 	%r593, %r532, 384;
	setp.ge.s32 	%p93, %r593, %r199;
	@%p93 bra 	$L__BB14_116;
	st.global.u32 	[%rd15+1536], %r192;
$L__BB14_116:
	add.s32 	%r599, %r532, 416;
	setp.ge.s32 	%p94, %r599, %r199;
	@%p94 bra 	$L__BB14_118;
	st.global.u32 	[%rd15+1664], %r193;
$L__BB14_118:
	add.s32 	%r605, %r532, 448;
	setp.ge.s32 	%p95, %r605, %r199;
	@%p95 bra 	$L__BB14_120;
	st.global.u32 	[%rd15+1792], %r194;
$L__BB14_120:
	add.s32 	%r611, %r532, 480;
	setp.ge.s32 	%p96, %r611, %r199;
	@%p96 bra 	$L__BB14_122;
	st.global.u32 	[%rd15+1920], %r195;
$L__BB14_122:
	add.s32 	%r617, %r532, 512;
	setp.ge.s32 	%p97, %r617, %r199;
	@%p97 bra 	$L__BB14_124;
	st.global.u32 	[%rd15+2048], %r196;
$L__BB14_124:
	add.s32 	%r623, %r532, 544;
	setp.ge.s32 	%p98, %r623, %r199;
	@%p98 bra 	$L__BB14_126;
	st.global.u32 	[%rd15+2176], %r197;
$L__BB14_126:
	setp.ge.s32 	%p99, %r113, %r199;
	@%p99 bra 	$L__BB14_128;
	st.global.u32 	[%rd15+2304], %r198;
$L__BB14_128:
	ret;

}
	// .globl	_ZN3cub18CUB_300001_SM_10006detail10radix_sort31DeviceRadixSortSingleTileKernelINS1_5radix10policy_hubIiiyE10Policy1000ELNS0_9SortOrderE0EiiyNS1_21identity_decomposer_tEEEvPKT1_PSA_PKT2_PSE_T3_iiT4_
.visible .entry _ZN3cub18CUB_300001_SM_10006detail10radix_sort31DeviceRadixSortSingleTileKernelINS1_5radix10policy_hubIiiyE10Policy1000ELNS0_9SortOrderE0EiiyNS1_21identity_decomposer_tEEEvPKT1_PSA_PKT2_PSE_T3_iiT4_(
	.param .u64 .ptr .align 1 _ZN3cub18CUB_300001_SM_10006detail10radix_sort31DeviceRadixSortSingleTileKernelINS1_5radix10policy_hubIiiyE10Policy1000ELNS0_9SortOrderE0EiiyNS1_21identity_decomposer_tEEEvPKT1_PSA_PKT2_PSE_T3_iiT4__param_0,
	.param .u64 .ptr .align 1 _ZN3cub18CUB_300001_SM_10006detail10radix_sort31DeviceRadixSortSingleTileKernelINS1_5radix10policy_hubIiiyE10Policy1000ELNS0_9SortOrderE0EiiyNS1_21identity_decomposer_tEEEvPKT1_PSA_PKT2_PSE_T3_iiT4__param_1,
	.param .u64 .ptr .align 1 _ZN3cub18CUB_300001_SM_10006detail10radix_sort31DeviceRadixSortSingleTileKernelINS1_5radix10policy_hubIiiyE10Policy1000ELNS0_9SortOrderE0EiiyNS1_21identity_decomposer_tEEEvPKT1_PSA_PKT2_PSE_T3_iiT4__param_2,
	.param .u64 .ptr .align 1 _ZN3cub18CUB_300001_SM_10006detail10radix_sort31DeviceRadixSortSingleTileKernelINS1_5radix10policy_hubIiiyE10Policy1000ELNS0_9SortOrderE0EiiyNS1_21identity_decomposer_tEEEvPKT1_PSA_PKT2_PSE_T3_iiT4__param_3,
	.param .u64 _ZN3cub18CUB_300001_SM_10006detail10radix_sort31DeviceRadixSortSingleTileKernelINS1_5radix10policy_hubIiiyE10Policy1000ELNS0_9SortOrderE0EiiyNS1_21identity_decomposer_tEEEvPKT1_PSA_PKT2_PSE_T3_iiT4__param_4,
	.param .u32 _ZN3cub18CUB_300001_SM_10006detail10radix_sort31DeviceRadixSortSingleTileKernelINS1_5radix10policy_hubIiiyE10Policy1000ELNS0_9SortOrderE0EiiyNS1_21identity_decomposer_tEEEvPKT1_PSA_PKT2_PSE_T3_iiT4__param_5,
	.param .u32 _ZN3cub18CUB_300001_SM_10006detail10radix_sort31DeviceRadixSortSingleTileKernelINS1_5radix10policy_hubIiiyE10Policy1000ELNS0_9SortOrderE0EiiyNS1_21identity_decomposer_tEEEvPKT1_PSA_PKT2_PSE_T3_iiT4__param_6,
	.param .align 1 .b8 _ZN3cub18CUB_300001_SM_10006detail10radix_sort31DeviceRadixSortSingleTileKernelINS1_5radix10policy_hubIiiyE10Policy1000ELNS0_9SortOrderE0EiiyNS1_21identity_decomposer_tEEEvPKT1_PSA_PKT2_PSE_T3_iiT4__param_7[1]
)
.maxntid 256
.minnctapersm 1
{
	.reg .pred 	%p<73>;
	.reg .b16 	%rs<39>;
	.reg .b32 	%r<900>;
	.reg .b64 	%rd<37>;
	// demoted variable
	.shared .align 16 .b8 _ZZN3cub18CUB_300001_SM_10006detail10radix_sort31DeviceRadixSortSingleTileKernelINS1_5radix10policy_hubIiiyE10Policy1000ELNS0_9SortOrderE0EiiyNS1_21identity_decomposer_tEEEvPKT1_PSA_PKT2_PSE_T3_iiT4_E12temp_storage[33856];
	ld.param.u64 	%rd10, [_ZN3cub18CUB_300001_SM_10006detail10radix_sort31DeviceRadixSortSingleTileKernelINS1_5radix10policy_hubIiiyE10Policy1000ELNS0_9SortOrderE0EiiyNS1_21identity_decomposer_tEEEvPKT1_PSA_PKT2_PSE_T3_iiT4__param_0];
	ld.param.u64 	%rd6, [_ZN3cub18CUB_300001_SM_10006detail10radix_sort31DeviceRadixSortSingleTileKernelINS1_5radix10policy_hubIiiyE10Policy1000ELNS0_9SortOrderE0EiiyNS1_21identity_decomposer_tEEEvPKT1_PSA_PKT2_PSE_T3_iiT4__param_1];
	ld.param.u64 	%rd7, [_ZN3cub18CUB_300001_SM_10006detail10radix_sort31DeviceRadixSortSingleTileKernelINS1_5radix10policy_hubIiiyE10Policy1000ELNS0_9SortOrderE0EiiyNS1_21identity_decomposer_tEEEvPKT1_PSA_PKT2_PSE_T3_iiT4__param_2];
	ld.param.u64 	%rd8, [_ZN3cub18CUB_300001_SM_10006detail10radix_sort31DeviceRadixSortSingleTileKernelINS1_5radix10policy_hubIiiyE10Policy1000ELNS0_9SortOrderE0EiiyNS1_21identity_decomposer_tEEEvPKT1_PSA_PKT2_PSE_T3_iiT4__param_3];
	ld.param.u64 	%rd9, [_ZN3cub18CUB_300001_SM_10006detail10radix_sort31DeviceRadixSortSingleTileKernelINS1_5radix10policy_hubIiiyE10Policy1000ELNS0_9SortOrderE0EiiyNS1_21identity_decomposer_tEEEvPKT1_PSA_PKT2_PSE_T3_iiT4__param_4];
	ld.param.u32 	%r303, [_ZN3cub18CUB_300001_SM_10006detail10radix_sort31DeviceRadixSortSingleTileKernelINS1_5radix10policy_hubIiiyE10Policy1000ELNS0_9SortOrderE0EiiyNS1_21identity_decomposer_tEEEvPKT1_PSA_PKT2_PSE_T3_iiT4__param_5];
	ld.param.u32 	%r304, [_ZN3cub18CUB_300001_SM_10006detail10radix_sort31DeviceRadixSortSingleTileKernelINS1_5radix10policy_hubIiiyE10Policy1000ELNS0_9SortOrderE0EiiyNS1_21identity_decomposer_tEEEvPKT1_PSA_PKT2_PSE_T3_iiT4__param_6];
	cvta.to.global.u64 	%rd11, %rd10;
	cvt.u32.u64 	%r1, %rd9;
	mov.u32 	%r2, %tid.x;
	mul.lo.s32 	%r3, %r2, 19;
	setp.ge.s32 	%p1, %r3, %r1;
	mul.wide.u32 	%rd12, %r3, 4;
	add.s64 	%rd1, %rd11, %rd12;
	mov.b32 	%r878, -1;
	@%p1 bra 	$L__BB15_2;
	ld.global.u32 	%r306, [%rd1];
	xor.b32  	%r878, %r306, -2147483648;
$L__BB15_2:
	add.s32 	%r6, %r3, 1;
	setp.ge.s32 	%p2, %r6, %r1;
	mov.b32 	%r877, -1;
	@%p2 bra 	$L__BB15_4;
	ld.global.u32 	%r308, [%rd1+4];
	xor.b32  	%r877, %r308, -2147483648;
$L__BB15_4:
	add.s32 	%r9, %r3, 2;
	setp.ge.s32 	%p3, %r9, %r1;
	mov.b32 	%r876, -1;
	@%p3 bra 	$L__BB15_6;
	ld.global.u32 	%r310, [%rd1+8];
	xor.b32  	%r876, %r310, -2147483648;
$L__BB15_6:
	add.s32 	%r12, %r3, 3;
	setp.ge.s32 	%p4, %r12, %r1;
	mov.b32 	%r875, -1;
	@%p4 bra 	$L__BB15_8;
	ld.global.u32 	%r312, [%rd1+12];
	xor.b32  	%r875, %r312, -2147483648;
$L__BB15_8:
	add.s32 	%r15, %r3, 4;
	setp.ge.s32 	%p5, %r15, %r1;
	mov.b32 	%r874, -1;
	@%p5 bra 	$L__BB15_10;
	ld.global.u32 	%r314, [%rd1+16];
	xor.b32  	%r874, %r314, -2147483648;
$L__BB15_10:
	add.s32 	%r18, %r3, 5;
	setp.ge.s32 	%p6, %r18, %r1;
	mov.b32 	%r873, -1;
	@%p6 bra 	$L__BB15_12;
	ld.global.u32 	%r316, [%rd1+20];
	xor.b32  	%r873, %r316, -2147483648;
$L__BB15_12:
	add.s32 	%r21, %r3, 6;
	setp.ge.s32 	%p7, %r21, %r1;
	mov.b32 	%r872, -1;
	@%p7 bra 	$L__BB15_14;
	ld.global.u32 	%r318, [%rd1+24];
	xor.b32  	%r872, %r318, -2147483648;
$L__BB15_14:
	add.s32 	%r24, %r3, 7;
	setp.ge.s32 	%p8, %r24, %r1;
	mov.b32 	%r871, -1;
	@%p8 bra 	$L__BB15_16;
	ld.global.u32 	%r320, [%rd1+28];
	xor.b32  	%r871, %r320, -2147483648;
$L__BB15_16:
	add.s32 	%r27, %r3, 8;
	setp.ge.s32 	%p9, %r27, %r1;
	mov.b32 	%r870, -1;
	@%p9 bra 	$L__BB15_18;
	ld.global.u32 	%r322, [%rd1+32];
	xor.b32  	%r870, %r322, -2147483648;
$L__BB15_18:
	add.s32 	%r30, %r3, 9;
	setp.ge.s32 	%p10, %r30, %r1;
	mov.b32 	%r869, -1;
	@%p10 bra 	$L__BB15_20;
	ld.global.u32 	%r324, [%rd1+36];
	xor.b32  	%r869, %r324, -2147483648;
$L__BB15_20:
	add.s32 	%r33, %r3, 10;
	setp.ge.s32 	%p11, %r33, %r1;
	mov.b32 	%r868, -1;
	@%p11 bra 	$L__BB15_22;
	ld.global.u32 	%r326, [%rd1+40];
	xor.b32  	%r868, %r326, -2147483648;
$L__BB15_22:
	add.s32 	%r36, %r3, 11;
	setp.ge.s32 	%p12, %r36, %r1;
	mov.b32 	%r867, -1;
	@%p12 bra 	$L__BB15_24;
	ld.global.u32 	%r328, [%rd1+44];
	xor.b32  	%r867, %r328, -2147483648;
$L__BB15_24:
	add.s32 	%r39, %r3, 12;
	setp.ge.s32 	%p13, %r39, %r1;
	mov.b32 	%r866, -1;
	@%p13 bra 	$L__BB15_26;
	ld.global.u32 	%r330, [%rd1+48];
	xor.b32  	%r866, %r330, -2147483648;
$L__BB15_26:
	add.s32 	%r42, %r3, 13;
	setp.ge.s32 	%p14, %r42, %r1;
	mov.b32 	%r865, -1;
	@%p14 bra 	$L__BB15_28;
	ld.global.u32 	%r332, [%rd1+52];
	xor.b32  	%r865, %r332, -2147483648;
$L__BB15_28:
	add.s32 	%r45, %r3, 14;
	setp.ge.s32 	%p15, %r45, %r1;
	mov.b32 	%r864, -1;
	@%p15 bra 	$L__BB15_30;
	ld.global.u32 	%r334, [%rd1+56];
	xor.b32  	%r864, %r334, -2147483648;
$L__BB15_30:
	add.s32 	%r48, %r3, 15;
	setp.ge.s32 	%p16, %r48, %r1;
	mov.b32 	%r863, -1;
	@%p16 bra 	$L__BB15_32;
	ld.global.u32 	%r336, [%rd1+60];
	xor.b32  	%r863, %r336, -2147483648;
$L__BB15_32:
	add.s32 	%r51, %r3, 16;
	setp.ge.s32 	%p17, %r51, %r1;
	mov.b32 	%r862, -1;
	@%p17 bra 	$L__BB15_34;
	ld.global.u32 	%r338, [%rd1+64];
	xor.b32  	%r862, %r338, -2147483648;
$L__BB15_34:
	add.s32 	%r54, %r3, 17;
	setp.ge.s32 	%p18, %r54, %r1;
	mov.b32 	%r861, -1;
	@%p18 bra 	$L__BB15_36;
	ld.global.u32 	%r340, [%rd1+68];
	xor.b32  	%r861, %r340, -2147483648;
$L__BB15_36:
	add.s32 	%r57, %r3, 18;
	setp.ge.s32 	%p19, %r57, %r1;
	mov.b32 	%r860, -1;
	@%p19 bra 	$L__BB15_38;
	ld.global.u32 	%r342, [%rd1+72];
	xor.b32  	%r860, %r342, -2147483648;
$L__BB15_38:
	bar.sync 	0;
	mov.b64 	{%r344, %r345}, %rd9;
	shfl.sync.idx.b32	%r60|%p20, %r344, 0, 31, -1;
	shfl.sync.idx.b32	%r346|%p21, %r345, 0, 31, -1;
	mov.b64 	%rd2, {%r60, %r346};
	setp.ge.s32 	%p22, %r3, %r60;
	cvta.to.global.u64 	%rd13, %rd7;
	add.s64 	%rd3, %rd13, %rd12;
	@%p22 bra 	$L__BB15_40;
	ld.global.u32 	%r897, [%rd3];
$L__BB15_40:
	setp.ge.s32 	%p23, %r6, %r60;
	@%p23 bra 	$L__BB15_42;
	ld.global.u32 	%r896, [%rd3+4];
$L__BB15_42:
	setp.ge.s32 	%p24, %r9, %r60;
	@%p24 bra 	$L__BB15_44;
	ld.global.u32 	%r895, [%rd3+8];
$L__BB15_44:
	setp.ge.s32 	%p25, %r12, %r60;
	@%p25 bra 	$L__BB15_46;
	ld.global.u32 	%r894, [%rd3+12];
$L__BB15_46:
	setp.ge.s32 	%p26, %r15, %r60;
	@%p26 bra 	$L__BB15_48;
	ld.global.u32 	%r893, [%rd3+16];
$L__BB15_48:
	setp.ge.s32 	%p27, %r18, %r60;
	@%p27 bra 	$L__BB15_50;
	ld.global.u32 	%r892, [%rd3+20];
$L__BB15_50:
	setp.ge.s32 	%p28, %r21, %r60;
	@%p28 bra 	$L__BB15_52;
	ld.global.u32 	%r891, [%rd3+24];
$L__BB15_52:
	setp.ge.s32 	%p29, %r24, %r60;
	@%p29 bra 	$L__BB15_54;
	ld.global.u32 	%r890, [%rd3+28];
$L__BB15_54:
	setp.ge.s32 	%p30, %r27, %r60;
	@%p30 bra 	$L__BB15_56;
	ld.global.u32 	%r889, [%rd3+32];
$L__BB15_56:
	setp.ge.s32 	%p31, %r30, %r60;
	@%p31 bra 	$L__BB15_58;
	ld.global.u32 	%r888, [%rd3+36];
$L__BB15_58:
	setp.ge.s32 	%p32, %r33, %r60;
	@%p32 bra 	$L__BB15_60;
	ld.global.u32 	%r887, [%rd3+40];
$L__BB15_60:
	setp.ge.s32 	%p33, %r36, %r60;
	@%p33 bra 	$L__BB15_62;
	ld.global.u32 	%r886, [%rd3+44];
$L__BB15_62:
	setp.ge.s32 	%p34, %r39, %r60;
	@%p34 bra 	$L__BB15_64;
	ld.global.u32 	%r885, [%rd3+48];
$L__BB15_64:
	setp.ge.s32 	%p35, %r42, %r60;
	@%p35 bra 	$L__BB15_66;
	ld.global.u32 	%r884, [%rd3+52];
$L__BB15_66:
	setp.ge.s32 	%p36, %r45, %r60;
	@%p36 bra 	$L__BB15_68;
	ld.global.u32 	%r883, [%rd3+56];
$L__BB15_68:
	setp.ge.s32 	%p37, %r48, %r60;
	@%p37 bra 	$L__BB15_70;
	ld.global.u32 	%r882, [%rd3+60];
$L__BB15_70:
	setp.ge.s32 	%p38, %r51, %r60;
	@%p38 bra 	$L__BB15_72;
	ld.global.u32 	%r881, [%rd3+64];
$L__BB15_72:
	setp.ge.s32 	%p39, %r54, %r60;
	@%p39 bra 	$L__BB15_74;
	ld.global.u32 	%r880, [%rd3+68];
$L__BB15_74:
	setp.ge.s32 	%p40, %r57, %r60;
	@%p40 bra 	$L__BB15_76;
	ld.global.u32 	%r879, [%rd3+72];
$L__BB15_76:
	bar.sync 	0;
	shr.u32 	%r99, %r2, 5;
	shl.b32 	%r366, %r2, 2;
	mov.u32 	%r367, _ZZN3cub18CUB_300001_SM_10006detail10radix_sort31DeviceRadixSortSingleTileKernelINS1_5radix10policy_hubIiiyE10Policy1000ELNS0_9SortOrderE0EiiyNS1_21identity_decomposer_tEEEvPKT1_PSA_PKT2_PSE_T3_iiT4_E12temp_storage;
	add.s32 	%r100, %r367, %r366;
	shl.b32 	%r368, %r2, 7;
	add.s32 	%r101, %r100, %r368;
	shl.b32 	%r369, %r99, 2;
	add.s32 	%r370, %r367, %r369;
	add.s32 	%r102, %r370, 33792;
	mad.lo.s32 	%r103, %r2, -56, %r101;
	add.s32 	%r859, %r303, 6;
	sub.s32 	%r858, %r304, %r303;
$L__BB15_77:
	add.s32 	%r430, %r859, -6;
	min.s32 	%r373, %r858, 6;
	mov.b32 	%r459, 0;
	st.shared.u32 	[%r100], %r459;
	st.shared.u32 	[%r100+1024], %r459;
	st.shared.u32 	[%r100+2048], %r459;
	st.shared.u32 	[%r100+3072], %r459;
	st.shared.u32 	[%r100+4096], %r459;
	st.shared.u32 	[%r100+5120], %r459;
	st.shared.u32 	[%r100+6144], %r459;
	st.shared.u32 	[%r100+7168], %r459;
	st.shared.u32 	[%r100+8192], %r459;
	st.shared.u32 	[%r100+9216], %r459;
	st.shared.u32 	[%r100+10240], %r459;
	st.shared.u32 	[%r100+11264], %r459;
	st.shared.u32 	[%r100+12288], %r459;
	st.shared.u32 	[%r100+13312], %r459;
	st.shared.u32 	[%r100+14336], %r459;
	st.shared.u32 	[%r100+15360], %r459;
	st.shared.u32 	[%r100+16384], %r459;
	st.shared.u32 	[%r100+17408], %r459;
	st.shared.u32 	[%r100+18432], %r459;
	st.shared.u32 	[%r100+19456], %r459;
	st.shared.u32 	[%r100+20480], %r459;
	st.shared.u32 	[%r100+21504], %r459;
	st.shared.u32 	[%r100+22528], %r459;
	st.shared.u32 	[%r100+23552], %r459;
	st.shared.u32 	[%r100+24576], %r459;
	st.shared.u32 	[%r100+25600], %r459;
	st.shared.u32 	[%r100+26624], %r459;
	st.shared.u32 	[%r100+27648], %r459;
	st.shared.u32 	[%r100+28672], %r459;
	st.shared.u32 	[%r100+29696], %r459;
	st.shared.u32 	[%r100+30720], %r459;
	st.shared.u32 	[%r100+31744], %r459;
	st.shared.u32 	[%r100+32768], %r459;
	// begin inline asm
	bmsk.clamp.b32 %r371, %r459, %r373;
	// end inline asm
	// begin inline asm
	shr.b32 %r374, %r878, %r430;
	// end inline asm
	and.b32  	%r462, %r371, %r374;
	shl.b32 	%r463, %r462, 10;
	and.b32  	%r464, %r463, 31744;
	add.s32 	%r465, %r100, %r464;
	shr.u32 	%r466, %r462, 4;
	and.b32  	%r467, %r466, 268435454;
	add.s32 	%r147, %r465, %r467;
	ld.shared.u16 	%rs1, [%r147];
	add.s16 	%rs20, %rs1, 1;
	st.shared.u16 	[%r147], %rs20;
	// begin inline asm
	shr.b32 %r377, %r877, %r430;
	// end inline asm
	and.b32  	%r468, %r371, %r377;
	shl.b32 	%r469, %r468, 10;
	and.b32  	%r470, %r469, 31744;
	add.s32 	%r471, %r100, %r470;
	shr.u32 	%r472, %r468, 4;
	and.b32  	%r473, %r472, 268435454;
	add.s32 	%r148, %r471, %r473;
	ld.shared.u16 	%rs2, [%r148];
	add.s16 	%rs21, %rs2, 1;
	st.shared.u16 	[%r148], %rs21;
	// begin inline asm
	shr.b32 %r380, %r876, %r430;
	// end inline asm
	and.b32  	%r474, %r371, %r380;
	shl.b32 	%r475, %r474, 10;
	and.b32  	%r476, %r475, 31744;
	add.s32 	%r477, %r100, %r476;
	shr.u32 	%r478, %r474, 4;
	and.b32  	%r479, %r478, 268435454;
	add.s32 	%r149, %r477, %r479;
	ld.shared.u16 	%rs3, [%r149];
	add.s16 	%rs22, %rs3, 1;
	st.shared.u16 	[%r149], %rs22;
	// begin inline asm
	shr.b32 %r383, %r875, %r430;
	// end inline asm
	and.b32  	%r480, %r371, %r383;
	shl.b32 	%r481, %r480, 10;
	and.b32  	%r482, %r481, 31744;
	add.s32 	%r483, %r100, %r482;
	shr.u32 	%r484, %r480, 4;
	and.b32  	%r485, %r484, 268435454;
	add.s32 	%r150, %r483, %r485;
	ld.shared.u16 	%rs4, [%r150];
	add.s16 	%rs23, %rs4, 1;
	st.shared.u16 	[%r150], %rs23;
	// begin inline asm
	shr.b32 %r386, %r874, %r430;
	// end inline asm
	and.b32  	%r486, %r371, %r386;
	shl.b32 	%r487, %r486, 10;
	and.b32  	%r488, %r487, 31744;
	add.s32 	%r489, %r100, %r488;
	shr.u32 	%r490, %r486, 4;
	and.b32  	%r491, %r490, 268435454;
	add.s32 	%r151, %r489, %r491;
	ld.shared.u16 	%rs5, [%r151];
	add.s16 	%rs24, %rs5, 1;
	st.shared.u16 	[%r151], %rs24;
	// begin inline asm
	shr.b32 %r389, %r873, %r430;
	// end inline asm
	and.b32  	%r492, %r371, %r389;
	shl.b32 	%r493, %r492, 10;
	and.b32  	%r494, %r493, 31744;
	add.s32 	%r495, %r100, %r494;
	shr.u32 	%r496, %r492, 4;
	and.b32  	%r497, %r496, 268435454;
	add.s32 	%r152, %r495, %r497;
	ld.shared.u16 	%rs6, [%r152];
	add.s16 	%rs25, %rs6, 1;
	st.shared.u16 	[%r152], %rs25;
	// begin inline asm
	shr.b32 %r392, %r872, %r430;
	// end inline asm
	and.b32  	%r498, %r371, %r392;
	shl.b32 	%r499, %r498, 10;
	and.b32  	%r500, %r499, 31744;
	add.s32 	%r501, %r100, %r500;
	shr.u32 	%r502, %r498, 4;
	and.b32  	%r503, %r502, 268435454;
	add.s32 	%r153, %r501, %r503;
	ld.shared.u16 	%rs7, [%r153];
	add.s16 	%rs26, %rs7, 1;
	st.shared.u16 	[%r153], %rs26;
	// begin inline asm
	shr.b32 %r395, %r871, %r430;
	// end inline asm
	and.b32  	%r504, %r371, %r395;
	shl.b32 	%r505, %r504, 10;
	and.b32  	%r506, %r505, 31744;
	add.s32 	%r507, %r100, %r506;
	shr.u32 	%r508, %r504, 4;
	and.b32  	%r509, %r508, 268435454;
	add.s32 	%r154, %r507, %r509;
	ld.shared.u16 	%rs8, [%r154];
	add.s16 	%rs27, %rs8, 1;
	st.shared.u16 	[%r154], %rs27;
	// begin inline asm
	shr.b32 %r398, %r870, %r430;
	// end inline asm
	and.b32  	%r510, %r371, %r398;
	shl.b32 	%r511, %r510, 10;
	and.b32  	%r512, %r511, 31744;
	add.s32 	%r513, %r100, %r512;
	shr.u32 	%r514, %r510, 4;
	and.b32  	%r515, %r514, 268435454;
	add.s32 	%r155, %r513, %r515;
	ld.shared.u16 	%rs9, [%r155];
	add.s16 	%rs28, %rs9, 1;
	st.shared.u16 	[%r155], %rs28;
	// begin inline asm
	shr.b32 %r401, %r869, %r430;
	// end inline asm
	and.b32  	%r516, %r371, %r401;
	shl.b32 	%r517, %r516, 10;
	and.b32  	%r518, %r517, 31744;
	add.s32 	%r519, %r100, %r518;
	shr.u32 	%r520, %r516, 4;
	and.b32  	%r521, %r520, 268435454;
	add.s32 	%r156, %r519, %r521;
	ld.shared.u16 	%rs10, [%r156];
	add.s16 	%rs29, %rs10, 1;
	st.shared.u16 	[%r156], %rs29;
	// begin inline asm
	shr.b32 %r404, %r868, %r430;
	// end inline asm
	and.b32  	%r522, %r371, %r404;
	shl.b32 	%r523, %r522, 10;
	and.b32  	%r524, %r523, 31744;
	add.s32 	%r525, %r100, %r524;
	shr.u32 	%r526, %r522, 4;
	and.b32  	%r527, %r526, 268435454;
	add.s32 	%r157, %r525, %r527;
	ld.shared.u16 	%rs11, [%r157];
	add.s16 	%rs30, %rs11, 1;
	st.shared.u16 	[%r157], %rs30;
	// begin inline asm
	shr.b32 %r407, %r867, %r430;
	// end inline asm
	and.b32  	%r528, %r371, %r407;
	shl.b32 	%r529, %r528, 10;
	and.b32  	%r530, %r529, 31744;
	add.s32 	%r531, %r100, %r530;
	shr.u32 	%r532, %r528, 4;
	and.b32  	%r533, %r532, 268435454;
	add.s32 	%r158, %r531, %r533;
	ld.shared.u16 	%rs12, [%r158];
	add.s16 	%rs31, %rs12, 1;
	st.shared.u16 	[%r158], %rs31;
	// begin inline asm
	shr.b32 %r410, %r866, %r430;
	// end inline asm
	and.b32  	%r534, %r371, %r410;
	shl.b32 	%r535, %r534, 10;
	and.b32  	%r536, %r535, 31744;
	add.s32 	%r537, %r100, %r536;
	shr.u32 	%r538, %r534, 4;
	and.b32  	%r539, %r538, 268435454;
	add.s32 	%r159, %r537, %r539;
	ld.shared.u16 	%rs13, [%r159];
	add.s16 	%rs32, %rs13, 1;
	st.shared.u16 	[%r159], %rs32;
	// begin inline asm
	shr.b32 %r413, %r865, %r430;
	// end inline asm
	and.b32  	%r540, %r371, %r413;
	shl.b32 	%r541, %r540, 10;
	and.b32  	%r542, %r541, 31744;
	add.s32 	%r543, %r100, %r542;
	shr.u32 	%r544, %r540, 4;
	and.b32  	%r545, %r544, 268435454;
	add.s32 	%r160, %r543, %r545;
	ld.shared.u16 	%rs14, [%r160];
	add.s16 	%rs33, %rs14, 1;
	st.shared.u16 	[%r160], %rs33;
	// begin inline asm
	shr.b32 %r416, %r864, %r430;
	// end inline asm
	and.b32  	%r546, %r371, %r416;
	shl.b32 	%r547, %r546, 10;
	and.b32  	%r548, %r547, 31744;
	add.s32 	%r549, %r100, %r548;
	shr.u32 	%r550, %r546, 4;
	and.b32  	%r551, %r550, 268435454;
	add.s32 	%r161, %r549, %r551;
	ld.shared.u16 	%rs15, [%r161];
	add.s16 	%rs34, %rs15, 1;
	st.shared.u16 	[%r161], %rs34;
	// begin inline asm
	shr.b32 %r419, %r863, %r430;
	// end inline asm
	and.b32  	%r552, %r371, %r419;
	shl.b32 	%r553, %r552, 10;
	and.b32  	%r554, %r553, 31744;
	add.s32 	%r555, %r100, %r554;
	shr.u32 	%r556, %r552, 4;
	and.b32  	%r557, %r556, 268435454;
	add.s32 	%r162, %r555, %r557;
	ld.shared.u16 	%rs16, [%r162];
	add.s16 	%rs35, %rs16, 1;
	st.shared.u16 	[%r162], %rs35;
	// begin inline asm
	shr.b32 %r422, %r862, %r430;
	// end inline asm
	and.b32  	%r558, %r371, %r422;
	shl.b32 	%r559, %r558, 10;
	and.b32  	%r560, %r559, 31744;
	add.s32 	%r561, %r100, %r560;
	shr.u32 	%r562, %r558, 4;
	and.b32  	%r563, %r562, 268435454;
	add.s32 	%r163, %r561, %r563;
	ld.shared.u16 	%rs17, [%r163];
	add.s16 	%rs36, %rs17, 1;
	st.shared.u16 	[%r163], %rs36;
	// begin inline asm
	shr.b32 %r425, %r861, %r430;
	// end inline asm
	and.b32  	%r564, %r371, %r425;
	shl.b32 	%r565, %r564, 10;
	and.b32  	%r566, %r565, 31744;
	add.s32 	%r567, %r100, %r566;
	shr.u32 	%r568, %r564, 4;
	and.b32  	%r569, %r568, 268435454;
	add.s32 	%r164, %r567, %r569;
	ld.shared.u16 	%rs18, [%r164];
	add.s16 	%rs37, %rs18, 1;
	st.shared.u16 	[%r164], %rs37;
	// begin inline asm
	shr.b32 %r428, %r860, %r430;
	// end inline asm
	and.b32  	%r570, %r371, %r428;
	shl.b32 	%r571, %r570, 10;
	and.b32  	%r572, %r571, 31744;
	add.s32 	%r573, %r100, %r572;
	shr.u32 	%r574, %r570, 4;
	and.b32  	%r575, %r574, 268435454;
	add.s32 	%r165, %r573, %r575;
	ld.shared.u16 	%rs19, [%r165];
	add.s16 	%rs38, %rs19, 1;
	st.shared.u16 	[%r165], %rs38;
	bar.sync 	0;
	ld.shared.u32 	%r166, [%r101];
	ld.shared.u32 	%r576, [%r101+4];
	ld.shared.u32 	%r577, [%r101+8];
	ld.shared.u32 	%r578, [%r101+12];
	ld.shared.u32 	%r579, [%r101+16];
	ld.shared.u32 	%r580, [%r101+20];
	ld.shared.u32 	%r581, [%r101+24];
	ld.shared.u32 	%r582, [%r101+28];
	ld.shared.u32 	%r583, [%r101+32];
	ld.shared.u32 	%r584, [%r101+36];
	ld.shared.u32 	%r585, [%r101+40];
	ld.shared.u32 	%r586, [%r101+44];
	ld.shared.u32 	%r587, [%r101+48];
	ld.shared.u32 	%r588, [%r101+52];
	ld.shared.u32 	%r589, [%r101+56];
	ld.shared.u32 	%r590, [%r101+60];
	ld.shared.u32 	%r591, [%r101+64];
	ld.shared.u32 	%r592, [%r101+68];
	ld.shared.u32 	%r593, [%r101+72];
	ld.shared.u32 	%r594, [%r101+76];
	ld.shared.u32 	%r595, [%r101+80];
	ld.shared.u32 	%r596, [%r101+84];
	ld.shared.u32 	%r597, [%r101+88];
	ld.shared.u32 	%r598, [%r101+92];
	ld.shared.u32 	%r599, [%r101+96];
	ld.shared.u32 	%r600, [%r101+100];
	ld.shared.u32 	%r601, [%r101+104];
	ld.shared.u32 	%r602, [%r101+108];
	ld.shared.u32 	%r603, [%r101+112];
	ld.shared.u32 	%r604, [%r101+116];
	ld.shared.u32 	%r605, [%r101+120];
	ld.shared.u32 	%r606, [%r101+124];
	ld.shared.u32 	%r607, [%r101+128];
	add.s32 	%r167, %r576, %r166;
	add.s32 	%r168, %r577, %r167;
	add.s32 	%r169, %r578, %r168;
	add.s32 	%r170, %r579, %r169;
	add.s32 	%r171, %r580, %r170;
	add.s32 	%r172, %r581, %r171;
	add.s32 	%r173, %r582, %r172;
	add.s32 	%r174, %r583, %r173;
	add.s32 	%r175, %r584, %r174;
	add.s32 	%r176, %r585, %r175;
	add.s32 	%r177, %r586, %r176;
	add.s32 	%r178, %r587, %r177;
	add.s32 	%r179, %r588, %r178;
	add.s32 	%r180, %r589, %r179;
	add.s32 	%r181, %r590, %r180;
	add.s32 	%r182, %r591, %r181;
	add.s32 	%r183, %r592, %r182;
	add.s32 	%r184, %r593, %r183;
	add.s32 	%r185, %r594, %r184;
	add.s32 	%r186, %r595, %r185;
	add.s32 	%r187, %r596, %r186;
	add.s32 	%r188, %r597, %r187;
	add.s32 	%r189, %r598, %r188;
	add.s32 	%r190, %r599, %r189;
	add.s32 	%r191, %r600, %r190;
	add.s32 	%r192, %r601, %r191;
	add.s32 	%r193, %r602, %r192;
	add.s32 	%r194, %r603, %r193;
	add.s32 	%r195, %r604, %r194;
	add.s32 	%r196, %r605, %r195;
	add.s32 	%r197, %r606, %r196;
	add.s32 	%r436, %r607, %r197;
	// begin inline asm
	mov.u32 %r431, %laneid;
	// end inline asm
	mov.b32 	%r434, 1;
	mov.b32 	%r461, -1;
	// begin inline asm
	{  .reg .u32 r0;  .reg .pred p;  shfl.sync.up.b32 r0|p, %r436, %r434, %r459, %r461;  @p add.u32 r0, r0, %r436;  mov.u32 %r432, r0;}
	// end inline asm
	mov.b32 	%r440, 2;
	// begin inline asm
	{  .reg .u32 r0;  .reg .pred p;  shfl.sync.up.b32 r0|p, %r432, %r440, %r459, %r461;  @p add.u32 r0, r0, %r432;  mov.u32 %r438, r0;}
	// end inline asm
	mov.b32 	%r446, 4;
	// begin inline asm
	{  .reg .u32 r0;  .reg .pred p;  shfl.sync.up.b32 r0|p, %r438, %r446, %r459, %r461;  @p add.u32 r0, r0, %r438;  mov.u32 %r444, r0;}
	// end inline asm
	mov.b32 	%r452, 8;
	// begin inline asm
	{  .reg .u32 r0;  .reg .pred p;  shfl.sync.up.b32 r0|p, %r444, %r452, %r459, %r461;  @p add.u32 r0, r0, %r444;  mov.u32 %r450, r0;}
	// end inline asm
	mov.b32 	%r458, 16;
	// begin inline asm
	{  .reg .u32 r0;  .reg .pred p;  shfl.sync.up.b32 r0|p, %r450, %r458, %r459, %r461;  @p add.u32 r0, r0, %r450;  mov.u32 %r456, r0;}
	// end inline asm
	setp.ne.s32 	%p41, %r431, 31;
	@%p41 bra 	$L__BB15_79;
	st.shared.u32 	[%r102], %r456;
$L__BB15_79:
	sub.s32 	%r608, %r456, %r436;
	setp.gt.u32 	%p42, %r2, 31;
	setp.eq.s32 	%p43, %r99, 7;
	setp.eq.s32 	%p44, %r99, 6;
	setp.eq.s32 	%p45, %r99, 5;
	setp.eq.s32 	%p46, %r99, 4;
	setp.eq.s32 	%p47, %r99, 3;
	setp.eq.s32 	%p48, %r99, 2;
	setp.eq.s32 	%p49, %r99, 1;
	bar.sync 	0;
	ld.shared.v4.u32 	{%r609, %r610, %r611, %r612}, [_ZZN3cub18CUB_300001_SM_10006detail10radix_sort31DeviceRadixSortSingleTileKernelINS1_5radix10policy_hubIiiyE10Policy1000ELNS0_9SortOrderE0EiiyNS1_21identity_decomposer_tEEEvPKT1_PSA_PKT2_PSE_T3_iiT4_E12temp_storage+33792];
	selp.b32 	%r613, %r609, %r898, %p49;
	add.s32 	%r614, %r610, %r609;
	selp.b32 	%r615, %r614, %r613, %p48;
	add.s32 	%r616, %r614, %r611;
	selp.b32 	%r617, %r616, %r615, %p47;
	add.s32 	%r618, %r616, %r612;
	selp.b32 	%r619, %r618, %r617, %p46;
	ld.shared.v4.u32 	{%r620, %r621, %r622, %r623}, [_ZZN3cub18CUB_300001_SM_10006detail10radix_sort31DeviceRadixSortSingleTileKernelINS1_5radix10policy_hubIiiyE10Policy1000ELNS0_9SortOrderE0EiiyNS1_21identity_decomposer_tEEEvPKT1_PSA_PKT2_PSE_T3_iiT4_E12temp_storage+33808];
	add.s32 	%r624, %r618, %r620;
	selp.b32 	%r625, %r624, %r619, %p45;
	add.s32 	%r626, %r624, %r621;
	selp.b32 	%r627, %r626, %r625, %p44;
	add.s32 	%r628, %r626, %r622;
	selp.b32 	%r898, %r628, %r627, %p43;
	add.s32 	%r202, %r628, %r623;
	setp.ne.s32 	%p50, %r431, 0;
	selp.b32 	%r629, %r608, 0, %p50;
	add.s32 	%r630, %r898, %r629;
	or.pred  	%p51, %p42, %p50;
	selp.b32 	%r899, %r630, %r608, %p42;
	@%p51 bra 	$L__BB15_81;
	shl.b32 	%r899, %r202, 16;
	st.shared.u32 	[_ZZN3cub18CUB_300001_SM_10006detail10radix_sort31DeviceRadixSortSingleTileKernelINS1_5radix10policy_hubIiiyE10Policy1000ELNS0_9SortOrderE0EiiyNS1_21identity_decomposer_tEEEvPKT1_PSA_PKT2_PSE_T3_iiT4_E12temp_storage+33832], %r899;
$L__BB15_81:
	setp.eq.s32 	%p52, %r2, 0;
	bar.sync 	0;
	ld.shared.u32 	%r631, [_ZZN3cub18CUB_300001_SM_10006detail10radix_sort31DeviceRadixSortSingleTileKernelINS1_5radix10policy_hubIiiyE10Policy1000ELNS0_9SortOrderE0EiiyNS1_21identity_decomposer_tEEEvPKT1_PSA_PKT2_PSE_T3_iiT4_E12temp_storage+33832];
	selp.b32 	%r632, 0, %r631, %p52;
	add.s32 	%r633, %r899, %r632;
	add.s32 	%r634, %r166, %r633;
	add.s32 	%r635, %r167, %r633;
	add.s32 	%r636, %r168, %r633;
	add.s32 	%r637, %r169, %r633;
	add.s32 	%r638, %r170, %r633;
	add.s32 	%r639, %r171, %r633;
	add.s32 	%r640, %r172, %r633;
	add.s32 	%r641, %r173, %r633;
	add.s32 	%r642, %r174, %r633;
	add.s32 	%r643, %r175, %r633;
	add.s32 	%r644, %r176, %r633;
	add.s32 	%r645, %r177, %r633;
	add.s32 	%r646, %r178, %r633;
	add.s32 	%r647, %r179, %r633;
	add.s32 	%r648, %r180, %r633;
	add.s32 	%r649, %r181, %r633;
	add.s32 	%r650, %r182, %r633;
	add.s32 	%r651, %r183, %r633;
	add.s32 	%r652, %r184, %r633;
	add.s32 	%r653, %r185, %r633;
	add.s32 	%r654, %r186, %r633;
	add.s32 	%r655, %r187, %r633;
	add.s32 	%r656, %r188, %r633;
	add.s32 	%r657, %r189, %r633;
	add.s32 	%r658, %r190, %r633;
	add.s32 	%r659, %r191, %r633;
	add.s32 	%r660, %r192, %r633;
	add.s32 	%r661, %r193, %r633;
	add.s32 	%r662, %r194, %r633;
	add.s32 	%r663, %r195, %r633;
	add.s32 	%r664, %r196, %r633;
	add.s32 	%r665, %r197, %r633;
	st.shared.u32 	[%r101], %r633;
	st.shared.u32 	[%r101+4], %r634;
	st.shared.u32 	[%r101+8], %r635;
	st.shared.u32 	[%r101+12], %r636;
	st.shared.u32 	[%r101+16], %r637;
	st.shared.u32 	[%r101+20], %r638;
	st.shared.u32 	[%r101+24], %r639;
	st.shared.u32 	[%r101+28], %r640;
	st.shared.u32 	[%r101+32], %r641;
	st.shared.u32 	[%r101+36], %r642;
	st.shared.u32 	[%r101+40], %r643;
	st.shared.u32 	[%r101+44], %r644;
	st.shared.u32 	[%r101+48], %r645;
	st.shared.u32 	[%r101+52], %r646;
	st.shared.u32 	[%r101+56], %r647;
	st.shared.u32 	[%r101+60], %r648;
	st.shared.u32 	[%r101+64], %r649;
	st.shared.u32 	[%r101+68], %r650;
	st.shared.u32 	[%r101+72], %r651;
	st.shared.u32 	[%r101+76], %r652;
	st.shared.u32 	[%r101+80], %r653;
	st.shared.u32 	[%r101+84], %r654;
	st.shared.u32 	[%r101+88], %r655;
	st.shared.u32 	[%r101+92], %r656;
	st.shared.u32 	[%r101+96], %r657;
	st.shared.u32 	[%r101+100], %r658;
	st.shared.u32 	[%r101+104], %r659;
	st.shared.u32 	[%r101+108], %r660;
	st.shared.u32 	[%r101+112], %r661;
	st.shared.u32 	[%r101+116], %r662;
	st.shared.u32 	[%r101+120], %r663;
	st.shared.u32 	[%r101+124], %r664;
	st.shared.u32 	[%r101+128], %r665;
	bar.sync 	0;
	cvt.u32.u16 	%r666, %rs1;
	ld.shared.u16 	%r667, [%r147];
	add.s32 	%r206, %r667, %r666;
	cvt.u32.u16 	%r668, %rs2;
	ld.shared.u16 	%r669, [%r148];
	add.s32 	%r207, %r669, %r668;
	cvt.u32.u16 	%r670, %rs3;
	ld.shared.u16 	%r671, [%r149];
	add.s32 	%r208, %r671, %r670;
	cvt.u32.u16 	%r672, %rs4;
	ld.shared.u16 	%r673, [%r150];
	add.s32 	%r209, %r673, %r672;
	cvt.u32.u16 	%r674, %rs5;
	ld.shared.u16 	%r675, [%r151];
	add.s32 	%r210, %r675, %r674;
	cvt.u32.u16 	%r676, %rs6;
	ld.shared.u16 	%r677, [%r152];
	add.s32 	%r211, %r677, %r676;
	cvt.u32.u16 	%r678, %rs7;
	ld.shared.u16 	%r679, [%r153];
	add.s32 	%r212, %r679, %r678;
	cvt.u32.u16 	%r680, %rs8;
	ld.shared.u16 	%r681, [%r154];
	add.s32 	%r213, %r681, %r680;
	cvt.u32.u16 	%r682, %rs9;
	ld.shared.u16 	%r683, [%r155];
	add.s32 	%r214, %r683, %r682;
	cvt.u32.u16 	%r684, %rs10;
	ld.shared.u16 	%r685, [%r156];
	add.s32 	%r215, %r685, %r684;
	cvt.u32.u16 	%r686, %rs11;
	ld.shared.u16 	%r687, [%r157];
	add.s32 	%r216, %r687, %r686;
	cvt.u32.u16 	%r688, %rs12;
	ld.shared.u16 	%r689, [%r158];
	add.s32 	%r217, %r689, %r688;
	cvt.u32.u16 	%r690, %rs13;
	ld.shared.u16 	%r691, [%r159];
	add.s32 	%r218, %r691, %r690;
	cvt.u32.u16 	%r692, %rs14;
	ld.shared.u16 	%r693, [%r160];
	add.s32 	%r219, %r693, %r692;
	cvt.u32.u16 	%r694, %rs15;
	ld.shared.u16 	%r695, [%r161];
	add.s32 	%r220, %r695, %r694;
	cvt.u32.u16 	%r696, %rs16;
	ld.shared.u16 	%r697, [%r162];
	add.s32 	%r221, %r697, %r696;
	cvt.u32.u16 	%r698, %rs17;
	ld.shared.u16 	%r699, [%r163];
	add.s32 	%r222, %r699, %r698;
	cvt.u32.u16 	%r700, %rs18;
	ld.shared.u16 	%r701, [%r164];
	add.s32 	%r223, %r701, %r700;
	cvt.u32.u16 	%r702, %rs19;
	ld.shared.u16 	%r703, [%r165];
	add.s32 	%r224, %r703, %r702;
	bar.sync 	0;
	setp.lt.s32 	%p53, %r859, %r304;
	@%p53 bra 	$L__BB15_121;
	cvt.u64.u32 	%rd15, %r2;
	shl.b32 	%r704, %r206, 2;
	mov.u32 	%r705, _ZZN3cub18CUB_300001_SM_10006detail10radix_sort31DeviceRadixSortSingleTileKernelINS1_5radix10policy_hubIiiyE10Policy1000ELNS0_9SortOrderE0EiiyNS1_21identity_decomposer_tEEEvPKT1_PSA_PKT2_PSE_T3_iiT4_E12temp_storage;
	add.s32 	%r706, %r705, %r704;
	st.shared.u32 	[%r706], %r878;
	shl.b32 	%r707, %r207, 2;
	add.s32 	%r708, %r705, %r707;
	st.shared.u32 	[%r708], %r877;
	shl.b32 	%r709, %r208, 2;
	add.s32 	%r710, %r705, %r709;
	st.shared.u32 	[%r710], %r876;
	shl.b32 	%r711, %r209, 2;
	add.s32 	%r712, %r705, %r711;
	st.shared.u32 	[%r712], %r875;
	shl.b32 	%r713, %r210, 2;
	add.s32 	%r714, %r705, %r713;
	st.shared.u32 	[%r714], %r874;
	shl.b32 	%r715, %r211, 2;
	add.s32 	%r716, %r705, %r715;
	st.shared.u32 	[%r716], %r873;
	shl.b32 	%r717, %r212, 2;
	add.s32 	%r718, %r705, %r717;
	st.shared.u32 	[%r718], %r872;
	shl.b32 	%r719, %r213, 2;
	add.s32 	%r720, %r705, %r719;
	st.shared.u32 	[%r720], %r871;
	shl.b32 	%r721, %r214, 2;
	add.s32 	%r722, %r705, %r721;
	st.shared.u32 	[%r722], %r870;
	shl.b32 	%r723, %r215, 2;
	add.s32 	%r724, %r705, %r723;
	st.shared.u32 	[%r724], %r869;
	shl.b32 	%r725, %r216, 2;
	add.s32 	%r726, %r705, %r725;
	st.shared.u32 	[%r726], %r868;
	shl.b32 	%r727, %r217, 2;
	add.s32 	%r728, %r705, %r727;
	st.shared.u32 	[%r728], %r867;
	shl.b32 	%r729, %r218, 2;
	add.s32 	%r730, %r705, %r729;
	st.shared.u32 	[%r730], %r866;
	shl.b32 	%r731, %r219, 2;
	add.s32 	%r732, %r705, %r731;
	st.shared.u32 	[%r732], %r865;
	shl.b32 	%r733, %r220, 2;
	add.s32 	%r734, %r705, %r733;
	st.shared.u32 	[%r734], %r864;
	shl.b32 	%r735, %r221, 2;
	add.s32 	%r736, %r705, %r735;
	st.shared.u32 	[%r736], %r863;
	shl.b32 	%r737, %r222, 2;
	add.s32 	%r738, %r705, %r737;
	st.shared.u32 	[%r738], %r862;
	shl.b32 	%r739, %r223, 2;
	add.s32 	%r740, %r705, %r739;
	st.shared.u32 	[%r740], %r861;
	shl.b32 	%r741, %r224, 2;
	add.s32 	%r742, %r705, %r741;
	st.shared.u32 	[%r742], %r860;
	bar.sync 	0;
	mad.lo.s32 	%r225, %r2, -72, %r103;
	ld.shared.u32 	%r226, [%r225];
	ld.shared.u32 	%r227, [%r225+1024];
	ld.shared.u32 	%r228, [%r225+2048];
	ld.shared.u32 	%r229, [%r225+3072];
	ld.shared.u32 	%r230, [%r225+4096];
	ld.shared.u32 	%r231, [%r225+5120];
	ld.shared.u32 	%r232, [%r225+6144];
	ld.shared.u32 	%r233, [%r225+7168];
	ld.shared.u32 	%r234, [%r225+8192];
	ld.shared.u32 	%r235, [%r225+9216];
	ld.shared.u32 	%r236, [%r225+10240];
	ld.shared.u32 	%r237, [%r225+11264];
	ld.shared.u32 	%r238, [%r225+12288];
	ld.shared.u32 	%r239, [%r225+13312];
	ld.shared.u32 	%r240, [%r225+14336];
	ld.shared.u32 	%r241, [%r225+15360];
	ld.shared.u32 	%r242, [%r225+16384];
	ld.shared.u32 	%r243, [%r225+17408];
	ld.shared.u32 	%r244, [%r225+18432];
	bar.sync 	0;
	st.shared.u32 	[%r706], %r897;
	st.shared.u32 	[%r708], %r896;
	st.shared.u32 	[%r710], %r895;
	st.shared.u32 	[%r712], %r894;
	st.shared.u32 	[%r714], %r893;
	st.shared.u32 	[%r716], %r892;
	st.shared.u32 	[%r718], %r891;
	st.shared.u32 	[%r720], %r890;
	st.shared.u32 	[%r722], %r889;
	st.shared.u32 	[%r724], %r888;
	st.shared.u32 	[%r726], %r887;
	st.shared.u32 	[%r728], %r886;
	st.shared.u32 	[%r730], %r885;
	st.shared.u32 	[%r732], %r884;
	st.shared.u32 	[%r734], %r883;
	st.shared.u32 	[%r736], %r882;
	st.shared.u32 	[%r738], %r881;
	st.shared.u32 	[%r740], %r880;
	st.shared.u32 	[%r742], %r879;
	bar.sync 	0;
	ld.shared.u32 	%r245, [%r225+1024];
	ld.shared.u32 	%r246, [%r225+2048];
	ld.shared.u32 	%r247, [%r225+3072];
	ld.shared.u32 	%r248, [%r225+4096];
	ld.shared.u32 	%r249, [%r225+5120];
	ld.shared.u32 	%r250, [%r225+6144];
	ld.shared.u32 	%r251, [%r225+7168];
	ld.shared.u32 	%r252, [%r225+8192];
	ld.shared.u32 	%r253, [%r225+9216];
	ld.shared.u32 	%r254, [%r225+10240];
	ld.shared.u32 	%r255, [%r225+11264];
	ld.shared.u32 	%r256, [%r225+12288];
	ld.shared.u32 	%r257, [%r225+13312];
	ld.shared.u32 	%r258, [%r225+14336];
	ld.shared.u32 	%r259, [%r225+15360];
	ld.shared.u32 	%r260, [%r225+16384];
	ld.shared.u32 	%r261, [%r225+17408];
	ld.shared.u32 	%r262, [%r225+18432];
	setp.gt.u64 	%p54, %rd2, %rd15;
	cvta.to.global.u64 	%rd16, %rd6;
	mul.wide.u32 	%rd17, %r2, 4;
	add.s64 	%rd4, %rd16, %rd17;
	cvta.to.global.u64 	%rd18, %rd8;
	add.s64 	%rd5, %rd18, %rd17;
	@%p54 bra 	$L__BB15_83;
	bra.uni 	$L__BB15_84;
$L__BB15_83:
	xor.b32  	%r743, %r226, -2147483648;
	ld.shared.u32 	%r744, [%r225];
	st.global.u32 	[%rd4], %r743;
	st.global.u32 	[%rd5], %r744;
$L__BB15_84:
	add.s32 	%r745, %r2, 256;
	cvt.u64.u32 	%rd19, %r745;
	setp.le.u64 	%p55, %rd2, %rd19;
	@%p55 bra 	$L__BB15_86;
	xor.b32  	%r746, %r227, -2147483648;
	st.global.u32 	[%rd4+1024], %r746;
	st.global.u32 	[%rd5+1024], %r245;
$L__BB15_86:
	add.s32 	%r747, %r2, 512;
	cvt.u64.u32 	%rd20, %r747;
	setp.le.u64 	%p56, %rd2, %rd20;
	@%p56 bra 	$L__BB15_88;
	xor.b32  	%r748, %r228, -2147483648;
	st.global.u32 	[%rd4+2048], %r748;
	st.global.u32 	[%rd5+2048], %r246;
$L__BB15_88:
	add.s32 	%r749, %r2, 768;
	cvt.u64.u32 	%rd21, %r749;
	setp.le.u64 	%p57, %rd2, %rd21;
	@%p57 bra 	$L__BB15_90;
	xor.b32  	%r750, %r229, -2147483648;
	st.global.u32 	[%rd4+3072], %r750;
	st.global.u32 	[%rd5+3072], %r247;
$L__BB15_90:
	or.b32  	%r751, %r2, 1024;
	cvt.u64.u32 	%rd22, %r751;
	setp.le.u64 	%p58, %rd2, %rd22;
	@%p58 bra 	$L__BB15_92;
	xor.b32  	%r752, %r230, -2147483648;
	st.global.u32 	[%rd4+4096], %r752;
	st.global.u32 	[%rd5+4096], %r248;
$L__BB15_92:
	add.s32 	%r753, %r2, 1280;
	cvt.u64.u32 	%rd23, %r753;
	setp.le.u64 	%p59, %rd2, %rd23;
	@%p59 bra 	$L__BB15_94;
	xor.b32  	%r754, %r231, -2147483648;
	st.global.u32 	[%rd4+5120], %r754;
	st.global.u32 	[%rd5+5120], %r249;
$L__BB15_94:
	add.s32 	%r755, %r2, 1536;
	cvt.u64.u32 	%rd24, %r755;
	setp.le.u64 	%p60, %rd2, %rd24;
	@%p60 bra 	$L__BB15_96;
	xor.b32  	%r756, %r232, -2147483648;
	st.global.u32 	[%rd4+6144], %r756;
	st.global.u32 	[%rd5+6144], %r250;
$L__BB15_96:
	add.s32 	%r757, %r2, 1792;
	cvt.u64.u32 	%rd25, %r757;
	setp.le.u64 	%p61, %rd2, %rd25;
	@%p61 bra 	$L__BB15_98;
	xor.b32  	%r758, %r233, -2147483648;
	st.global.u32 	[%rd4+7168], %r758;
	st.global.u32 	[%rd5+7168], %r251;
$L__BB15_98:
	or.b32  	%r759, %r2, 2048;
	cvt.u64.u32 	%rd26, %r759;
	setp.le.u64 	%p62, %rd2, %rd26;
	@%p62 bra 	$L__BB15_100;
	xor.b32  	%r760, %r234, -2147483648;
	st.global.u32 	[%rd4+8192], %r760;
	st.global.u32 	[%rd5+8192], %r252;
$L__BB15_100:
	add.s32 	%r761, %r2, 2304;
	cvt.u64.u32 	%rd27, %r761;
	setp.le.u64 	%p63, %rd2, %rd27;
	@%p63 bra 	$L__BB15_102;
	xor.b32  	%r762, %r235, -2147483648;
	st.global.u32 	[%rd4+9216], %r762;
	st.global.u32 	[%rd5+9216], %r253;
$L__BB15_102:
	add.s32 	%r763, %r2, 2560;
	cvt.u64.u32 	%rd28, %r763;
	setp.le.u64 	%p64, %rd2, %rd28;
	@%p64 bra 	$L__BB15_104;
	xor.b32  	%r764, %r236, -2147483648;
	st.global.u32 	[%rd4+10240], %r764;
	st.global.u32 	[%rd5+10240], %r254;
$L__BB15_104:
	add.s32 	%r765, %r2, 2816;
	cvt.u64.u32 	%rd29, %r765;
	setp.le.u64 	%p65, %rd2, %rd29;
	@%p65 bra 	$L__BB15_106;
	xor.b32  	%r766, %r237, -2147483648;
	st.global.u32 	[%rd4+11264], %r766;
	st.global.u32 	[%rd5+11264], %r255;
$L__BB15_106:
	or.b32  	%r767, %r2, 3072;
	cvt.u64.u32 	%rd30, %r767;
	setp.le.u64 	%p66, %rd2, %rd30;
	@%p66 bra 	$L__BB15_108;
	xor.b32  	%r768, %r238, -2147483648;
	st.global.u32 	[%rd4+12288], %r768;
	st.global.u32 	[%rd5+12288], %r256;
$L__BB15_108:
	add.s32 	%r769, %r2, 3328;
	cvt.u64.u32 	%rd31, %r769;
	setp.le.u64 	%p67, %rd2, %rd31;
	@%p67 bra 	$L__BB15_110;
	xor.b32  	%r770, %r239, -2147483648;
	st.global.u32 	[%rd4+13312], %r770;
	st.global.u32 	[%rd5+13312], %r257;
$L__BB15_110:
	add.s32 	%r771, %r2, 3584;
	cvt.u64.u32 	%rd32, %r771;
	setp.le.u64 	%p68, %rd2, %rd32;
	@%p68 bra 	$L__BB15_112;
	xor.b32  	%r772, %r240, -2147483648;
	st.global.u32 	[%rd4+14336], %r772;
	st.global.u32 	[%rd5+14336], %r258;
$L__BB15_112:
	add.s32 	%r773, %r2, 3840;
	cvt.u64.u32 	%rd33, %r773;
	setp.le.u64 	%p69, %rd2, %rd33;
	@%p69 bra 	$L__BB15_114;
	xor.b32  	%r774, %r241, -2147483648;
	st.global.u32 	[%rd4+15360], %r774;
	st.global.u32 	[%rd5+15360], %r259;
$L__BB15_114:
	or.b32  	%r775, %r2, 4096;
	cvt.u64.u32 	%rd34, %r775;
	setp.le.u64 	%p70, %rd2, %rd34;
	@%p70 bra 	$L__BB15_116;
	xor.b32  	%r776, %r242, -2147483648;
	st.global.u32 	[%rd4+16384], %r776;
	st.global.u32 	[%rd5+16384], %r260;
$L__BB15_116:
	add.s32 	%r777, %r2, 4352;
	cvt.u64.u32 	%rd35, %r777;
	setp.le.u64 	%p71, %rd2, %rd35;
	@%p71 bra 	$L__BB15_118;
	xor.b32  	%r778, %r243, -2147483648;
	st.global.u32 	[%rd4+17408], %r778;
	st.global.u32 	[%rd5+17408], %r261;
$L__BB15_118:
	add.s32 	%r779, %r2, 4608;
	cvt.u64.u32 	%rd36, %r779;
	setp.le.u64 	%p72, %rd2, %rd36;
	@%p72 bra 	$L__BB15_120;
	xor.b32  	%r780, %r244, -2147483648;
	st.global.u32 	[%rd4+18432], %r780;
	st.global.u32 	[%rd5+18432], %r262;
$L__BB15_120:
	ret;
$L__BB15_121:
	shl.b32 	%r781, %r206, 2;
	mov.u32 	%r782, _ZZN3cub18CUB_300001_SM_10006detail10radix_sort31DeviceRadixSortSingleTileKernelINS1_5radix10policy_hubIiiyE10Policy1000ELNS0_9SortOrderE0EiiyNS1_21identity_decomposer_tEEEvPKT1_PSA_PKT2_PSE_T3_iiT4_E12temp_storage;
	add.s32 	%r783, %r782, %r781;
	st.shared.u32 	[%r783], %r878;
	shl.b32 	%r784, %r207, 2;
	add.s32 	%r785, %r782, %r784;
	st.shared.u32 	[%r785], %r877;
	shl.b32 	%r786, %r208, 2;
	add.s32 	%r787, %r782, %r786;
	st.shared.u32 	[%r787], %r876;
	shl.b32 	%r788, %r209, 2;
	add.s32 	%r789, %r782, %r788;
	st.shared.u32 	[%r789], %r875;
	shl.b32 	%r790, %r210, 2;
	add.s32 	%r791, %r782, %r790;
	st.shared.u32 	[%r791], %r874;
	shl.b32 	%r792, %r211, 2;
	add.s32 	%r793, %r782, %r792;
	st.shared.u32 	[%r793], %r873;
	shl.b32 	%r794, %r212, 2;
	add.s32 	%r795, %r782, %r794;
	st.shared.u32 	[%r795], %r872;
	shl.b32 	%r796, %r213, 2;
	add.s32 	%r797, %r782, %r796;
	st.shared.u32 	[%r797], %r871;
	shl.b32 	%r798, %r214, 2;
	add.s32 	%r799, %r782, %r798;
	st.shared.u32 	[%r799], %r870;
	shl.b32 	%r800, %r215, 2;
	add.s32 	%r801, %r782, %r800;
	st.shared.u32 	[%r801], %r869;
	shl.b32 	%r802, %r216, 2;
	add.s32 	%r803, %r782, %r802;
	st.shared.u32 	[%r803], %r868;
	shl.b32 	%r804, %r217, 2;
	add.s32 	%r805, %r782, %r804;
	st.shared.u32 	[%r805], %r867;
	shl.b32 	%r806, %r218, 2;
	add.s32 	%r807, %r782, %r806;
	st.shared.u32 	[%r807], %r866;
	shl.b32 	%r808, %r219, 2;
	add.s32 	%r809, %r782, %r808;
	st.shared.u32 	[%r809], %r865;
	shl.b32 	%r810, %r220, 2;
	add.s32 	%r811, %r782, %r810;
	st.shared.u32 	[%r811], %r864;
	shl.b32 	%r812, %r221, 2;
	add.s32 	%r813, %r782, %r812;
	st.shared.u32 	[%r813], %r863;
	shl.b32 	%r814, %r222, 2;
	add.s32 	%r815, %r782, %r814;
	st.shared.u32 	[%r815], %r862;
	shl.b32 	%r816, %r223, 2;
	add.s32 	%r817, %r782, %r816;
	st.shared.u32 	[%r817], %r861;
	shl.b32 	%r818, %r224, 2;
	add.s32 	%r819, %r782, %r818;
	st.shared.u32 	[%r819], %r860;
	bar.sync 	0;
	ld.shared.u32 	%r878, [%r103];
	ld.shared.u32 	%r877, [%r103+4];
	ld.shared.u32 	%r876, [%r103+8];
	ld.shared.u32 	%r875, [%r103+12];
	ld.shared.u32 	%r874, [%r103+16];
	ld.shared.u32 	%r873, [%r103+20];
	ld.shared.u32 	%r872, [%r103+24];
	ld.shared.u32 	%r871, [%r103+28];
	ld.shared.u32 	%r870, [%r103+32];
	ld.shared.u32 	%r869, [%r103+36];
	ld.shared.u32 	%r868, [%r103+40];
	ld.shared.u32 	%r867, [%r103+44];
	ld.shared.u32 	%r866, [%r103+48];
	ld.shared.u32 	%r865, [%r103+52];
	ld.shared.u32 	%r864, [%r103+56];
	ld.shared.u32 	%r863, [%r103+60];
	ld.shared.u32 	%r862, [%r103+64];
	ld.shared.u32 	%r861, [%r103+68];
	ld.shared.u32 	%r860, [%r103+72];
	bar.sync 	0;
	st.shared.u32 	[%r783], %r897;
	st.shared.u32 	[%r785], %r896;
	st.shared.u32 	[%r787], %r895;
	st.shared.u32 	[%r789], %r894;
	st.shared.u32 	[%r791], %r893;
	st.shared.u32 	[%r793], %r892;
	st.shared.u32 	[%r795], %r891;
	st.shared.u32 	[%r797], %r890;
	st.shared.u32 	[%r799], %r889;
	st.shared.u32 	[%r801], %r888;
	st.shared.u32 	[%r803], %r887;
	st.shared.u32 	[%r805], %r886;
	st.shared.u32 	[%r807], %r885;
	st.shared.u32 	[%r809], %r884;
	st.shared.u32 	[%r811], %r883;
	st.shared.u32 	[%r813], %r882;
	st.shared.u32 	[%r815], %r881;
	st.shared.u32 	[%r817], %r880;
	st.shared.u32 	[%r819], %r879;
	bar.sync 	0;
	ld.shared.u32 	%r897, [%r103];
	ld.shared.u32 	%r896, [%r103+4];
	ld.shared.u32 	%r895, [%r103+8];
	ld.shared.u32 	%r894, [%r103+12];
	ld.shared.u32 	%r893, [%r103+16];
	ld.shared.u32 	%r892, [%r103+20];
	ld.shared.u32 	%r891, [%r103+24];
	ld.shared.u32 	%r890, [%r103+28];
	ld.shared.u32 	%r889, [%r103+32];
	ld.shared.u32 	%r888, [%r103+36];
	ld.shared.u32 	%r887, [%r103+40];
	ld.shared.u32 	%r886, [%r103+44];
	ld.shared.u32 	%r885, [%r103+48];
	ld.shared.u32 	%r884, [%r103+52];
	ld.shared.u32 	%r883, [%r103+56];
	ld.shared.u32 	%r882, [%r103+60];
	ld.shared.u32 	%r881, [%r103+64];
	ld.shared.u32 	%r880, [%r103+68];
	ld.shared.u32 	%r879, [%r103+72];
	bar.sync 	0;
	add.s32 	%r859, %r859, 6;
	add.s32 	%r858, %r858, -6;
	bra.uni 	$L__BB15_77;

}
	// .globl	_ZN3cub18CUB_300001_SM_10006detail10radix_sort30DeviceRadixSortHistogramKernelINS1_5radix10policy_hubIiiyE10Policy1000ELNS0_9SortOrderE0EiyNS1_21identity_decomposer_tEEEvPT2_PKT1_SA_iiT3_
.visible .entry _ZN3cub18CUB_300001_SM_10006detail10radix_sort30DeviceRadixSortHistogramKernelINS1_5radix10policy_hubIiiyE10Policy1000ELNS0_9SortOrderE0EiyNS1_21identity_decomposer_tEEEvPT2_PKT1_SA_iiT3_(
	.param .u64 .ptr .align 1 _ZN3cub18CUB_300001_SM_10006detail10radix_sort30DeviceRadixSortHistogramKernelINS1_5radix10policy_hubIiiyE10Policy1000ELNS0_9SortOrderE0EiyNS1_21identity_decomposer_tEEEvPT2_PKT1_SA_iiT3__param_0,
	.param .u64 .ptr .align 1 _ZN3cub18CUB_300001_SM_10006detail10radix_sort30DeviceRadixSortHistogramKernelINS1_5radix10policy_hubIiiyE10Policy1000ELNS0_9SortOrderE0EiyNS1_21identity_decomposer_tEEEvPT2_PKT1_SA_iiT3__param_1,
	.param .u64 _ZN3cub18CUB_300001_SM_10006detail10radix_sort30DeviceRadixSortHistogramKernelINS1_5radix10policy_hubIiiyE10Policy1000ELNS0_9SortOrderE0EiyNS1_21identity_decomposer_tEEEvPT2_PKT1_SA_iiT3__param_2,
	.param .u32 _ZN3cub18CUB_300001_SM_10006detail10radix_sort30DeviceRadixSortHistogramKernelINS1_5radix10policy_hubIiiyE10Policy1000ELNS0_9SortOrderE0EiyNS1_21identity_decomposer_tEEEvPT2_PKT1_SA_iiT3__param_3,
	.param .u32 _ZN3cub18CUB_300001_SM_10006detail10radix_sort30DeviceRadixSortHistogramKernelINS1_5radix10policy_hubIiiyE10Policy1000ELNS0_9SortOrderE0EiyNS1_21identity_decomposer_tEEEvPT2_PKT1_SA_iiT3__param_4,
	.param .align 1 .b8 _ZN3cub18CUB_300001_SM_10006detail10radix_sort30DeviceRadixSortHistogramKernelINS1_5radix10policy_hubIiiyE10Policy1000ELNS0_9SortOrderE0EiyNS1_21identity_decomposer_tEEEvPT2_PKT1_SA_iiT3__param_5[1]
)
.maxntid 128
{
	.reg .pred 	%p<91>;
	.reg .b32 	%r<486>;
	.reg .b64 	%rd<137>;
	// demoted variable
	.shared .align 4 .b8 _ZZN3cub18CUB_300001_SM_10006detail10radix_sort30DeviceRadixSortHistogramKernelINS1_5radix10policy_hubIiiyE10Policy1000ELNS0_9SortOrderE0EiyNS1_21identity_decomposer_tEEEvPT2_PKT1_SA_iiT3_E12temp_storage[4096];
	ld.param.u64 	%rd18, [_ZN3cub18CUB_300001_SM_10006detail10radix_sort30DeviceRadixSortHistogramKernelINS1_5radix10policy_hubIiiyE10Policy1000ELNS0_9SortOrderE0EiyNS1_21identity_decomposer_tEEEvPT2_PKT1_SA_iiT3__param_0];
	ld.param.u64 	%rd19, [_ZN3cub18CUB_300001_SM_10006detail10radix_sort30DeviceRadixSortHistogramKernelINS1_5radix10policy_hubIiiyE10Policy1000ELNS0_9SortOrderE0EiyNS1_21identity_decomposer_tEEEvPT2_PKT1_SA_iiT3__param_1];
	ld.param.u64 	%rd17, [_ZN3cub18CUB_300001_SM_10006detail10radix_sort30DeviceRadixSortHistogramKernelINS1_5radix10policy_hubIiiyE10Policy1000ELNS0_9SortOrderE0EiyNS1_21identity_decomposer_tEEEvPT2_PKT1_SA_iiT3__param_2];
	ld.param.u32 	%r174, [_ZN3cub18CUB_300001_SM_10006detail10radix_sort30DeviceRadixSortHistogramKernelINS1_5radix10policy_hubIiiyE10Policy1000ELNS0_9SortOrderE0EiyNS1_21identity_decomposer_tEEEvPT2_PKT1_SA_iiT3__param_3];
	ld.param.u32 	%r175, [_ZN3cub18CUB_300001_SM_10006detail10radix_sort30DeviceRadixSortHistogramKernelINS1_5radix10policy_hubIiiyE10Policy1000ELNS0_9SortOrderE0EiyNS1_21identity_decomposer_tEEEvPT2_PKT1_SA_iiT3__param_4];
	cvta.to.global.u64 	%rd1, %rd19;
	cvta.to.global.u64 	%rd2, %rd18;
	setp.eq.s64 	%p2, %rd17, 0;
	@%p2 bra 	$L__BB16_153;
	sub.s32 	%r176, %r175, %r174;
	add.s32 	%r177, %r176, 7;
	shr.s32 	%r178, %r177, 31;
	shr.u32 	%r179, %r178, 29;
	add.s32 	%r180, %r177, %r179;
	shr.s32 	%r181, %r180, 3;
	mov.u32 	%r182, %tid.x;
	setp.gt.u32 	%p3, %r182, 255;
	setp.lt.s32 	%p4, %r177, 8;
	mov.u32 	%r183, %ctaid.x;
	shl.b32 	%r184, %r183, 11;
	cvt.u64.u32 	%rd3, %r184;
	mov.u32 	%r185, %nctaid.x;
	shl.b32 	%r186, %r185, 11;
	cvt.u64.u32 	%rd4, %r186;
	add.s32 	%r1, %r181, -1;
	and.b32  	%r2, %r181, 15;
	and.b32  	%r3, %r181, 7;
	add.s32 	%r4, %r3, -1;
	and.b32  	%r5, %r181, 3;
	or.pred  	%p1, %p3, %p4;
	shl.b32 	%r187, %r182, 2;
	mov.u32 	%r188, _ZZN3cub18CUB_300001_SM_10006detail10radix_sort30DeviceRadixSortHistogramKernelINS1_5radix10policy_hubIiiyE10Policy1000ELNS0_9SortOrderE0EiyNS1_21identity_decomposer_tEEEvPT2_PKT1_SA_iiT3_E12temp_storage;
	add.s32 	%r6, %r188, %r187;
	and.b32  	%r7, %r181, 268435440;
	cvt.u64.u32 	%rd5, %r182;
	add.s32 	%r8, %r182, 128;
	add.s32 	%r9, %r182, 256;
	add.s32 	%r10, %r182, 384;
	add.s32 	%r11, %r182, 512;
	add.s32 	%r12, %r182, 640;
	add.s32 	%r13, %r182, 768;
	or.b32  	%r14, %r182, 1024;
	add.s32 	%r15, %r182, 1920;
	and.b32  	%r16, %r181, 268435448;
	and.b32  	%r17, %r181, 1;
	neg.s32 	%r18, %r7;
	add.s32 	%r19, %r6, 8192;
	add.s64 	%rd21, %rd17, -1;
	shr.u64 	%rd22, %rd21, 30;
	add.s64 	%rd23, %rd22, 1;
	min.u64 	%rd6, %rd23, %rd17;
	mov.b64 	%rd135, 0;
$L__BB16_2:
	@%p1 bra 	$L__BB16_30;
	setp.lt.u32 	%p5, %r1, 15;
	mov.b32 	%r439, 0;
	@%p5 bra 	$L__BB16_6;
	mov.u32 	%r436, %r19;
	mov.u32 	%r437, %r18;
$L__BB16_5:
	.pragma "nounroll";
	mov.b32 	%r190, 0;
	st.shared.u32 	[%r436+-8192], %r190;
	st.shared.u32 	[%r436+-7168], %r190;
	st.shared.u32 	[%r436+-6144], %r190;
	st.shared.u32 	[%r436+-5120], %r190;
	st.shared.u32 	[%r436+-4096], %r190;
	st.shared.u32 	[%r436+-3072], %r190;
	st.shared.u32 	[%r436+-2048], %r190;
	st.shared.u32 	[%r436+-1024], %r190;
	st.shared.u32 	[%r436], %r190;
	st.shared.u32 	[%r436+1024], %r190;
	st.shared.u32 	[%r436+2048], %r190;
	st.shared.u32 	[%r436+3072], %r190;
	st.shared.u32 	[%r436+4096], %r190;
	st.shared.u32 	[%r436+5120], %r190;
	st.shared.u32 	[%r436+6144], %r190;
	st.shared.u32 	[%r436+7168], %r190;
	add.s32 	%r437, %r437, 16;
	add.s32 	%r436, %r436, 16384;
	setp.ne.s32 	%p6, %r437, 0;
	mov.u32 	%r439, %r7;
	@%p6 bra 	$L__BB16_5;
$L__BB16_6:
	add.s32 	%r25, %r2, -1;
	setp.eq.s32 	%p7, %r2, 0;
	@%p7 bra 	$L__BB16_16;
	setp.lt.u32 	%p8, %r25, 7;
	@%p8 bra 	$L__BB16_9;
	shl.b32 	%r191, %r439, 10;
	add.s32 	%r192, %r6, %r191;
	mov.b32 	%r193, 0;
	st.shared.u32 	[%r192], %r193;
	st.shared.u32 	[%r192+1024], %r193;
	st.shared.u32 	[%r192+2048], %r193;
	st.shared.u32 	[%r192+3072], %r193;
	st.shared.u32 	[%r192+4096], %r193;
	st.shared.u32 	[%r192+5120], %r193;
	st.shared.u32 	[%r192+6144], %r193;
	st.shared.u32 	[%r192+7168], %r193;
	add.s32 	%r439, %r439, 8;
$L__BB16_9:
	setp.eq.s32 	%p9, %r3, 0;
	@%p9 bra 	$L__BB16_16;
	setp.lt.u32 	%p10, %r4, 3;
	@%p10 bra 	$L__BB16_12;
	shl.b32 	%r194, %r439, 10;
	add.s32 	%r195, %r6, %r194;
	mov.b32 	%r196, 0;
	st.shared.u32 	[%r195], %r196;
	st.shared.u32 	[%r195+1024], %r196;
	st.shared.u32 	[%r195+2048], %r196;
	st.shared.u32 	[%r195+3072], %r196;
	add.s32 	%r439, %r439, 4;
$L__BB16_12:
	setp.eq.s32 	%p11, %r5, 0;
	@%p11 bra 	$L__BB16_16;
	setp.eq.s32 	%p12, %r5, 1;
	shl.b32 	%r197, %r439, 10;
	add.s32 	%r30, %r6, %r197;
	mov.b32 	%r198, 0;
	st.shared.u32 	[%r30], %r198;
	@%p12 bra 	$L__BB16_16;
	setp.eq.s32 	%p13, %r5, 2;
	mov.b32 	%r199, 0;
	st.shared.u32 	[%r30+1024], %r199;
	@%p13 bra 	$L__BB16_16;
	mov.b32 	%r200, 0;
	st.shared.u32 	[%r30+2048], %r200;
$L__BB16_16:
	cvt.u32.u64 	%r201, %rd5;
	setp.gt.u32 	%p14, %r201, 127;
	@%p14 bra 	$L__BB16_30;
	setp.lt.u32 	%p15, %r1, 15;
	mov.b32 	%r443, 0;
	@%p15 bra 	$L__BB16_20;
	mov.b32 	%r441, 0;
$L__BB16_19:
	.pragma "nounroll";
	shl.b32 	%r204, %r441, 10;
	add.s32 	%r205, %r6, %r204;
	mov.b32 	%r206, 0;
	st.shared.u32 	[%r205+512], %r206;
	st.shared.u32 	[%r205+1536], %r206;
	st.shared.u32 	[%r205+2560], %r206;
	st.shared.u32 	[%r205+3584], %r206;
	st.shared.u32 	[%r205+4608], %r206;
	st.shared.u32 	[%r205+5632], %r206;
	st.shared.u32 	[%r205+6656], %r206;
	st.shared.u32 	[%r205+7680], %r206;
	st.shared.u32 	[%r205+8704], %r206;
	st.shared.u32 	[%r205+9728], %r206;
	st.shared.u32 	[%r205+10752], %r206;
	st.shared.u32 	[%r205+11776], %r206;
	st.shared.u32 	[%r205+12800], %r206;
	st.shared.u32 	[%r205+13824], %r206;
	st.shared.u32 	[%r205+14848], %r206;
	st.shared.u32 	[%r205+15872], %r206;
	add.s32 	%r441, %r441, 16;
	setp.ne.s32 	%p16, %r441, %r7;
	mov.u32 	%r443, %r7;
	@%p16 bra 	$L__BB16_19;
$L__BB16_20:
	setp.eq.s32 	%p17, %r2, 0;
	@%p17 bra 	$L__BB16_30;
	setp.lt.u32 	%p18, %r25, 7;
	@%p18 bra 	$L__BB16_23;
	shl.b32 	%r207, %r443, 10;
	add.s32 	%r208, %r6, %r207;
	mov.b32 	%r209, 0;
	st.shared.u32 	[%r208+512], %r209;
	st.shared.u32 	[%r208+1536], %r209;
	st.shared.u32 	[%r208+2560], %r209;
	st.shared.u32 	[%r208+3584], %r209;
	st.shared.u32 	[%r208+4608], %r209;
	st.shared.u32 	[%r208+5632], %r209;
	st.shared.u32 	[%r208+6656], %r209;
	st.shared.u32 	[%r208+7680], %r209;
	add.s32 	%r443, %r443, 8;
$L__BB16_23:
	setp.eq.s32 	%p19, %r3, 0;
	@%p19 bra 	$L__BB16_30;
	setp.lt.u32 	%p20, %r4, 3;
	@%p20 bra 	$L__BB16_26;
	shl.b32 	%r210, %r443, 10;
	add.s32 	%r211, %r6, %r210;
	mov.b32 	%r212, 0;
	st.shared.u32 	[%r211+512], %r212;
	st.shared.u32 	[%r211+1536], %r212;
	st.shared.u32 	[%r211+2560], %r212;
	st.shared.u32 	[%r211+3584], %r212;
	add.s32 	%r443, %r443, 4;
$L__BB16_26:
	setp.eq.s32 	%p21, %r5, 0;
	@%p21 bra 	$L__BB16_30;
	setp.eq.s32 	%p22, %r5, 1;
	shl.b32 	%r213, %r443, 10;
	add.s32 	%r38, %r6, %r213;
	mov.b32 	%r214, 0;
	st.shared.u32 	[%r38+512], %r214;
	@%p22 bra 	$L__BB16_30;
	setp.eq.s32 	%p23, %r5, 2;
	mov.b32 	%r215, 0;
	st.shared.u32 	[%r38+1536], %r215;
	@%p23 bra 	$L__BB16_30;
	mov.b32 	%r216, 0;
	st.shared.u32 	[%r38+2560], %r216;
$L__BB16_30:
	bar.sync 	0;
	bar.sync 	0;
	shl.b64 	%rd8, %rd135, 30;
	sub.s64 	%rd24, %rd17, %rd8;
	min.u64 	%rd9, %rd24, 1073741824;
	setp.le.u64 	%p24, %rd9, %rd3;
	@%p24 bra 	$L__BB16_70;
	mov.u64 	%rd136, %rd3;
$L__BB16_32:
	add.s64 	%rd11, %rd136, %rd8;
	sub.s64 	%rd12, %rd17, %rd11;
	setp.lt.u64 	%p25, %rd12, 2048;
	@%p25 bra 	$L__BB16_34;
	add.s64 	%rd27, %rd11, %rd5;
	shl.b64 	%rd28, %rd27, 2;
	add.s64 	%rd29, %rd1, %rd28;
	ld.global.u32 	%r475, [%rd29];
	ld.global.u32 	%r474, [%rd29+512];
	ld.global.u32 	%r473, [%rd29+1024];
	ld.global.u32 	%r472, [%rd29+1536];
	ld.global.u32 	%r471, [%rd29+2048];
	ld.global.u32 	%r470, [%rd29+2560];
	ld.global.u32 	%r469, [%rd29+3072];
	ld.global.u32 	%r468, [%rd29+3584];
	ld.global.u32 	%r467, [%rd29+4096];
	ld.global.u32 	%r466, [%rd29+4608];
	ld.global.u32 	%r465, [%rd29+5120];
	ld.global.u32 	%r464, [%rd29+5632];
	ld.global.u32 	%r463, [%rd29+6144];
	ld.global.u32 	%r462, [%rd29+6656];
	ld.global.u32 	%r461, [%rd29+7168];
	ld.global.u32 	%r460, [%rd29+7680];
	bra.uni 	$L__BB16_66;
$L__BB16_34:
	cvt.u32.u64 	%r218, %rd5;
	cvt.u32.u64 	%r55, %rd12;
	setp.ge.s32 	%p26, %r218, %r55;
	add.s64 	%rd25, %rd11, %rd5;
	shl.b64 	%rd26, %rd25, 2;
	add.s64 	%rd13, %rd1, %rd26;
	mov.b32 	%r475, 2147483647;
	@%p26 bra 	$L__BB16_36;
	ld.global.u32 	%r475, [%rd13];
$L__BB16_36:
	setp.ge.s32 	%p27, %r8, %r55;
	mov.b32 	%r474, 2147483647;
	@%p27 bra 	$L__BB16_38;
	ld.global.u32 	%r474, [%rd13+512];
$L__BB16_38:
	setp.ge.s32 	%p28, %r9, %r55;
	mov.b32 	%r473, 2147483647;
	@%p28 bra 	$L__BB16_40;
	ld.global.u32 	%r473, [%rd13+1024];
$L__BB16_40:
	setp.ge.s32 	%p29, %r10, %r55;
	mov.b32 	%r472, 2147483647;
	@%p29 bra 	$L__BB16_42;
	ld.global.u32 	%r472, [%rd13+1536];
$L__BB16_42:
	setp.ge.s32 	%p30, %r11, %r55;
	mov.b32 	%r471, 2147483647;
	@%p30 bra 	$L__BB16_44;
	ld.global.u32 	%r471, [%rd13+2048];
$L__BB16_44:
	setp.ge.s32 	%p31, %r12, %r55;
	mov.b32 	%r470, 2147483647;
	@%p31 bra 	$L__BB16_46;
	ld.global.u32 	%r470, [%rd13+2560];
$L__BB16_46:
	setp.ge.s32 	%p32, %r13, %r55;
	mov.b32 	%r469, 2147483647;
	@%p32 bra 	$L__BB16_48;
	ld.global.u32 	%r469, [%rd13+3072];
$L__BB16_48:
	mov.u32 	%r226, %tid.x;
	add.s32 	%r227, %r226, 896;
	setp.ge.s32 	%p33, %r227, %r55;
	mov.b32 	%r468, 2147483647;
	@%p33 bra 	$L__BB16_50;
	ld.global.u32 	%r468, [%rd13+3584];
$L__BB16_50:
	setp.ge.s32 	%p34, %r14, %r55;
	mov.b32 	%r467, 2147483647;
	@%p34 bra 	$L__BB16_52;
	ld.global.u32 	%r467, [%rd13+4096];
$L__BB16_52:
	add.s32 	%r231, %r226, 1152;
	setp.ge.s32 	%p35, %r231, %r55;
	mov.b32 	%r466, 2147483647;
	@%p35 bra 	$L__BB16_54;
	ld.global.u32 	%r466, [%rd13+4608];
$L__BB16_54:
	add.s32 	%r234, %r226, 1280;
	setp.ge.s32 	%p36, %r234, %r55;
	mov.b32 	%r465, 2147483647;
	@%p36 bra 	$L__BB16_56;
	ld.global.u32 	%r465, [%rd13+5120];
$L__BB16_56:
	add.s32 	%r237, %r226, 1408;
	setp.ge.s32 	%p37, %r237, %r55;
	mov.b32 	%r464, 2147483647;
	@%p37 bra 	$L__BB16_58;
	ld.global.u32 	%r464, [%rd13+5632];
$L__BB16_58:
	add.s32 	%r240, %r226, 1536;
	setp.ge.s32 	%p38, %r240, %r55;
	mov.b32 	%r463, 2147483647;
	@%p38 bra 	$L__BB16_60;
	ld.global.u32 	%r463, [%rd13+6144];
$L__BB16_60:
	add.s32 	%r243, %r226, 1664;
	setp.ge.s32 	%p39, %r243, %r55;
	mov.b32 	%r462, 2147483647;
	@%p39 bra 	$L__BB16_62;
	ld.global.u32 	%r462, [%rd13+6656];
$L__BB16_62:
	add.s32 	%r246, %r226, 1792;
	setp.ge.s32 	%p40, %r246, %r55;
	mov.b32 	%r461, 2147483647;
	@%p40 bra 	$L__BB16_64;
	ld.global.u32 	%r461, [%rd13+7168];
$L__BB16_64:
	setp.ge.s32 	%p41, %r15, %r55;
	mov.b32 	%r460, 2147483647;
	@%p41 bra 	$L__BB16_66;
	ld.global.u32 	%r460, [%rd13+7680];
$L__BB16_66:
	setp.le.s32 	%p42, %r175, %r174;
	@%p42 bra 	$L__BB16_69;
	xor.b32  	%r103, %r460, -2147483648;
	xor.b32  	%r104, %r461, -2147483648;
	xor.b32  	%r105, %r462, -2147483648;
	xor.b32  	%r106, %r463, -2147483648;
	xor.b32  	%r107, %r464, -2147483648;
	xor.b32  	%r108, %r465, -2147483648;
	xor.b32  	%r109, %r466, -2147483648;
	xor.b32  	%r110, %r467, -2147483648;
	xor.b32  	%r111, %r468, -2147483648;
	xor.b32  	%r112, %r469, -2147483648;
	xor.b32  	%r113, %r470, -2147483648;
	xor.b32  	%r114, %r471, -2147483648;
	xor.b32  	%r115, %r472, -2147483648;
	xor.b32  	%r116, %r473, -2147483648;
	xor.b32  	%r117, %r474, -2147483648;
	xor.b32  	%r118, %r475, -2147483648;
	mov.b32 	%r476, 0;
	mov.u32 	%r477, %r174;
$L__BB16_68:
	sub.s32 	%r249, %r175, %r477;
	shl.b32 	%r250, %r476, 10;
	mov.u32 	%r251, _ZZN3cub18CUB_300001_SM_10006detail10radix_sort30DeviceRadixSortHistogramKernelINS1_5radix10policy_hubIiiyE10Policy1000ELNS0_9SortOrderE0EiyNS1_21identity_decomposer_tEEEvPT2_PKT1_SA_iiT3_E12temp_storage;
	add.s32 	%r252, %r251, %r250;
	min.s32 	%r253, %r249, 8;
	mov.b32 	%r254, -1;
	shl.b32 	%r255, %r254, %r253;
	not.b32 	%r256, %r255;
	shr.u32 	%r257, %r118, %r477;
	and.b32  	%r258, %r257, %r256;
	shl.b32 	%r259, %r258, 2;
	add.s32 	%r260, %r252, %r259;
	atom.shared.add.u32 	%r261, [%r260], 1;
	shr.u32 	%r262, %r117, %r477;
	and.b32  	%r263, %r262, %r256;
	shl.b32 	%r264, %r263, 2;
	add.s32 	%r265, %r252, %r264;
	atom.shared.add.u32 	%r266, [%r265], 1;
	shr.u32 	%r267, %r116, %r477;
	and.b32  	%r268, %r267, %r256;
	shl.b32 	%r269, %r268, 2;
	add.s32 	%r270, %r252, %r269;
	atom.shared.add.u32 	%r271, [%r270], 1;
	shr.u32 	%r272, %r115, %r477;
	and.b32  	%r273, %r272, %r256;
	shl.b32 	%r274, %r273, 2;
	add.s32 	%r275, %r252, %r274;
	atom.shared.add.u32 	%r276, [%r275], 1;
	shr.u32 	%r277, %r114, %r477;
	and.b32  	%r278, %r277, %r256;
	shl.b32 	%r279, %r278, 2;
	add.s32 	%r280, %r252, %r279;
	atom.shared.add.u32 	%r281, [%r280], 1;
	shr.u32 	%r282, %r113, %r477;
	and.b32  	%r283, %r282, %r256;
	shl.b32 	%r284, %r283, 2;
	add.s32 	%r285, %r252, %r284;
	atom.shared.add.u32 	%r286, [%r285], 1;
	shr.u32 	%r287, %r112, %r477;
	and.b32  	%r288, %r287, %r256;
	shl.b32 	%r289, %r288, 2;
	add.s32 	%r290, %r252, %r289;
	atom.shared.add.u32 	%r291, [%r290], 1;
	shr.u32 	%r292, %r111, %r477;
	and.b32  	%r293, %r292, %r256;
	shl.b32 	%r294, %r293, 2;
	add.s32 	%r295, %r252, %r294;
	atom.shared.add.u32 	%r296, [%r295], 1;
	shr.u32 	%r297, %r110, %r477;
	and.b32  	%r298, %r297, %r256;
	shl.b32 	%r299, %r298, 2;
	add.s32 	%r300, %r252, %r299;
	atom.shared.add.u32 	%r301, [%r300], 1;
	shr.u32 	%r302, %r109, %r477;
	and.b32  	%r303, %r302, %r256;
	shl.b32 	%r304, %r303, 2;
	add.s32 	%r305, %r252, %r304;
	atom.shared.add.u32 	%r306, [%r305], 1;
	shr.u32 	%r307, %r108, %r477;
	and.b32  	%r308, %r307, %r256;
	shl.b32 	%r309, %r308, 2;
	add.s32 	%r310, %r252, %r309;
	atom.shared.add.u32 	%r311, [%r310], 1;
	shr.u32 	%r312, %r107, %r477;
	and.b32  	%r313, %r312, %r256;
	shl.b32 	%r314, %r313, 2;
	add.s32 	%r315, %r252, %r314;
	atom.shared.add.u32 	%r316, [%r315], 1;
	shr.u32 	%r317, %r106, %r477;
	and.b32  	%r318, %r317, %r256;
	shl.b32 	%r319, %r318, 2;
	add.s32 	%r320, %r252, %r319;
	atom.shared.add.u32 	%r321, [%r320], 1;
	shr.u32 	%r322, %r105, %r477;
	and.b32  	%r323, %r322, %r256;
	shl.b32 	%r324, %r323, 2;
	add.s32 	%r325, %r252, %r324;
	atom.shared.add.u32 	%r326, [%r325], 1;
	shr.u32 	%r327, %r104, %r477;
	and.b32  	%r328, %r327, %r256;
	shl.b32 	%r329, %r328, 2;
	add.s32 	%r330, %r252, %r329;
	atom.shared.add.u32 	%r331, [%r330], 1;
	shr.u32 	%r332, %r103, %r477;
	and.b32  	%r333, %r332, %r256;
	shl.b32 	%r334, %r333, 2;
	add.s32 	%r335, %r252, %r334;
	atom.shared.add.u32 	%r336, [%r335], 1;
	add.s32 	%r477, %r477, 8;
	add.s32 	%r476, %r476, 1;
	setp.lt.s32 	%p43, %r477, %r175;
	@%p43 bra 	$L__BB16_68;
$L__BB16_69:
	add.s64 	%rd136, %rd136, %rd4;
	setp.lt.u64 	%p44, %rd136, %rd9;
	@%p44 bra 	$L__BB16_32;
$L__BB16_70:
	bar.sync 	0;
	@%p1 bra 	$L__BB16_152;
	setp.lt.u32 	%p45, %r1, 7;
	mov.b32 	%r480, 0;
	@%p45 bra 	$L__BB16_90;
	mov.b32 	%r478, 0;
$L__BB16_73:
	.pragma "nounroll";
	shl.b32 	%r339, %r478, 10;
	add.s32 	%r124, %r6, %r339;
	ld.shared.u32 	%r125, [%r124];
	setp.eq.s32 	%p46, %r125, 0;
	@%p46 bra 	$L__BB16_75;
	cvt.u32.u64 	%r340, %rd5;
	shl.b32 	%r341, %r478, 8;
	add.s32 	%r342, %r341, %r340;
	mul.wide.u32 	%rd30, %r342, 8;
	add.s64 	%rd31, %rd2, %rd30;
	cvt.u64.u32 	%rd32, %r125;
	atom.global.add.u64 	%rd33, [%rd31], %rd32;
$L__BB16_75:
	ld.shared.u32 	%r126, [%r124+1024];
	setp.eq.s32 	%p47, %r126, 0;
	@%p47 bra 	$L__BB16_77;
	cvt.u32.u64 	%r343, %rd5;
	shl.b32 	%r344, %r478, 8;
	add.s32 	%r345, %r344, %r343;
	add.s32 	%r346, %r345, 256;
	mul.wide.u32 	%rd34, %r346, 8;
	add.s64 	%rd35, %rd2, %rd34;
	cvt.u64.u32 	%rd36, %r126;
	atom.global.add.u64 	%rd37, [%rd35], %rd36;
$L__BB16_77:
	ld.shared.u32 	%r127, [%r124+2048];
	setp.eq.s32 	%p48, %r127, 0;
	@%p48 bra 	$L__BB16_79;
	cvt.u32.u64 	%r347, %rd5;
	shl.b32 	%r348, %r478, 8;
	add.s32 	%r349, %r348, %r347;
	add.s32 	%r350, %r349, 512;
	mul.wide.u32 	%rd38, %r350, 8;
	add.s64 	%rd39, %rd2, %rd38;
	cvt.u64.u32 	%rd40, %r127;
	atom.global.add.u64 	%rd41, [%rd39], %rd40;
$L__BB16_79:
	ld.shared.u32 	%r128, [%r124+3072];
	setp.eq.s32 	%p49, %r128, 0;
	@%p49 bra 	$L__BB16_81;
	cvt.u32.u64 	%r351, %rd5;
	shl.b32 	%r352, %r478, 8;
	add.s32 	%r353, %r352, %r351;
	add.s32 	%r354, %r353, 768;
	mul.wide.u32 	%rd42, %r354, 8;
	add.s64 	%rd43, %rd2, %rd42;
	cvt.u64.u32 	%rd44, %r128;
	atom.global.add.u64 	%rd45, [%rd43], %rd44;
$L__BB16_81:
	ld.shared.u32 	%r129, [%r124+4096];
	setp.eq.s32 	%p50, %r129, 0;
	@%p50 bra 	$L__BB16_83;
	cvt.u32.u64 	%r355, %rd5;
	shl.b32 	%r356, %r478, 8;
	add.s32 	%r357, %r356, %r355;
	add.s32 	%r358, %r357, 1024;
	mul.wide.u32 	%rd46, %r358, 8;
	add.s64 	%rd47, %rd2, %rd46;
	cvt.u64.u32 	%rd48, %r129;
	atom.global.add.u64 	%rd49, [%rd47], %rd48;
$L__BB16_83:
	ld.shared.u32 	%r130, [%r124+5120];
	setp.eq.s32 	%p51, %r130, 0;
	@%p51 bra 	$L__BB16_85;
	cvt.u32.u64 	%r359, %rd5;
	shl.b32 	%r360, %r478, 8;
	add.s32 	%r361, %r360, %r359;
	add.s32 	%r362, %r361, 1280;
	mul.wide.u32 	%rd50, %r362, 8;
	add.s64 	%rd51, %rd2, %rd50;
	cvt.u64.u32 	%rd52, %r130;
	atom.global.add.u64 	%rd53, [%rd51], %rd52;
$L__BB16_85:
	ld.shared.u32 	%r131, [%r124+6144];
	setp.eq.s32 	%p52, %r131, 0;
	@%p52 bra 	$L__BB16_87;
	cvt.u32.u64 	%r363, %rd5;
	shl.b32 	%r364, %r478, 8;
	add.s32 	%r365, %r364, %r363;
	add.s32 	%r366, %r365, 1536;
	mul.wide.u32 	%rd54, %r366, 8;
	add.s64 	%rd55, %rd2, %rd54;
	cvt.u64.u32 	%rd56, %r131;
	atom.global.add.u64 	%rd57, [%rd55], %rd56;
$L__BB16_87:
	ld.shared.u32 	%r132, [%r124+7168];
	setp.eq.s32 	%p53, %r132, 0;
	@%p53 bra 	$L__BB16_89;
	cvt.u32.u64 	%r367, %rd5;
	shl.b32 	%r368, %r478, 8;
	add.s32 	%r369, %r368, %r367;
	add.s32 	%r370, %r369, 1792;
	mul.wide.u32 	%rd58, %r370, 8;
	add.s64 	%rd59, %rd2, %rd58;
	cvt.u64.u32 	%rd60, %r132;
	atom.global.add.u64 	%rd61, [%rd59], %rd60;
$L__BB16_89:
	add.s32 	%r478, %r478, 8;
	setp.ne.s32 	%p54, %r478, %r16;
	mov.u32 	%r480, %r16;
	@%p54 bra 	$L__BB16_73;
$L__BB16_90:
	add.s32 	%r135, %r5, -1;
	setp.eq.s32 	%p55, %r3, 0;
	@%p55 bra 	$L__BB16_111;
	setp.lt.u32 	%p56, %r4, 3;
	@%p56 bra 	$L__BB16_101;
	shl.b32 	%r371, %r480, 10;
	add.s32 	%r136, %r6, %r371;
	ld.shared.u32 	%r137, [%r136];
	setp.eq.s32 	%p57, %r137, 0;
	@%p57 bra 	$L__BB16_94;
	cvt.u32.u64 	%r372, %rd5;
	shl.b32 	%r373, %r480, 8;
	add.s32 	%r374, %r373, %r372;
	mul.wide.u32 	%rd62, %r374, 8;
	add.s64 	%rd63, %rd2, %rd62;
	cvt.u64.u32 	%rd64, %r137;
	atom.global.add.u64 	%rd65, [%rd63], %rd64;
$L__BB16_94:
	ld.shared.u32 	%r138, [%r136+1024];
	setp.eq.s32 	%p58, %r138, 0;
	@%p58 bra 	$L__BB16_96;
	cvt.u32.u64 	%r375, %rd5;
	shl.b32 	%r376, %r480, 8;
	add.s32 	%r377, %r376, %r375;
	add.s32 	%r378, %r377, 256;
	mul.wide.u32 	%rd66, %r378, 8;
	add.s64 	%rd67, %rd2, %rd66;
	cvt.u64.u32 	%rd68, %r138;
	atom.global.add.u64 	%rd69, [%rd67], %rd68;
$L__BB16_96:
	ld.shared.u32 	%r139, [%r136+2048];
	setp.eq.s32 	%p59, %r139, 0;
	@%p59 bra 	$L__BB16_98;
	cvt.u32.u64 	%r379, %rd5;
	shl.b32 	%r380, %r480, 8;
	add.s32 	%r381, %r380, %r379;
	add.s32 	%r382, %r381, 512;
	mul.wide.u32 	%rd70, %r382, 8;
	add.s64 	%rd71, %rd2, %rd70;
	cvt.u64.u32 	%rd72, %r139;
	atom.global.add.u64 	%rd73, [%rd71], %rd72;
$L__BB16_98:
	ld.shared.u32 	%r140, [%r136+3072];
	setp.eq.s32 	%p60, %r140, 0;
	@%p60 bra 	$L__BB16_100;
	cvt.u32.u64 	%r383, %rd5;
	shl.b32 	%r384, %r480, 8;
	add.s32 	%r385, %r384, %r383;
	add.s32 	%r386, %r385, 768;
	mul.wide.u32 	%rd74, %r386, 8;
	add.s64 	%rd75, %rd2, %rd74;
	cvt.u64.u32 	%rd76, %r140;
	atom.global.add.u64 	%rd77, [%rd75], %rd76;
$L__BB16_100:
	add.s32 	%r480, %r480, 4;
$L__BB16_101:
	setp.eq.s32 	%p61, %r5, 0;
	@%p61 bra 	$L__BB16_111;
	setp.eq.s32 	%p62, %r135, 0;
	@%p62 bra 	$L__BB16_108;
	shl.b32 	%r387, %r480, 10;
	add.s32 	%r143, %r6, %r387;
	ld.shared.u32 	%r144, [%r143];
	setp.eq.s32 	%p63, %r144, 0;
	@%p63 bra 	$L__BB16_105;
	cvt.u32.u64 	%r388, %rd5;
	shl.b32 	%r389, %r480, 8;
	add.s32 	%r390, %r389, %r388;
	mul.wide.u32 	%rd78, %r390, 8;
	add.s64 	%rd79, %rd2, %rd78;
	cvt.u64.u32 	%rd80, %r144;
	atom.global.add.u64 	%rd81, [%rd79], %rd80;
$L__BB16_105:
	ld.shared.u32 	%r145, [%r143+1024];
	setp.eq.s32 	%p64, %r145, 0;
	@%p64 bra 	$L__BB16_107;
	cvt.u32.u64 	%r391, %rd5;
	shl.b32 	%r392, %r480, 8;
	add.s32 	%r393, %r392, %r391;
	add.s32 	%r394, %r393, 256;
	mul.wide.u32 	%rd82, %r394, 8;
	add.s64 	%rd83, %rd2, %rd82;
	cvt.u64.u32 	%rd84, %r145;
	atom.global.add.u64 	%rd85, [%rd83], %rd84;
$L__BB16_107:
	add.s32 	%r480, %r480, 2;
$L__BB16_108:
	setp.eq.s32 	%p65, %r17, 0;
	@%p65 bra 	$L__BB16_111;
	shl.b32 	%r395, %r480, 10;
	add.s32 	%r396, %r6, %r395;
	ld.shared.u32 	%r148, [%r396];
	setp.eq.s32 	%p66, %r148, 0;
	@%p66 bra 	$L__BB16_111;
	cvt.u32.u64 	%r397, %rd5;
	shl.b32 	%r398, %r480, 8;
	add.s32 	%r399, %r398, %r397;
	mul.wide.u32 	%rd86, %r399, 8;
	add.s64 	%rd87, %rd2, %rd86;
	cvt.u64.u32 	%rd88, %r148;
	atom.global.add.u64 	%rd89, [%rd87], %rd88;
$L__BB16_111:
	cvt.u32.u64 	%r400, %rd5;
	setp.gt.u32 	%p67, %r400, 127;
	@%p67 bra 	$L__BB16_152;
	setp.lt.u32 	%p68, %r1, 7;
	mov.b32 	%r484, 0;
	@%p68 bra 	$L__BB16_131;
	mov.b32 	%r482, 0;
$L__BB16_114:
	.pragma "nounroll";
	shl.b32 	%r404, %r482, 10;
	add.s32 	%r150, %r6, %r404;
	ld.shared.u32 	%r151, [%r150+512];
	setp.eq.s32 	%p69, %r151, 0;
	shl.b32 	%r405, %r482, 8;
	add.s32 	%r406, %r405, %r400;
	mul.wide.u32 	%rd90, %r406, 8;
	add.s64 	%rd15, %rd2, %rd90;
	@%p69 bra 	$L__BB16_116;
	cvt.u64.u32 	%rd91, %r151;
	atom.global.add.u64 	%rd92, [%rd15+1024], %rd91;
$L__BB16_116:
	ld.shared.u32 	%r152, [%r150+1536];
	setp.eq.s32 	%p70, %r152, 0;
	@%p70 bra 	$L__BB16_118;
	cvt.u64.u32 	%rd93, %r152;
	atom.global.add.u64 	%rd94, [%rd15+3072], %rd93;
$L__BB16_118:
	ld.shared.u32 	%r153, [%r150+2560];
	setp.eq.s32 	%p71, %r153, 0;
	@%p71 bra 	$L__BB16_120;
	cvt.u64.u32 	%rd95, %r153;
	atom.global.add.u64 	%rd96, [%rd15+5120], %rd95;
$L__BB16_120:
	ld.shared.u32 	%r154, [%r150+3584];
	setp.eq.s32 	%p72, %r154, 0;
	@%p72 bra 	$L__BB16_122;
	cvt.u64.u32 	%rd97, %r154;
	atom.global.add.u64 	%rd98, [%rd15+7168], %rd97;
$L__BB16_122:
	ld.shared.u32 	%r155, [%r150+4608];
	setp.eq.s32 	%p73, %r155, 0;
	@%p73 bra 	$L__BB16_124;
	cvt.u64.u32 	%rd99, %r155;
	atom.global.add.u64 	%rd100, [%rd15+9216], %rd99;
$L__BB16_124:
	ld.shared.u32 	%r156, [%r150+5632];
	setp.eq.s32 	%p74, %r156, 0;
	@%p74 bra 	$L__BB16_126;
	cvt.u64.u32 	%rd101, %r156;
	atom.global.add.u64 	%rd102, [%rd15+11264], %rd101;
$L__BB16_126:
	ld.shared.u32 	%r157, [%r150+6656];
	setp.eq.s32 	%p75, %r157, 0;
	@%p75 bra 	$L__BB16_128;
	cvt.u64.u32 	%rd103, %r157;
	atom.global.add.u64 	%rd104, [%rd15+13312], %rd103;
$L__BB16_128:
	ld.shared.u32 	%r158, [%r150+7680];
	setp.eq.s32 	%p76, %r158, 0;
	@%p76 bra 	$L__BB16_130;
	cvt.u64.u32 	%rd105, %r158;
	atom.global.add.u64 	%rd106, [%rd15+15360], %rd105;
$L__BB16_130:
	add.s32 	%r482, %r482, 8;
	setp.ne.s32 	%p77, %r482, %r16;
	mov.u32 	%r484, %r16;
	@%p77 bra 	$L__BB16_114;
$L__BB16_131:
	setp.eq.s32 	%p78, %r3, 0;
	@%p78 bra 	$L__BB16_152;
	setp.lt.u32 	%p79, %r4, 3;
	@%p79 bra 	$L__BB16_142;
	shl.b32 	%r407, %r484, 10;
	add.s32 	%r161, %r6, %r407;
	ld.shared.u32 	%r162, [%r161+512];
	setp.eq.s32 	%p80, %r162, 0;
	@%p80 bra 	$L__BB16_135;
	shl.b32 	%r409, %r484, 8;
	add.s32 	%r410, %r409, %r400;
	mul.wide.u32 	%rd107, %r410, 8;
	add.s64 	%rd108, %rd2, %rd107;
	cvt.u64.u32 	%rd109, %r162;
	atom.global.add.u64 	%rd110, [%rd108+1024], %rd109;
$L__BB16_135:
	ld.shared.u32 	%r163, [%r161+1536];
	setp.eq.s32 	%p81, %r163, 0;
	@%p81 bra 	$L__BB16_137;
	shl.b32 	%r412, %r484, 8;
	add.s32 	%r413, %r412, %r400;
	add.s32 	%r414, %r413, 256;
	mul.wide.u32 	%rd111, %r414, 8;
	add.s64 	%rd112, %rd2, %rd111;
	cvt.u64.u32 	%rd113, %r163;
	atom.global.add.u64 	%rd114, [%rd112+1024], %rd113;
$L__BB16_137:
	ld.shared.u32 	%r164, [%r161+2560];
	setp.eq.s32 	%p82, %r164, 0;
	@%p82 bra 	$L__BB16_139;
	shl.b32 	%r416, %r484, 8;
	add.s32 	%r417, %r416, %r400;
	add.s32 	%r418, %r417, 512;
	mul.wide.u32 	%rd115, %r418, 8;
	add.s64 	%rd116, %rd2, %rd115;
	cvt.u64.u32 	%rd117, %r164;
	atom.global.add.u64 	%rd118, [%rd116+1024], %rd117;
$L__BB16_139:
	ld.shared.u32 	%r165, [%r161+3584];
	setp.eq.s32 	%p83, %r165, 0;
	@%p83 bra 	$L__BB16_141;
	shl.b32 	%r420, %r484, 8;
	add.s32 	%r421, %r420, %r400;
	add.s32 	%r422, %r421, 768;
	mul.wide.u32 	%rd119, %r422, 8;
	add.s64 	%rd120, %rd2, %rd119;
	cvt.u64.u32 	%rd121, %r165;
	atom.global.add.u64 	%rd122, [%rd120+1024], %rd121;
$L__BB16_141:
	add.s32 	%r484, %r484, 4;
$L__BB16_142:
	setp.eq.s32 	%p84, %r5, 0;
	@%p84 bra 	$L__BB16_152;
	setp.eq.s32 	%p85, %r135, 0;
	@%p85 bra 	$L__BB16_149;
	shl.b32 	%r423, %r484, 10;
	add.s32 	%r168, %r6, %r423;
	ld.shared.u32 	%r169, [%r168+512];
	setp.eq.s32 	%p86, %r169, 0;
	@%p86 bra 	$L__BB16_146;
	shl.b32 	%r425, %r484, 8;
	add.s32 	%r426, %r425, %r400;
	mul.wide.u32 	%rd123, %r426, 8;
	add.s64 	%rd124, %rd2, %rd123;
	cvt.u64.u32 	%rd125, %r169;
	atom.global.add.u64 	%rd126, [%rd124+1024], %rd125;
$L__BB16_146:
	ld.shared.u32 	%r170, [%r168+1536];
	setp.eq.s32 	%p87, %r170, 0;
	@%p87 bra 	$L__BB16_148;
	shl.b32 	%r428, %r484, 8;
	add.s32 	%r429, %r428, %r400;
	add.s32 	%r430, %r429, 256;
	mul.wide.u32 	%rd127, %r430, 8;
	add.s64 	%rd128, %rd2, %rd127;
	cvt.u64.u32 	%rd129, %r170;
	atom.global.add.u64 	%rd130, [%rd128+1024], %rd129;
$L__BB16_148:
	add.s32 	%r484, %r484, 2;
$L__BB16_149:
	setp.eq.s32 	%p88, %r17, 0;
	@%p88 bra 	$L__BB16_152;
	shl.b32 	%r431, %r484, 10;
	add.s32 	%r432, %r6, %r431;
	ld.shared.u32 	%r173, [%r432+512];
	setp.eq.s32 	%p89, %r173, 0;
	@%p89 bra 	$L__BB16_152;
	shl.b32 	%r434, %r484, 8;
	add.s32 	%r435, %r434, %r400;
	mul.wide.u32 	%rd131, %r435, 8;
	add.s64 	%rd132, %rd2, %rd131;
	cvt.u64.u32 	%rd133, %r173;
	atom.global.add.u64 	%rd134, [%rd132+1024], %rd133;
$L__BB16_152:
	bar.sync 	0;
	add.s64 	%rd135, %rd135, 1;
	setp.ne.s64 	%p90, %rd135, %rd6;
	@%p90 bra 	$L__BB16_2;
$L__BB16_153:
	ret;

}
	// .globl	_ZN3cub18CUB_300001_SM_10006detail10radix_sort33DeviceRadixSortExclusiveSumKernelINS1_5radix10policy_hubIiiyE10Policy1000EyEEvPT0_
.visible .entry _ZN3cub18CUB_300001_SM_10006detail10radix_sort33DeviceRadixSortExclusiveSumKernelINS1_5radix10policy_hubIiiyE10Policy1000EyEEvPT0_(
	.param .u64 .ptr .align 1 _ZN3cub18CUB_300001_SM_10006detail10radix_sort33DeviceRadixSortExclusiveSumKernelINS1_5radix10policy_hubIiiyE10Policy1000EyEEvPT0__param_0
)
{
	.reg .pred 	%p<4>;
	.reg .b32 	%r<28>;
	.reg .b64 	%rd<54>;
	// demoted variable
	.shared .align 16 .b8 _ZZN3cub18CUB_300001_SM_10006detail10radix_sort33DeviceRadixSortExclusiveSumKernelINS1_5radix10policy_hubIiiyE10Policy1000EyEEvPT0_E12temp_storage[2336];
	ld.param.u64 	%rd5, [_ZN3cub18CUB_300001_SM_10006detail10radix_sort33DeviceRadixSortExclusiveSumKernelINS1_5radix10policy_hubIiiyE10Policy1000EyEEvPT0__param_0];
	cvta.to.global.u64 	%rd6, %rd5;
	mov.u32 	%r3, %ctaid.x;
	shl.b32 	%r4, %r3, 8;
	mov.u32 	%r1, %tid.x;
	setp.gt.u32 	%p1, %r1, 255;
	add.s32 	%r5, %r4, %r1;
	mul.wide.s32 	%rd7, %r5, 8;
	add.s64 	%rd1, %rd6, %rd7;
	@%p1 bra 	$L__BB17_2;
	ld.global.u64 	%rd53, [%rd1];
$L__BB17_2:
	shr.u32 	%r6, %r1, 3;
	add.s32 	%r7, %r6, %r1;
	shl.b32 	%r8, %r7, 3;
	mov.u32 	%r9, _ZZN3cub18CUB_300001_SM_10006detail10radix_sort33DeviceRadixSortExclusiveSumKernelINS1_5radix10policy_hubIiiyE10Policy1000EyEEvPT0_E12temp_storage;
	add.s32 	%r10, %r9, %r8;
	add.s32 	%r2, %r10, 16;
	st.shared.u64 	[%r10+16], %rd53;
	bar.sync 	0;
	setp.gt.u32 	%p2, %r1, 31;
	@%p2 bra 	$L__BB17_4;
	mad.lo.s32 	%r27, %r1, 72, %r9;
	ld.shared.u64 	%rd23, [%r27+16];
	ld.shared.u64 	%rd24, [%r27+24];
	ld.shared.u64 	%rd25, [%r27+32];
	ld.shared.u64 	%rd26, [%r27+40];
	ld.shared.u64 	%rd27, [%r27+48];
	ld.shared.u64 	%rd28, [%r27+56];
	ld.shared.u64 	%rd29, [%r27+64];
	ld.shared.u64 	%rd30, [%r27+72];
	add.s64 	%rd31, %rd24, %rd23;
	add.s64 	%rd32, %rd31, %rd25;
	add.s64 	%rd33, %rd32, %rd26;
	add.s64 	%rd34, %rd33, %rd27;
	add.s64 	%rd35, %rd34, %rd28;
	add.s64 	%rd36, %rd35, %rd29;
	add.s64 	%rd10, %rd36, %rd30;
	mov.b32 	%r11, 1;
	mov.b32 	%r24, 0;
	mov.b32 	%r25, -1;
	// begin inline asm
	{  .reg .u64 r0;  .reg .u32 lo;  .reg .u32 hi;  .reg .pred p;  mov.b64 {lo, hi}, %rd10;  shfl.sync.up.b32 lo|p, lo, %r11, %r24, %r25;  shfl.sync.up.b32 hi|p, hi, %r11, %r24, %r25;  mov.b64 r0, {lo, hi};  @p add.u64 r0, r0, %rd10;  mov.u64 %rd8, r0;}
	// end inline asm
	mov.b32 	%r14, 2;
	// begin inline asm
	{  .reg .u64 r0;  .reg .u32 lo;  .reg .u32 hi;  .reg .pred p;  mov.b64 {lo, hi}, %rd8;  shfl.sync.up.b32 lo|p, lo, %r14, %r24, %r25;  shfl.sync.up.b32 hi|p, hi, %r14, %r24, %r25;  mov.b64 r0, {lo, hi};  @p add.u64 r0, r0, %rd8;  mov.u64 %rd11, r0;}
	// end inline asm
	mov.b32 	%r17, 4;
	// begin inline asm
	{  .reg .u64 r0;  .reg .u32 lo;  .reg .u32 hi;  .reg .pred p;  mov.b64 {lo, hi}, %rd11;  shfl.sync.up.b32 lo|p, lo, %r17, %r24, %r25;  shfl.sync.up.b32 hi|p, hi, %r17, %r24, %r25;  mov.b64 r0, {lo, hi};  @p add.u64 r0, r0, %rd11;  mov.u64 %rd14, r0;}
	// end inline asm
	mov.b32 	%r20, 8;
	// begin inline asm
	{  .reg .u64 r0;  .reg .u32 lo;  .reg .u32 hi;  .reg .pred p;  mov.b64 {lo, hi}, %rd14;  shfl.sync.up.b32 lo|p, lo, %r20, %r24, %r25;  shfl.sync.up.b32 hi|p, hi, %r20, %r24, %r25;  mov.b64 r0, {lo, hi};  @p add.u64 r0, r0, %rd14;  mov.u64 %rd17, r0;}
	// end inline asm
	mov.b32 	%r23, 16;
	// begin inline asm
	{  .reg .u64 r0;  .reg .u32 lo;  .reg .u32 hi;  .reg .pred p;  mov.b64 {lo, hi}, %rd17;  shfl.sync.up.b32 lo|p, lo, %r23, %r24, %r25;  shfl.sync.up.b32 hi|p, hi, %r23, %r24, %r25;  mov.b64 r0, {lo, hi};  @p add.u64 r0, r0, %rd17;  mov.u64 %rd20, r0;}
	// end inline asm
	sub.s64 	%rd37, %rd20, %rd10;
	ld.shared.u64 	%rd38, [%r27+16];
	ld.shared.u64 	%rd39, [%r27+24];
	ld.shared.u64 	%rd40, [%r27+32];
	ld.shared.u64 	%rd41, [%r27+40];
	ld.shared.u64 	%rd42, [%r27+48];
	ld.shared.u64 	%rd43, [%r27+56];
	ld.shared.u64 	%rd44, [%r27+64];
	add.s64 	%rd45, %rd38, %rd37;
	add.s64 	%rd46, %rd39, %rd45;
	add.s64 	%rd47, %rd40, %rd46;
	add.s64 	%rd48, %rd41, %rd47;
	add.s64 	%rd49, %rd42, %rd48;
	add.s64 	%rd50, %rd43, %rd49;
	add.s64 	%rd51, %rd44, %rd50;
	st.shared.u64 	[%r27+16], %rd37;
	st.shared.u64 	[%r27+24], %rd45;
	st.shared.u64 	[%r27+32], %rd46;
	st.shared.u64 	[%r27+40], %rd47;
	st.shared.u64 	[%r27+48], %rd48;
	st.shared.u64 	[%r27+56], %rd49;
	st.shared.u64 	[%r27+64], %rd50;
	st.shared.u64 	[%r27+72], %rd51;
$L__BB17_4:
	setp.gt.u32 	%p3, %r1, 255;
	bar.sync 	0;
	@%p3 bra 	$L__BB17_6;
	ld.shared.u64 	%rd52, [%r2];
	st.global.u64 	[%rd1], %rd52;
$L__BB17_6:
	ret;

}
	// .globl	_ZN3cub18CUB_300001_SM_10006detail10radix_sort29DeviceRadixSortOnesweepKernelINS1_5radix10policy_hubIiiyE10Policy1000ELNS0_9SortOrderE0EiiyiiNS1_21identity_decomposer_tEEEvPT5_SB_PT3_PKSC_PT1_PKSG_PT2_PKSK_T4_iiT6_
.visible .entry _ZN3cub18CUB_300001_SM_10006detail10radix_sort29DeviceRadixSortOnesweepKernelINS1_5radix10policy_hubIiiyE10Policy1000ELNS0_9SortOrderE0EiiyiiNS1_21identity_decomposer_tEEEvPT5_SB_PT3_PKSC_PT1_PKSG_PT2_PKSK_T4_iiT6_(
	.param .u64 .ptr .align 1 _ZN3cub18CUB_300001_SM_10006detail10radix_sort29DeviceRadixSortOnesweepKernelINS1_5radix10policy_hubIiiyE10Policy1000ELNS0_9SortOrderE0EiiyiiNS1_21identity_decomposer_tEEEvPT5_SB_PT3_PKSC_PT1_PKSG_PT2_PKSK_T4_iiT6__param_0,
	.param .u64 .ptr .align 1 _ZN3cub18CUB_300001_SM_10006detail10radix_sort29DeviceRadixSortOnesweepKernelINS1_5radix10policy_hubIiiyE10Policy1000ELNS0_9SortOrderE0EiiyiiNS1_21identity_decomposer_tEEEvPT5_SB_PT3_PKSC_PT1_PKSG_PT2_PKSK_T4_iiT6__param_1,
	.param .u64 .ptr .align 1 _ZN3cub18CUB_300001_SM_10006detail10radix_sort29DeviceRadixSortOnesweepKernelINS1_5radix10policy_hubIiiyE10Policy1000ELNS0_9SortOrderE0EiiyiiNS1_21identity_decomposer_tEEEvPT5_SB_PT3_PKSC_PT1_PKSG_PT2_PKSK_T4_iiT6__param_2,
	.param .u64 .ptr .align 1 _ZN3cub18CUB_300001_SM_10006detail10radix_sort29DeviceRadixSortOnesweepKernelINS1_5radix10policy_hubIiiyE10Policy1000ELNS0_9SortOrderE0EiiyiiNS1_21identity_decomposer_tEEEvPT5_SB_PT3_PKSC_PT1_PKSG_PT2_PKSK_T4_iiT6__param_3,
	.param .u64 .ptr .align 1 _ZN3cub18CUB_300001_SM_10006detail10radix_sort29DeviceRadixSortOnesweepKernelINS1_5radix10policy_hubIiiyE10Policy1000ELNS0_9SortOrderE0EiiyiiNS1_21identity_decomposer_tEEEvPT5_SB_PT3_PKSC_PT1_PKSG_PT2_PKSK_T4_iiT6__param_4,
	.param .u64 .ptr .align 1 _ZN3cub18CUB_300001_SM_10006detail10radix_sort29DeviceRadixSortOnesweepKernelINS1_5radix10policy_hubIiiyE10Policy1000ELNS0_9SortOrderE0EiiyiiNS1_21identity_decomposer_tEEEvPT5_SB_PT3_PKSC_PT1_PKSG_PT2_PKSK_T4_iiT6__param_5,
	.param .u64 .ptr .align 1 _ZN3cub18CUB_300001_SM_10006detail10radix_sort29DeviceRadixSortOnesweepKernelINS1_5radix10policy_hubIiiyE10Policy1000ELNS0_9SortOrderE0EiiyiiNS1_21identity_decomposer_tEEEvPT5_SB_PT3_PKSC_PT1_PKSG_PT2_PKSK_T4_iiT6__param_6,
	.param .u64 .ptr .align 1 _ZN3cub18CUB_300001_SM_10006detail10radix_sort29DeviceRadixSortOnesweepKernelINS1_5radix10policy_hubIiiyE10Policy1000ELNS0_9SortOrderE0EiiyiiNS1_21identity_decomposer_tEEEvPT5_SB_PT3_PKSC_PT1_PKSG_PT2_PKSK_T4_iiT6__param_7,
	.param .u32 _ZN3cub18CUB_300001_SM_10006detail10radix_sort29DeviceRadixSortOnesweepKernelINS1_5radix10policy_hubIiiyE10Policy1000ELNS0_9SortOrderE0EiiyiiNS1_21identity_decomposer_tEEEvPT5_SB_PT3_PKSC_PT1_PKSG_PT2_PKSK_T4_iiT6__param_8,
	.param .u32 _ZN3cub18CUB_300001_SM_10006detail10radix_sort29DeviceRadixSortOnesweepKernelINS1_5radix10policy_hubIiiyE10Policy1000ELNS0_9SortOrderE0EiiyiiNS1_21identity_decomposer_tEEEvPT5_SB_PT3_PKSC_PT1_PKSG_PT2_PKSK_T4_iiT6__param_9,
	.param .u32 _ZN3cub18CUB_300001_SM_10006detail10radix_sort29DeviceRadixSortOnesweepKernelINS1_5radix10policy_hubIiiyE10Policy1000ELNS0_9SortOrderE0EiiyiiNS1_21identity_decomposer_tEEEvPT5_SB_PT3_PKSC_PT1_PKSG_PT2_PKSK_T4_iiT6__param_10,
	.param .align 1 .b8 _ZN3cub18CUB_300001_SM_10006detail10radix_sort29DeviceRadixSortOnesweepKernelINS1_5radix10policy_hubIiiyE10Policy1000ELNS0_9SortOrderE0EiiyiiNS1_21identity_decomposer_tEEEvPT5_SB_PT3_PKSC_PT1_PKSG_PT2_PKSK_T4_iiT6__param_11[1]
)
.maxntid 384
{
	.reg .pred 	%p<205>;
	.reg .b32 	%r<2283>;
	.reg .b64 	%rd<457>;
	// demoted variable
	.shared .align 16 .b8 _ZZN3cub18CUB_300001_SM_10006detail10radix_sort29DeviceRadixSortOnesweepKernelINS1_5radix10policy_hubIiiyE10Policy1000ELNS0_9SortOrderE0EiiyiiNS1_21identity_decomposer_tEEEvPT5_SB_PT3_PKSC_PT1_PKSG_PT2_PKSK_T4_iiT6_E1s[28160];
	ld.param.u64 	%rd43, [_ZN3cub18CUB_300001_SM_10006detail10radix_sort29DeviceRadixSortOnesweepKernelINS1_5radix10policy_hubIiiyE10Policy1000ELNS0_9SortOrderE0EiiyiiNS1_21identity_decomposer_tEEEvPT5_SB_PT3_PKSC_PT1_PKSG_PT2_PKSK_T4_iiT6__param_0];
	ld.param.u64 	%rd44, [_ZN3cub18CUB_300001_SM_10006detail10radix_sort29DeviceRadixSortOnesweepKernelINS1_5radix10policy_hubIiiyE10Policy1000ELNS0_9SortOrderE0EiiyiiNS1_21identity_decomposer_tEEEvPT5_SB_PT3_PKSC_PT1_PKSG_PT2_PKSK_T4_iiT6__param_1];
	ld.param.u64 	%rd47, [_ZN3cub18CUB_300001_SM_10006detail10radix_sort29DeviceRadixSortOnesweepKernelINS1_5radix10policy_hubIiiyE10Policy1000ELNS0_9SortOrderE0EiiyiiNS1_21identity_decomposer_tEEEvPT5_SB_PT3_PKSC_PT1_PKSG_PT2_PKSK_T4_iiT6__param_4];
	ld.param.u64 	%rd50, [_ZN3cub18CUB_300001_SM_10006detail10radix_sort29DeviceRadixSortOnesweepKernelINS1_5radix10policy_hubIiiyE10Policy1000ELNS0_9SortOrderE0EiiyiiNS1_21identity_decomposer_tEEEvPT5_SB_PT3_PKSC_PT1_PKSG_PT2_PKSK_T4_iiT6__param_5];
	cvta.to.global.u64 	%rd1, %rd47;
	cvta.to.global.u64 	%rd2, %rd43;
	cvta.to.global.u64 	%rd3, %rd50;
	mov.u32 	%r1, %tid.x;
	// begin inline asm
	mov.u32 %r443, %laneid;
	// end inline asm
	setp.ne.s32 	%p1, %r1, 0;
	@%p1 bra 	$L__BB18_2;
	cvta.to.global.u64 	%rd51, %rd44;
	atom.global.add.u32 	%r444, [%rd51], 1;
	st.shared.u32 	[_ZZN3cub18CUB_300001_SM_10006detail10radix_sort29DeviceRadixSortOnesweepKernelINS1_5radix10policy_hubIiiyE10Policy1000ELNS0_9SortOrderE0EiiyiiNS1_21identity_decomposer_tEEEvPT5_SB_PT3_PKSC_PT1_PKSG_PT2_PKSK_T4_iiT6_E1s+26112], %r444;
$L__BB18_2:
	ld.param.u32 	%r2078, [_ZN3cub18CUB_300001_SM_10006detail10radix_sort29DeviceRadixSortOnesweepKernelINS1_5radix10policy_hubIiiyE10Policy1000ELNS0_9SortOrderE0EiiyiiNS1_21identity_decomposer_tEEEvPT5_SB_PT3_PKSC_PT1_PKSG_PT2_PKSK_T4_iiT6__param_8];
	bar.sync 	0;
	ld.shared.u32 	%r3, [_ZZN3cub18CUB_300001_SM_10006detail10radix_sort29DeviceRadixSortOnesweepKernelINS1_5radix10policy_hubIiiyE10Policy1000ELNS0_9SortOrderE0EiiyiiNS1_21identity_decomposer_tEEEvPT5_SB_PT3_PKSC_PT1_PKSG_PT2_PKSK_T4_iiT6_E1s+26112];
	mul.lo.s32 	%r445, %r3, 6528;
	add.s32 	%r4, %r445, 6528;
	setp.gt.s32 	%p2, %r4, %r2078;
	cvt.s64.s32 	%rd4, %r445;
	@%p2 bra 	$L__BB18_4;
	and.b32  	%r446, %r1, 31;
	and.b32  	%r447, %r1, 992;
	mul.lo.s32 	%r448, %r447, 17;
	or.b32  	%r449, %r448, %r446;
	cvt.u64.u32 	%rd52, %r449;
	add.s64 	%rd53, %rd52, %rd4;
	shl.b64 	%rd54, %rd53, 2;
	add.s64 	%rd55, %rd3, %rd54;
	ld.global.u32 	%r2165, [%rd55];
	ld.global.u32 	%r2164, [%rd55+128];
	ld.global.u32 	%r2163, [%rd55+256];
	ld.global.u32 	%r2162, [%rd55+384];
	ld.global.u32 	%r2161, [%rd55+512];
	ld.global.u32 	%r2160, [%rd55+640];
	ld.global.u32 	%r2159, [%rd55+768];
	ld.global.u32 	%r2158, [%rd55+896];
	ld.global.u32 	%r2157, [%rd55+1024];
	ld.global.u32 	%r2156, [%rd55+1152];
	ld.global.u32 	%r2155, [%rd55+1280];
	ld.global.u32 	%r2154, [%rd55+1408];
	ld.global.u32 	%r2153, [%rd55+1536];
	ld.global.u32 	%r2152, [%rd55+1664];
	ld.global.u32 	%r2151, [%rd55+1792];
	ld.global.u32 	%r2150, [%rd55+1920];
	ld.global.u32 	%r2149, [%rd55+2048];
	bra.uni 	$L__BB18_38;
$L__BB18_4:
	ld.param.u32 	%r2079, [_ZN3cub18CUB_300001_SM_10006detail10radix_sort29DeviceRadixSortOnesweepKernelINS1_5radix10policy_hubIiiyE10Policy1000ELNS0_9SortOrderE0EiiyiiNS1_21identity_decomposer_tEEEvPT5_SB_PT3_PKSC_PT1_PKSG_PT2_PKSK_T4_iiT6__param_8];
	cvt.u32.u64 	%r451, %rd4;
	sub.s32 	%r22, %r2079, %r451;
	and.b32  	%r452, %r1, 31;
	and.b32  	%r453, %r1, 992;
	mul.lo.s32 	%r454, %r453, 17;
	or.b32  	%r23, %r454, %r452;
	setp.ge.s32 	%p3, %r23, %r22;
	cvt.u64.u32 	%rd56, %r23;
	add.s64 	%rd57, %rd56, %rd4;
	shl.b64 	%rd58, %rd57, 2;
	add.s64 	%rd5, %rd3, %rd58;
	mov.b32 	%r2165, 2147483647;
	@%p3 bra 	$L__BB18_6;
	ld.global.u32 	%r2165, [%rd5];
$L__BB18_6:
	add.s32 	%r456, %r23, 32;
	setp.ge.s32 	%p4, %r456, %r22;
	mov.b32 	%r2164, 2147483647;
	@%p4 bra 	$L__BB18_8;
	ld.global.u32 	%r2164, [%rd5+128];
$L__BB18_8:
	add.s32 	%r458, %r23, 64;
	setp.ge.s32 	%p5, %r458, %r22;
	mov.b32 	%r2163, 2147483647;
	@%p5 bra 	$L__BB18_10;
	ld.global.u32 	%r2163, [%rd5+256];
$L__BB18_10:
	add.s32 	%r460, %r23, 96;
	setp.ge.s32 	%p6, %r460, %r22;
	mov.b32 	%r2162, 2147483647;
	@%p6 bra 	$L__BB18_12;
	ld.global.u32 	%r2162, [%rd5+384];
$L__BB18_12:
	add.s32 	%r462, %r23, 128;
	setp.ge.s32 	%p7, %r462, %r22;
	mov.b32 	%r2161, 2147483647;
	@%p7 bra 	$L__BB18_14;
	ld.global.u32 	%r2161, [%rd5+512];
$L__BB18_14:
	add.s32 	%r464, %r23, 160;
	setp.ge.s32 	%p8, %r464, %r22;
	mov.b32 	%r2160, 2147483647;
	@%p8 bra 	$L__BB18_16;
	ld.global.u32 	%r2160, [%rd5+640];
$L__BB18_16:
	add.s32 	%r466, %r23, 192;
	setp.ge.s32 	%p9, %r466, %r22;
	mov.b32 	%r2159, 2147483647;
	@%p9 bra 	$L__BB18_18;
	ld.global.u32 	%r2159, [%rd5+768];
$L__BB18_18:
	add.s32 	%r468, %r23, 224;
	setp.ge.s32 	%p10, %r468, %r22;
	mov.b32 	%r2158, 2147483647;
	@%p10 bra 	$L__BB18_20;
	ld.global.u32 	%r2158, [%rd5+896];
$L__BB18_20:
	add.s32 	%r470, %r23, 256;
	setp.ge.s32 	%p11, %r470, %r22;
	mov.b32 	%r2157, 2147483647;
	@%p11 bra 	$L__BB18_22;
	ld.global.u32 	%r2157, [%rd5+1024];
$L__BB18_22:
	add.s32 	%r472, %r23, 288;
	setp.ge.s32 	%p12, %r472, %r22;
	mov.b32 	%r2156, 2147483647;
	@%p12 bra 	$L__BB18_24;
	ld.global.u32 	%r2156, [%rd5+1152];
$L__BB18_24:
	add.s32 	%r474, %r23, 320;
	setp.ge.s32 	%p13, %r474, %r22;
	mov.b32 	%r2155, 2147483647;
	@%p13 bra 	$L__BB18_26;
	ld.global.u32 	%r2155, [%rd5+1280];
$L__BB18_26:
	add.s32 	%r476, %r23, 352;
	setp.ge.s32 	%p14, %r476, %r22;
	mov.b32 	%r2154, 2147483647;
	@%p14 bra 	$L__BB18_28;
	ld.global.u32 	%r2154, [%rd5+1408];
$L__BB18_28:
	add.s32 	%r478, %r23, 384;
	setp.ge.s32 	%p15, %r478, %r22;
	mov.b32 	%r2153, 2147483647;
	@%p15 bra 	$L__BB18_30;
	ld.global.u32 	%r2153, [%rd5+1536];
$L__BB18_30:
	add.s32 	%r480, %r23, 416;
	setp.ge.s32 	%p16, %r480, %r22;
	mov.b32 	%r2152, 2147483647;
	@%p16 bra 	$L__BB18_32;
	ld.global.u32 	%r2152, [%rd5+1664];
$L__BB18_32:
	add.s32 	%r482, %r23, 448;
	setp.ge.s32 	%p17, %r482, %r22;
	mov.b32 	%r2151, 2147483647;
	@%p17 bra 	$L__BB18_34;
	ld.global.u32 	%r2151, [%rd5+1792];
$L__BB18_34:
	add.s32 	%r484, %r23, 480;
	setp.ge.s32 	%p18, %r484, %r22;
	mov.b32 	%r2150, 2147483647;
	@%p18 bra 	$L__BB18_36;
	ld.global.u32 	%r2150, [%rd5+1920];
$L__BB18_36:
	add.s32 	%r486, %r23, 512;
	setp.ge.s32 	%p19, %r486, %r22;
	mov.b32 	%r2149, 2147483647;
	@%p19 bra 	$L__BB18_38;
	ld.global.u32 	%r2149, [%rd5+2048];
$L__BB18_38:
	ld.param.u32 	%r2131, [_ZN3cub18CUB_300001_SM_10006detail10radix_sort29DeviceRadixSortOnesweepKernelINS1_5radix10policy_hubIiiyE10Policy1000ELNS0_9SortOrderE0EiiyiiNS1_21identity_decomposer_tEEEvPT5_SB_PT3_PKSC_PT1_PKSG_PT2_PKSK_T4_iiT6__param_10];
	mov.b32 	%r487, -1;
	shl.b32 	%r488, %r487, %r2131;
	not.b32 	%r74, %r488;
	shr.u32 	%r75, %r1, 5;
	shl.b32 	%r489, %r75, 10;
	mov.u32 	%r490, _ZZN3cub18CUB_300001_SM_10006detail10radix_sort29DeviceRadixSortOnesweepKernelINS1_5radix10policy_hubIiiyE10Policy1000ELNS0_9SortOrderE0EiiyiiNS1_21identity_decomposer_tEEEvPT5_SB_PT3_PKSC_PT1_PKSG_PT2_PKSK_T4_iiT6_E1s;
	add.s32 	%r76, %r490, %r489;
	setp.gt.s32 	%p20, %r443, 255;
	@%p20 bra 	$L__BB18_51;
	max.s32 	%r491, %r443, 224;
	sub.s32 	%r492, %r491, %r443;
	add.s32 	%r493, %r492, 31;
	shr.u32 	%r494, %r493, 5;
	add.s32 	%r77, %r494, 1;
	and.b32  	%r78, %r77, 15;
	setp.lt.u32 	%p21, %r493, 480;
	mov.u32 	%r2169, %r443;
	@%p21 bra 	$L__BB18_42;
	and.b32  	%r495, %r77, 268435440;
	neg.s32 	%r2167, %r495;
	shl.b32 	%r497, %r443, 2;
	add.s32 	%r498, %r489, %r497;
	add.s32 	%r500, %r498, %r490;
	add.s32 	%r2166, %r500, 1024;
	mov.u32 	%r2169, %r443;
$L__BB18_41:
	.pragma "nounroll";
	mov.b32 	%r501, 0;
	st.shared.u32 	[%r2166+-1024], %r501;
	st.shared.u32 	[%r2166+-896], %r501;
	st.shared.u32 	[%r2166+-768], %r501;
	st.shared.u32 	[%r2166+-640], %r501;
	st.shared.u32 	[%r2166+-512], %r501;
	st.shared.u32 	[%r2166+-384], %r501;
	st.shared.u32 	[%r2166+-256], %r501;
	st.shared.u32 	[%r2166+-128], %r501;
	st.shared.u32 	[%r2166], %r501;
	st.shared.u32 	[%r2166+128], %r501;
	st.shared.u32 	[%r2166+256], %r501;
	st.shared.u32 	[%r2166+384], %r501;
	st.shared.u32 	[%r2166+512], %r501;
	st.shared.u32 	[%r2166+640], %r501;
	st.shared.u32 	[%r2166+768], %r501;
	st.shared.u32 	[%r2166+896], %r501;
	add.s32 	%r2169, %r2169, 512;
	add.s32 	%r2167, %r2167, 16;
	add.s32 	%r2166, %r2166, 2048;
	setp.ne.s32 	%p22, %r2167, 0;
	@%p22 bra 	$L__BB18_41;
$L__BB18_42:
	setp.eq.s32 	%p23, %r78, 0;
	@%p23 bra 	$L__BB18_51;
	and.b32  	%r88, %r77, 7;
	setp.lt.u32 	%p24, %r78, 8;
	@%p24 bra 	$L__BB18_45;
	shl.b32 	%r502, %r2169, 2;
	add.s32 	%r503, %r76, %r502;
	mov.b32 	%r504, 0;
	st.shared.u32 	[%r503], %r504;
	st.shared.u32 	[%r503+128], %r504;
	st.shared.u32 	[%r503+256], %r504;
	st.shared.u32 	[%r503+384], %r504;
	st.shared.u32 	[%r503+512], %r504;
	st.shared.u32 	[%r503+640], %r504;
	st.shared.u32 	[%r503+768], %r504;
	st.shared.u32 	[%r503+896], %r504;
	add.s32 	%r2169, %r2169, 256;
$L__BB18_45:
	setp.eq.s32 	%p25, %r88, 0;
	@%p25 bra 	$L__BB18_51;
	and.b32  	%r91, %r77, 3;
	setp.lt.u32 	%p26, %r88, 4;
	@%p26 bra 	$L__BB18_48;
	shl.b32 	%r505, %r2169, 2;
	add.s32 	%r506, %r76, %r505;
	mov.b32 	%r507, 0;
	st.shared.u32 	[%r506], %r507;
	st.shared.u32 	[%r506+128], %r507;
	st.shared.u32 	[%r506+256], %r507;
	st.shared.u32 	[%r506+384], %r507;
	add.s32 	%r2169, %r2169, 128;
$L__BB18_48:
	setp.eq.s32 	%p27, %r91, 0;
	@%p27 bra 	$L__BB18_51;
	shl.b32 	%r509, %r2169, 2;
	add.s32 	%r510, %r489, %r509;
	add.s32 	%r2173, %r490, %r510;
	neg.s32 	%r2172, %r91;
$L__BB18_50:
	.pragma "nounroll";
	mov.b32 	%r512, 0;
	st.shared.u32 	[%r2173], %r512;
	add.s32 	%r2173, %r2173, 128;
	add.s32 	%r2172, %r2172, 1;
	setp.ne.s32 	%p28, %r2172, 0;
	@%p28 bra 	$L__BB18_50;
$L__BB18_51:
	ld.param.u32 	%r2094, [_ZN3cub18CUB_300001_SM_10006detail10radix_sort29DeviceRadixSortOnesweepKernelINS1_5radix10policy_hubIiiyE10Policy1000ELNS0_9SortOrderE0EiiyiiNS1_21identity_decomposer_tEEEvPT5_SB_PT3_PKSC_PT1_PKSG_PT2_PKSK_T4_iiT6__param_9];
	bar.warp.sync 	-1;
	xor.b32  	%r514, %r2165, -2147483648;
	shr.u32 	%r515, %r514, %r2094;
	and.b32  	%r100, %r515, %r74;
	shl.b32 	%r516, %r100, 2;
	add.s32 	%r517, %r76, %r516;
	atom.shared.add.u32 	%r518, [%r517], 1;
	xor.b32  	%r2227, %r2164, -2147483648;
	shr.u32 	%r520, %r2227, %r2094;
	and.b32  	%r521, %r520, %r74;
	shl.b32 	%r522, %r521, 2;
	add.s32 	%r523, %r76, %r522;
	atom.shared.add.u32 	%r524, [%r523], 1;
	xor.b32  	%r2226, %r2163, -2147483648;
	shr.u32 	%r526, %r2226, %r2094;
	and.b32  	%r527, %r526, %r74;
	shl.b32 	%r528, %r527, 2;
	add.s32 	%r529, %r76, %r528;
	atom.shared.add.u32 	%r530, [%r529], 1;
	xor.b32  	%r2225, %r2162, -2147483648;
	shr.u32 	%r532, %r2225, %r2094;
	and.b32  	%r533, %r532, %r74;
	shl.b32 	%r534, %r533, 2;
	add.s32 	%r535, %r76, %r534;
	atom.shared.add.u32 	%r536, [%r535], 1;
	xor.b32  	%r537, %r2161, -2147483648;
	shr.u32 	%r538, %r537, %r2094;
	and.b32  	%r539, %r538, %r74;
	shl.b32 	%r540, %r539, 2;
	add.s32 	%r541, %r76, %r540;
	atom.shared.add.u32 	%r542, [%r541], 1;
	xor.b32  	%r543, %r2160, -2147483648;
	shr.u32 	%r544, %r543, %r2094;
	and.b32  	%r545, %r544, %r74;
	shl.b32 	%r546, %r545, 2;
	add.s32 	%r547, %r76, %r546;
	atom.shared.add.u32 	%r548, [%r547], 1;
	xor.b32  	%r549, %r2159, -2147483648;
	shr.u32 	%r550, %r549, %r2094;
	and.b32  	%r551, %r550, %r74;
	shl.b32 	%r552, %r551, 2;
	add.s32 	%r553, %r76, %r552;
	atom.shared.add.u32 	%r554, [%r553], 1;
	xor.b32  	%r555, %r2158, -2147483648;
	shr.u32 	%r556, %r555, %r2094;
	and.b32  	%r557, %r556, %r74;
	shl.b32 	%r558, %r557, 2;
	add.s32 	%r559, %r76, %r558;
	atom.shared.add.u32 	%r560, [%r559], 1;
	xor.b32  	%r561, %r2157, -2147483648;
	shr.u32 	%r562, %r561, %r2094;
	and.b32  	%r563, %r562, %r74;
	shl.b32 	%r564, %r563, 2;
	add.s32 	%r565, %r76, %r564;
	atom.shared.add.u32 	%r566, [%r565], 1;
	xor.b32  	%r567, %r2156, -2147483648;
	shr.u32 	%r568, %r567, %r2094;
	and.b32  	%r569, %r568, %r74;
	shl.b32 	%r570, %r569, 2;
	add.s32 	%r571, %r76, %r570;
	atom.shared.add.u32 	%r572, [%r571], 1;
	xor.b32  	%r573, %r2155, -2147483648;
	shr.u32 	%r574, %r573, %r2094;
	and.b32  	%r575, %r574, %r74;
	shl.b32 	%r576, %r575, 2;
	add.s32 	%r577, %r76, %r576;
	atom.shared.add.u32 	%r578, [%r577], 1;
	xor.b32  	%r579, %r2154, -2147483648;
	shr.u32 	%r580, %r579, %r2094;
	and.b32  	%r581, %r580, %r74;
	shl.b32 	%r582, %r581, 2;
	add.s32 	%r583, %r76, %r582;
	atom.shared.add.u32 	%r584, [%r583], 1;
	xor.b32  	%r585, %r2153, -2147483648;
	shr.u32 	%r586, %r585, %r2094;
	and.b32  	%r587, %r586, %r74;
	shl.b32 	%r588, %r587, 2;
	add.s32 	%r589, %r76, %r588;
	atom.shared.add.u32 	%r590, [%r589], 1;
	xor.b32  	%r591, %r2152, -2147483648;
	shr.u32 	%r592, %r591, %r2094;
	and.b32  	%r593, %r592, %r74;
	shl.b32 	%r594, %r593, 2;
	add.s32 	%r595, %r76, %r594;
	atom.shared.add.u32 	%r596, [%r595], 1;
	xor.b32  	%r597, %r2151, -2147483648;
	shr.u32 	%r598, %r597, %r2094;
	and.b32  	%r599, %r598, %r74;
	shl.b32 	%r600, %r599, 2;
	add.s32 	%r601, %r76, %r600;
	atom.shared.add.u32 	%r602, [%r601], 1;
	xor.b32  	%r603, %r2150, -2147483648;
	shr.u32 	%r604, %r603, %r2094;
	and.b32  	%r605, %r604, %r74;
	shl.b32 	%r606, %r605, 2;
	add.s32 	%r607, %r76, %r606;
	atom.shared.add.u32 	%r608, [%r607], 1;
	xor.b32  	%r2212, %r2149, -2147483648;
	shr.u32 	%r610, %r2212, %r2094;
	and.b32  	%r611, %r610, %r74;
	shl.b32 	%r612, %r611, 2;
	add.s32 	%r613, %r76, %r612;
	atom.shared.add.u32 	%r614, [%r613], 1;
	bar.sync 	0;
	setp.gt.u32 	%p29, %r1, 255;
	shl.b32 	%r615, %r1, 2;
	add.s32 	%r101, %r490, %r615;
	mov.b32 	%r2174, 0;
	@%p29 bra 	$L__BB18_53;
	ld.shared.u32 	%r617, [%r101];
	mov.b32 	%r618, 0;
	st.shared.u32 	[%r101], %r618;
	ld.shared.u32 	%r619, [%r101+1024];
	st.shared.u32 	[%r101+1024], %r617;
	add.s32 	%r620, %r619, %r617;
	ld.shared.u32 	%r621, [%r101+2048];
	st.shared.u32 	[%r101+2048], %r620;
	add.s32 	%r622, %r621, %r620;
	ld.shared.u32 	%r623, [%r101+3072];
	st.shared.u32 	[%r101+3072], %r622;
	add.s32 	%r624, %r623, %r622;
	ld.shared.u32 	%r625, [%r101+4096];
	st.shared.u32 	[%r101+4096], %r624;
	add.s32 	%r626, %r625, %r624;
	ld.shared.u32 	%r627, [%r101+5120];
	st.shared.u32 	[%r101+5120], %r626;
	add.s32 	%r628, %r627, %r626;
	ld.shared.u32 	%r629, [%r101+6144];
	st.shared.u32 	[%r101+6144], %r628;
	add.s32 	%r630, %r629, %r628;
	ld.shared.u32 	%r631, [%r101+7168];
	st.shared.u32 	[%r101+7168], %r630;
	add.s32 	%r632, %r631, %r630;
	ld.shared.u32 	%r633, [%r101+8192];
	st.shared.u32 	[%r101+8192], %r632;
	add.s32 	%r634, %r633, %r632;
	ld.shared.u32 	%r635, [%r101+9216];
	st.shared.u32 	[%r101+9216], %r634;
	add.s32 	%r636, %r635, %r634;
	ld.shared.u32 	%r637, [%r101+10240];
	st.shared.u32 	[%r101+10240], %r636;
	add.s32 	%r638, %r637, %r636;
	ld.shared.u32 	%r639, [%r101+11264];
	st.shared.u32 	[%r101+11264], %r638;
	add.s32 	%r2174, %r639, %r638;
$L__BB18_53:
	setp.gt.u32 	%p30, %r1, 255;
	shl.b32 	%r640, %r3, 8;
	add.s32 	%r641, %r640, %r1;
	mul.wide.s32 	%rd59, %r641, 4;
	add.s64 	%rd6, %rd2, %rd59;
	@%p30 bra 	$L__BB18_55;
	or.b32  	%r642, %r2174, 1073741824;
	st.volatile.global.u32 	[%rd6], %r642;
$L__BB18_55:
	ld.param.u64 	%rd442, [_ZN3cub18CUB_300001_SM_10006detail10radix_sort29DeviceRadixSortOnesweepKernelINS1_5radix10policy_hubIiiyE10Policy1000ELNS0_9SortOrderE0EiiyiiNS1_21identity_decomposer_tEEEvPT5_SB_PT3_PKSC_PT1_PKSG_PT2_PKSK_T4_iiT6__param_7];
	xor.b32  	%r2223, %r2160, -2147483648;
	xor.b32  	%r2224, %r2161, -2147483648;
	xor.b32  	%r2222, %r2159, -2147483648;
	xor.b32  	%r2221, %r2158, -2147483648;
	xor.b32  	%r2228, %r2165, -2147483648;
	xor.b32  	%r2218, %r2155, -2147483648;
	xor.b32  	%r2220, %r2157, -2147483648;
	xor.b32  	%r2217, %r2154, -2147483648;
	xor.b32  	%r2219, %r2156, -2147483648;
	xor.b32  	%r2215, %r2152, -2147483648;
	xor.b32  	%r2216, %r2153, -2147483648;
	xor.b32  	%r2213, %r2150, -2147483648;
	xor.b32  	%r2214, %r2151, -2147483648;
	setp.lt.u32 	%p31, %r1, 256;
	setp.eq.s32 	%p32, %r2174, 6528;
	and.pred  	%p33, %p31, %p32;
	selp.u32 	%r643, 1, 0, %p33;
	{ 
	.reg .pred 	%p1; 
	.reg .pred 	%p2; 
	setp.ne.u32 	%p1, %r643, 0; 
	bar.red.or.pred 	%p2, 0, %p1; 
	selp.u32 	%r644, 1, 0, %p2; 
	}
	setp.eq.s32 	%p34, %r644, 0;
	and.b32  	%r645, %r1, 992;
	and.b32  	%r646, %r1, 31;
	mul.lo.s32 	%r647, %r645, 17;
	or.b32  	%r648, %r647, %r646;
	cvt.u64.u32 	%rd7, %r648;
	mul.lo.s32 	%r649, %r3, 6528;
	cvt.s64.s32 	%rd60, %r649;
	add.s64 	%rd61, %rd7, %rd60;
	cvta.to.global.u64 	%rd62, %rd442;
	shl.b64 	%rd63, %rd61, 2;
	add.s64 	%rd8, %rd62, %rd63;
	cvt.u64.u32 	%rd9, %r1;
	@%p34 bra 	$L__BB18_175;
	setp.gt.u32 	%p35, %r1, 255;
	shl.b32 	%r650, %r1, 3;
	mov.u32 	%r651, _ZZN3cub18CUB_300001_SM_10006detail10radix_sort29DeviceRadixSortOnesweepKernelINS1_5radix10policy_hubIiiyE10Policy1000ELNS0_9SortOrderE0EiiyiiNS1_21identity_decomposer_tEEEvPT5_SB_PT3_PKSC_PT1_PKSG_PT2_PKSK_T4_iiT6_E1s;
	add.s32 	%r652, %r651, %r650;
	add.s32 	%r121, %r652, 26112;
	@%p35 bra 	$L__BB18_64;
	ld.param.u64 	%rd436, [_ZN3cub18CUB_300001_SM_10006detail10radix_sort29DeviceRadixSortOnesweepKernelINS1_5radix10policy_hubIiiyE10Policy1000ELNS0_9SortOrderE0EiiyiiNS1_21identity_decomposer_tEEEvPT5_SB_PT3_PKSC_PT1_PKSG_PT2_PKSK_T4_iiT6__param_3];
	cvta.to.global.u64 	%rd64, %rd436;
	shl.b64 	%rd65, %rd9, 3;
	add.s64 	%rd66, %rd64, %rd65;
	ld.global.u64 	%rd67, [%rd66];
	setp.gt.u32 	%p36, %r1, %r100;
	selp.b64 	%rd68, 6528, 0, %p36;
	sub.s64 	%rd455, %rd67, %rd68;
	st.shared.u64 	[%r121], %rd455;
	setp.lt.s32 	%p37, %r3, 1;
	mov.u32 	%r2178, %r2174;
	@%p37 bra 	$L__BB18_63;
	mov.b32 	%r2176, -1;
	mov.u32 	%r2175, %r3;
	mov.u32 	%r2178, %r2174;
$L__BB18_59:
	ld.param.u64 	%rd429, [_ZN3cub18CUB_300001_SM_10006detail10radix_sort29DeviceRadixSortOnesweepKernelINS1_5radix10policy_hubIiiyE10Policy1000ELNS0_9SortOrderE0EiiyiiNS1_21identity_decomposer_tEEEvPT5_SB_PT3_PKSC_PT1_PKSG_PT2_PKSK_T4_iiT6__param_0];
	add.s32 	%r125, %r2175, -1;
	shl.b32 	%r654, %r125, 8;
	add.s32 	%r655, %r654, %r1;
	cvta.to.global.u64 	%rd69, %rd429;
	mul.wide.s32 	%rd70, %r655, 4;
	add.s64 	%rd11, %rd69, %rd70;
$L__BB18_60:
	membar.cta;
	ld.volatile.global.u32 	%r126, [%rd11];
	setp.eq.s32 	%p38, %r126, 0;
	@%p38 bra 	$L__BB18_60;
	and.b32  	%r656, %r126, 1073741823;
	add.s32 	%r2178, %r656, %r2178;
	setp.gt.s32 	%p39, %r126, -1;
	vote.sync.ballot.b32 	%r2176, %p39, %r2176;
	setp.gt.u32 	%p41, %r2175, 1;
	and.pred  	%p42, %p39, %p41;
	mov.u32 	%r2175, %r125;
	@%p42 bra 	$L__BB18_59;
	ld.shared.u64 	%rd455, [%r121];
$L__BB18_63:
	or.b32  	%r657, %r2178, -2147483648;
	st.volatile.global.u32 	[%rd6], %r657;
	sub.s32 	%r658, %r2178, %r2174;
	cvt.s64.s32 	%rd71, %r658;
	add.s64 	%rd72, %rd455, %rd71;
	st.shared.u64 	[%r121], %rd72;
$L__BB18_64:
	ld.param.u32 	%r2080, [_ZN3cub18CUB_300001_SM_10006detail10radix_sort29DeviceRadixSortOnesweepKernelINS1_5radix10policy_hubIiiyE10Policy1000ELNS0_9SortOrderE0EiiyiiNS1_21identity_decomposer_tEEEvPT5_SB_PT3_PKSC_PT1_PKSG_PT2_PKSK_T4_iiT6__param_8];
	ld.param.u64 	%rd432, [_ZN3cub18CUB_300001_SM_10006detail10radix_sort29DeviceRadixSortOnesweepKernelINS1_5radix10policy_hubIiiyE10Policy1000ELNS0_9SortOrderE0EiiyiiNS1_21identity_decomposer_tEEEvPT5_SB_PT3_PKSC_PT1_PKSG_PT2_PKSK_T4_iiT6__param_2];
	setp.gt.u32 	%p43, %r1, 255;
	setp.lt.s32 	%p44, %r4, %r2080;
	setp.eq.s64 	%p45, %rd432, 0;
	or.pred  	%p46, %p45, %p44;
	or.pred  	%p47, %p43, %p46;
	@%p47 bra 	$L__BB18_66;
	ld.param.u64 	%rd433, [_ZN3cub18CUB_300001_SM_10006detail10radix_sort29DeviceRadixSortOnesweepKernelINS1_5radix10policy_hubIiiyE10Policy1000ELNS0_9SortOrderE0EiiyiiNS1_21identity_decomposer_tEEEvPT5_SB_PT3_PKSC_PT1_PKSG_PT2_PKSK_T4_iiT6__param_2];
	ld.shared.u64 	%rd73, [%r121];
	setp.gt.u32 	%p48, %r1, %r100;
	selp.b64 	%rd74, 6528, 0, %p48;
	cvt.s64.s32 	%rd75, %r2174;
	add.s64 	%rd76, %rd74, %rd75;
	add.s64 	%rd77, %rd76, %rd73;
	cvta.to.global.u64 	%rd78, %rd433;
	shl.b64 	%rd79, %rd9, 3;
	add.s64 	%rd80, %rd78, %rd79;
	st.global.u64 	[%rd80], %rd77;
$L__BB18_66:
	ld.param.u32 	%r2081, [_ZN3cub18CUB_300001_SM_10006detail10radix_sort29DeviceRadixSortOnesweepKernelINS1_5radix10policy_hubIiiyE10Policy1000ELNS0_9SortOrderE0EiiyiiNS1_21identity_decomposer_tEEEvPT5_SB_PT3_PKSC_PT1_PKSG_PT2_PKSK_T4_iiT6__param_8];
	setp.gt.s32 	%p49, %r4, %r2081;
	bar.sync 	0;
	shl.b32 	%r659, %r100, 3;
	add.s32 	%r661, %r651, %r659;
	ld.shared.u64 	%rd14, [%r661+26112];
	@%p49 bra 	$L__BB18_68;
	add.s64 	%rd81, %rd14, %rd7;
	shl.b64 	%rd82, %rd81, 2;
	add.s64 	%rd83, %rd1, %rd82;
	st.global.u32 	[%rd83], %r2165;
	st.global.u32 	[%rd83+128], %r2164;
	st.global.u32 	[%rd83+256], %r2163;
	st.global.u32 	[%rd83+384], %r2162;
	st.global.u32 	[%rd83+512], %r2161;
	st.global.u32 	[%rd83+640], %r2160;
	st.global.u32 	[%rd83+768], %r2159;
	st.global.u32 	[%rd83+896], %r2158;
	st.global.u32 	[%rd83+1024], %r2157;
	st.global.u32 	[%rd83+1152], %r2156;
	st.global.u32 	[%rd83+1280], %r2155;
	st.global.u32 	[%rd83+1408], %r2154;
	st.global.u32 	[%rd83+1536], %r2153;
	st.global.u32 	[%rd83+1664], %r2152;
	st.global.u32 	[%rd83+1792], %r2151;
	st.global.u32 	[%rd83+1920], %r2150;
	st.global.u32 	[%rd83+2048], %r2149;
	bra.uni 	$L__BB18_102;
$L__BB18_68:
	ld.param.u32 	%r2082, [_ZN3cub18CUB_300001_SM_10006detail10radix_sort29DeviceRadixSortOnesweepKernelINS1_5radix10policy_hubIiiyE10Policy1000ELNS0_9SortOrderE0EiiyiiNS1_21identity_decomposer_tEEEvPT5_SB_PT3_PKSC_PT1_PKSG_PT2_PKSK_T4_iiT6__param_8];
	cvt.u32.u64 	%r662, %rd7;
	mad.lo.s32 	%r130, %r3, -6528, %r2082;
	setp.ge.s32 	%p50, %r662, %r130;
	add.s64 	%rd84, %rd14, %rd7;
	shl.b64 	%rd85, %rd84, 2;
	add.s64 	%rd15, %rd1, %rd85;
	@%p50 bra 	$L__BB18_70;
	st.global.u32 	[%rd15], %r2165;
$L__BB18_70:
	add.s32 	%r664, %r662, 32;
	setp.ge.s32 	%p51, %r664, %r130;
	@%p51 bra 	$L__BB18_72;
	st.global.u32 	[%rd15+128], %r2164;
$L__BB18_72:
	add.s32 	%r666, %r662, 64;
	setp.ge.s32 	%p52, %r666, %r130;
	@%p52 bra 	$L__BB18_74;
	st.global.u32 	[%rd15+256], %r2163;
$L__BB18_74:
	add.s32 	%r668, %r662, 96;
	setp.ge.s32 	%p53, %r668, %r130;
	@%p53 bra 	$L__BB18_76;
	st.global.u32 	[%rd15+384], %r2162;
$L__BB18_76:
	add.s32 	%r670, %r662, 128;
	setp.ge.s32 	%p54, %r670, %r130;
	@%p54 bra 	$L__BB18_78;
	st.global.u32 	[%rd15+512], %r2161;
$L__BB18_78:
	add.s32 	%r672, %r662, 160;
	setp.ge.s32 	%p55, %r672, %r130;
	@%p55 bra 	$L__BB18_80;
	st.global.u32 	[%rd15+640], %r2160;
$L__BB18_80:
	add.s32 	%r674, %r662, 192;
	setp.ge.s32 	%p56, %r674, %r130;
	@%p56 bra 	$L__BB18_82;
	st.global.u32 	[%rd15+768], %r2159;
$L__BB18_82:
	add.s32 	%r676, %r662, 224;
	setp.ge.s32 	%p57, %r676, %r130;
	@%p57 bra 	$L__BB18_84;
	st.global.u32 	[%rd15+896], %r2158;
$L__BB18_84:
	add.s32 	%r678, %r662, 256;
	setp.ge.s32 	%p58, %r678, %r130;
	@%p58 bra 	$L__BB18_86;
	st.global.u32 	[%rd15+1024], %r2157;
$L__BB18_86:
	add.s32 	%r680, %r662, 288;
	setp.ge.s32 	%p59, %r680, %r130;
	@%p59 bra 	$L__BB18_88;
	st.global.u32 	[%rd15+1152], %r2156;
$L__BB18_88:
	add.s32 	%r682, %r662, 320;
	setp.ge.s32 	%p60, %r682, %r130;
	@%p60 bra 	$L__BB18_90;
	st.global.u32 	[%rd15+1280], %r2155;
$L__BB18_90:
	add.s32 	%r684, %r662, 352;
	setp.ge.s32 	%p61, %r684, %r130;
	@%p61 bra 	$L__BB18_92;
	st.global.u32 	[%rd15+1408], %r2154;
$L__BB18_92:
	add.s32 	%r686, %r662, 384;
	setp.ge.s32 	%p62, %r686, %r130;
	@%p62 bra 	$L__BB18_94;
	st.global.u32 	[%rd15+1536], %r2153;
$L__BB18_94:
	add.s32 	%r688, %r662, 416;
	setp.ge.s32 	%p63, %r688, %r130;
	@%p63 bra 	$L__BB18_96;
	st.global.u32 	[%rd15+1664], %r2152;
$L__BB18_96:
	add.s32 	%r690, %r662, 448;
	setp.ge.s32 	%p64, %r690, %r130;
	@%p64 bra 	$L__BB18_98;
	st.global.u32 	[%rd15+1792], %r2151;
$L__BB18_98:
	add.s32 	%r692, %r662, 480;
	setp.ge.s32 	%p65, %r692, %r130;
	@%p65 bra 	$L__BB18_100;
	st.global.u32 	[%rd15+1920], %r2150;
$L__BB18_100:
	add.s32 	%r694, %r662, 512;
	setp.ge.s32 	%p66, %r694, %r130;
	@%p66 bra 	$L__BB18_102;
	st.global.u32 	[%rd15+2048], %r2149;
$L__BB18_102:
	ld.param.u32 	%r2083, [_ZN3cub18CUB_300001_SM_10006detail10radix_sort29DeviceRadixSortOnesweepKernelINS1_5radix10policy_hubIiiyE10Policy1000ELNS0_9SortOrderE0EiiyiiNS1_21identity_decomposer_tEEEvPT5_SB_PT3_PKSC_PT1_PKSG_PT2_PKSK_T4_iiT6__param_8];
	setp.gt.s32 	%p67, %r4, %r2083;
	@%p67 bra 	$L__BB18_104;
	ld.global.u32 	%r2211, [%rd8];
	ld.global.u32 	%r2210, [%rd8+128];
	ld.global.u32 	%r2209, [%rd8+256];
	ld.global.u32 	%r2208, [%rd8+384];
	ld.global.u32 	%r2207, [%rd8+512];
	ld.global.u32 	%r2206, [%rd8+640];
	ld.global.u32 	%r2205, [%rd8+768];
	ld.global.u32 	%r2204, [%rd8+896];
	ld.global.u32 	%r2203, [%rd8+1024];
	ld.global.u32 	%r2202, [%rd8+1152];
	ld.global.u32 	%r2201, [%rd8+1280];
	ld.global.u32 	%r2200, [%rd8+1408];
	ld.global.u32 	%r2199, [%rd8+1536];
	ld.global.u32 	%r2198, [%rd8+1664];
	ld.global.u32 	%r2197, [%rd8+1792];
	ld.global.u32 	%r2196, [%rd8+1920];
	ld.global.u32 	%r2195, [%rd8+2048];
	bra.uni 	$L__BB18_138;
$L__BB18_104:
	ld.param.u32 	%r2084, [_ZN3cub18CUB_300001_SM_10006detail10radix_sort29DeviceRadixSortOnesweepKernelINS1_5radix10policy_hubIiiyE10Policy1000ELNS0_9SortOrderE0EiiyiiNS1_21identity_decomposer_tEEEvPT5_SB_PT3_PKSC_PT1_PKSG_PT2_PKSK_T4_iiT6__param_8];
	cvt.u32.u64 	%r696, %rd7;
	sub.s32 	%r148, %r2084, %r649;
	setp.ge.s32 	%p68, %r696, %r148;
	@%p68 bra 	$L__BB18_106;
	ld.global.u32 	%r2211, [%rd8];
$L__BB18_106:
	add.s32 	%r700, %r696, 32;
	setp.ge.s32 	%p69, %r700, %r148;
	@%p69 bra 	$L__BB18_108;
	ld.global.u32 	%r2210, [%rd8+128];
$L__BB18_108:
	add.s32 	%r703, %r696, 64;
	setp.ge.s32 	%p70, %r703, %r148;
	@%p70 bra 	$L__BB18_110;
	ld.global.u32 	%r2209, [%rd8+256];
$L__BB18_110:
	add.s32 	%r706, %r696, 96;
	setp.ge.s32 	%p71, %r706, %r148;
	@%p71 bra 	$L__BB18_112;
	ld.global.u32 	%r2208, [%rd8+384];
$L__BB18_112:
	add.s32 	%r709, %r696, 128;
	setp.ge.s32 	%p72, %r709, %r148;
	@%p72 bra 	$L__BB18_114;
	ld.global.u32 	%r2207, [%rd8+512];
$L__BB18_114:
	add.s32 	%r712, %r696, 160;
	setp.ge.s32 	%p73, %r712, %r148;
	@%p73 bra 	$L__BB18_116;
	ld.global.u32 	%r2206, [%rd8+640];
$L__BB18_116:
	add.s32 	%r715, %r696, 192;
	setp.ge.s32 	%p74, %r715, %r148;
	@%p74 bra 	$L__BB18_118;
	ld.global.u32 	%r2205, [%rd8+768];
$L__BB18_118:
	add.s32 	%r718, %r696, 224;
	setp.ge.s32 	%p75, %r718, %r148;
	@%p75 bra 	$L__BB18_120;
	ld.global.u32 	%r2204, [%rd8+896];
$L__BB18_120:
	add.s32 	%r721, %r696, 256;
	setp.ge.s32 	%p76, %r721, %r148;
	@%p76 bra 	$L__BB18_122;
	ld.global.u32 	%r2203, [%rd8+1024];
$L__BB18_122:
	add.s32 	%r724, %r696, 288;
	setp.ge.s32 	%p77, %r724, %r148;
	@%p77 bra 	$L__BB18_124;
	ld.global.u32 	%r2202, [%rd8+1152];
$L__BB18_124:
	add.s32 	%r727, %r696, 320;
	setp.ge.s32 	%p78, %r727, %r148;
	@%p78 bra 	$L__BB18_126;
	ld.global.u32 	%r2201, [%rd8+1280];
$L__BB18_126:
	add.s32 	%r730, %r696, 352;
	setp.ge.s32 	%p79, %r730, %r148;
	@%p79 bra 	$L__BB18_128;
	ld.global.u32 	%r2200, [%rd8+1408];
$L__BB18_128:
	add.s32 	%r733, %r696, 384;
	setp.ge.s32 	%p80, %r733, %r148;
	@%p80 bra 	$L__BB18_130;
	ld.global.u32 	%r2199, [%rd8+1536];
$L__BB18_130:
	add.s32 	%r736, %r696, 416;
	setp.ge.s32 	%p81, %r736, %r148;
	@%p81 bra 	$L__BB18_132;
	ld.global.u32 	%r2198, [%rd8+1664];
$L__BB18_132:
	add.s32 	%r739, %r696, 448;
	setp.ge.s32 	%p82, %r739, %r148;
	@%p82 bra 	$L__BB18_134;
	ld.global.u32 	%r2197, [%rd8+1792];
$L__BB18_134:
	add.s32 	%r742, %r696, 480;
	setp.ge.s32 	%p83, %r742, %r148;
	@%p83 bra 	$L__BB18_136;
	ld.global.u32 	%r2196, [%rd8+1920];
$L__BB18_136:
	add.s32 	%r745, %r696, 512;
	setp.ge.s32 	%p84, %r745, %r148;
	@%p84 bra 	$L__BB18_138;
	ld.global.u32 	%r2195, [%rd8+2048];
$L__BB18_138:
	ld.param.u32 	%r2085, [_ZN3cub18CUB_300001_SM_10006detail10radix_sort29DeviceRadixSortOnesweepKernelINS1_5radix10policy_hubIiiyE10Policy1000ELNS0_9SortOrderE0EiiyiiNS1_21identity_decomposer_tEEEvPT5_SB_PT3_PKSC_PT1_PKSG_PT2_PKSK_T4_iiT6__param_8];
	mad.lo.s32 	%r746, %r3, 6528, 6528;
	setp.gt.s32 	%p85, %r746, %r2085;
	@%p85 bra 	$L__BB18_140;
	ld.param.u64 	%rd439, [_ZN3cub18CUB_300001_SM_10006detail10radix_sort29DeviceRadixSortOnesweepKernelINS1_5radix10policy_hubIiiyE10Policy1000ELNS0_9SortOrderE0EiiyiiNS1_21identity_decomposer_tEEEvPT5_SB_PT3_PKSC_PT1_PKSG_PT2_PKSK_T4_iiT6__param_6];
	add.s64 	%rd86, %rd14, %rd7;
	cvta.to.global.u64 	%rd87, %rd439;
	shl.b64 	%rd88, %rd86, 2;
	add.s64 	%rd89, %rd87, %rd88;
	st.global.u32 	[%rd89], %r2211;
	st.global.u32 	[%rd89+128], %r2210;
	st.global.u32 	[%rd89+256], %r2209;
	st.global.u32 	[%rd89+384], %r2208;
	st.global.u32 	[%rd89+512], %r2207;
	st.global.u32 	[%rd89+640], %r2206;
	st.global.u32 	[%rd89+768], %r2205;
	st.global.u32 	[%rd89+896], %r2204;
	st.global.u32 	[%rd89+1024], %r2203;
	st.global.u32 	[%rd89+1152], %r2202;
	st.global.u32 	[%rd89+1280], %r2201;
	st.global.u32 	[%rd89+1408], %r2200;
	st.global.u32 	[%rd89+1536], %r2199;
	st.global.u32 	[%rd89+1664], %r2198;
	st.global.u32 	[%rd89+1792], %r2197;
	st.global.u32 	[%rd89+1920], %r2196;
	st.global.u32 	[%rd89+2048], %r2195;
	bra.uni 	$L__BB18_174;
$L__BB18_140:
	ld.param.u32 	%r2086, [_ZN3cub18CUB_300001_SM_10006detail10radix_sort29DeviceRadixSortOnesweepKernelINS1_5radix10policy_hubIiiyE10Policy1000ELNS0_9SortOrderE0EiiyiiNS1_21identity_decomposer_tEEEvPT5_SB_PT3_PKSC_PT1_PKSG_PT2_PKSK_T4_iiT6__param_8];
	ld.param.u64 	%rd440, [_ZN3cub18CUB_300001_SM_10006detail10radix_sort29DeviceRadixSortOnesweepKernelINS1_5radix10policy_hubIiiyE10Policy1000ELNS0_9SortOrderE0EiiyiiNS1_21identity_decomposer_tEEEvPT5_SB_PT3_PKSC_PT1_PKSG_PT2_PKSK_T4_iiT6__param_6];
	cvt.u32.u64 	%r747, %rd7;
	mad.lo.s32 	%r199, %r3, -6528, %r2086;
	setp.ge.s32 	%p86, %r747, %r199;
	add.s64 	%rd90, %rd14, %rd7;
	cvta.to.global.u64 	%rd91, %rd440;
	shl.b64 	%rd92, %rd90, 2;
	add.s64 	%rd16, %rd91, %rd92;
	@%p86 bra 	$L__BB18_142;
	st.global.u32 	[%rd16], %r2211;
$L__BB18_142:
	add.s32 	%r749, %r747, 32;
	setp.ge.s32 	%p87, %r749, %r199;
	@%p87 bra 	$L__BB18_144;
	st.global.u32 	[%rd16+128], %r2210;
$L__BB18_144:
	add.s32 	%r751, %r747, 64;
	setp.ge.s32 	%p88, %r751, %r199;
	@%p88 bra 	$L__BB18_146;
	st.global.u32 	[%rd16+256], %r2209;
$L__BB18_146:
	add.s32 	%r753, %r747, 96;
	setp.ge.s32 	%p89, %r753, %r199;
	@%p89 bra 	$L__BB18_148;
	st.global.u32 	[%rd16+384], %r2208;
$L__BB18_148:
	add.s32 	%r755, %r747, 128;
	setp.ge.s32 	%p90, %r755, %r199;
	@%p90 bra 	$L__BB18_150;
	st.global.u32 	[%rd16+512], %r2207;
$L__BB18_150:
	add.s32 	%r757, %r747, 160;
	setp.ge.s32 	%p91, %r757, %r199;
	@%p91 bra 	$L__BB18_152;
	st.global.u32 	[%rd16+640], %r2206;
$L__BB18_152:
	add.s32 	%r759, %r747, 192;
	setp.ge.s32 	%p92, %r759, %r199;
	@%p92 bra 	$L__BB18_154;
	st.global.u32 	[%rd16+768], %r2205;
$L__BB18_154:
	add.s32 	%r761, %r747, 224;
	setp.ge.s32 	%p93, %r761, %r199;
	@%p93 bra 	$L__BB18_156;
	st.global.u32 	[%rd16+896], %r2204;
$L__BB18_156:
	add.s32 	%r763, %r747, 256;
	setp.ge.s32 	%p94, %r763, %r199;
	@%p94 bra 	$L__BB18_158;
	st.global.u32 	[%rd16+1024], %r2203;
$L__BB18_158:
	add.s32 	%r765, %r747, 288;
	setp.ge.s32 	%p95, %r765, %r199;
	@%p95 bra 	$L__BB18_160;
	st.global.u32 	[%rd16+1152], %r2202;
$L__BB18_160:
	add.s32 	%r767, %r747, 320;
	setp.ge.s32 	%p96, %r767, %r199;
	@%p96 bra 	$L__BB18_162;
	st.global.u32 	[%rd16+1280], %r2201;
$L__BB18_162:
	add.s32 	%r769, %r747, 352;
	setp.ge.s32 	%p97, %r769, %r199;
	@%p97 bra 	$L__BB18_164;
	st.global.u32 	[%rd16+1408], %r2200;
$L__BB18_164:
	add.s32 	%r771, %r747, 384;
	setp.ge.s32 	%p98, %r771, %r199;
	@%p98 bra 	$L__BB18_166;
	st.global.u32 	[%rd16+1536], %r2199;
$L__BB18_166:
	add.s32 	%r773, %r747, 416;
	setp.ge.s32 	%p99, %r773, %r199;
	@%p99 bra 	$L__BB18_168;
	st.global.u32 	[%rd16+1664], %r2198;
$L__BB18_168:
	add.s32 	%r775, %r747, 448;
	setp.ge.s32 	%p100, %r775, %r199;
	@%p100 bra 	$L__BB18_170;
	st.global.u32 	[%rd16+1792], %r2197;
$L__BB18_170:
	add.s32 	%r777, %r747, 480;
	setp.ge.s32 	%p101, %r777, %r199;
	@%p101 bra 	$L__BB18_172;
	st.global.u32 	[%rd16+1920], %r2196;
$L__BB18_172:
	add.s32 	%r779, %r747, 512;
	setp.ge.s32 	%p102, %r779, %r199;
	@%p102 bra 	$L__BB18_174;
	st.global.u32 	[%rd16+2048], %r2195;
$L__BB18_174:
	// begin inline asm
	exit;
	// end inline asm
	mov.u32 	%r2212, %r2149;
	mov.u32 	%r2213, %r2150;
	mov.u32 	%r2214, %r2151;
	mov.u32 	%r2215, %r2152;
	mov.u32 	%r2216, %r2153;
	mov.u32 	%r2217, %r2154;
	mov.u32 	%r2218, %r2155;
	mov.u32 	%r2219, %r2156;
	mov.u32 	%r2220, %r2157;
	mov.u32 	%r2221, %r2158;
	mov.u32 	%r2222, %r2159;
	mov.u32 	%r2223, %r2160;
	mov.u32 	%r2224, %r2161;
	mov.u32 	%r2225, %r2162;
	mov.u32 	%r2226, %r2163;
	mov.u32 	%r2227, %r2164;
	mov.u32 	%r2228, %r2165;
$L__BB18_175:
	mul.hi.u32 	%r780, %r1, 357913942;
	add.s32 	%r781, %r780, %r1;
	shl.b32 	%r782, %r781, 2;
	mov.u32 	%r783, _ZZN3cub18CUB_300001_SM_10006detail10radix_sort29DeviceRadixSortOnesweepKernelINS1_5radix10policy_hubIiiyE10Policy1000ELNS0_9SortOrderE0EiiyiiNS1_21identity_decomposer_tEEEvPT5_SB_PT3_PKSC_PT1_PKSG_PT2_PKSK_T4_iiT6_E1s;
	add.s32 	%r784, %r783, %r782;
	add.s32 	%r217, %r784, 13328;
	st.shared.u32 	[%r784+13328], %r2174;
	bar.sync 	0;
	setp.gt.u32 	%p103, %r1, 31;
	@%p103 bra 	$L__BB18_177;
	mad.lo.s32 	%r816, %r1, 52, %r783;
	ld.shared.u32 	%r817, [%r816+13328];
	ld.shared.u32 	%r818, [%r816+13332];
	ld.shared.u32 	%r819, [%r816+13336];
	ld.shared.u32 	%r820, [%r816+13340];
	ld.shared.u32 	%r821, [%r816+13344];
	ld.shared.u32 	%r822, [%r816+13348];
	ld.shared.u32 	%r823, [%r816+13352];
	ld.shared.u32 	%r824, [%r816+13356];
	ld.shared.u32 	%r825, [%r816+13360];
	ld.shared.u32 	%r826, [%r816+13364];
	ld.shared.u32 	%r827, [%r816+13368];
	ld.shared.u32 	%r828, [%r816+13372];
	add.s32 	%r829, %r818, %r817;
	add.s32 	%r830, %r829, %r819;
	add.s32 	%r831, %r830, %r820;
	add.s32 	%r832, %r831, %r821;
	add.s32 	%r833, %r832, %r822;
	add.s32 	%r834, %r833, %r823;
	add.s32 	%r835, %r834, %r824;
	add.s32 	%r836, %r835, %r825;
	add.s32 	%r837, %r836, %r826;
	add.s32 	%r838, %r837, %r827;
	add.s32 	%r789, %r838, %r828;
	mov.b32 	%r787, 1;
	mov.b32 	%r812, 0;
	mov.b32 	%r814, -1;
	// begin inline asm
	{  .reg .s32 r0;  .reg .pred p;  shfl.sync.up.b32 r0|p, %r789, %r787, %r812, %r814;  @p add.s32 r0, r0, %r789;  mov.s32 %r785, r0;}
	// end inline asm
	mov.b32 	%r793, 2;
	// begin inline asm
	{  .reg .s32 r0;  .reg .pred p;  shfl.sync.up.b32 r0|p, %r785, %r793, %r812, %r814;  @p add.s32 r0, r0, %r785;  mov.s32 %r791, r0;}
	// end inline asm
	mov.b32 	%r799, 4;
	// begin inline asm
	{  .reg .s32 r0;  .reg .pred p;  shfl.sync.up.b32 r0|p, %r791, %r799, %r812, %r814;  @p add.s32 r0, r0, %r791;  mov.s32 %r797, r0;}
	// end inline asm
	mov.b32 	%r805, 8;
	// begin inline asm
	{  .reg .s32 r0;  .reg .pred p;  shfl.sync.up.b32 r0|p, %r797, %r805, %r812, %r814;  @p add.s32 r0, r0, %r797;  mov.s32 %r803, r0;}
	// end inline asm
	mov.b32 	%r811, 16;
	// begin inline asm
	{  .reg .s32 r0;  .reg .pred p;  shfl.sync.up.b32 r0|p, %r803, %r811, %r812, %r814;  @p add.s32 r0, r0, %r803;  mov.s32 %r809, r0;}
	// end inline asm
	sub.s32 	%r839, %r809, %r789;
	add.s32 	%r840, %r817, %r839;
	add.s32 	%r841, %r818, %r840;
	add.s32 	%r842, %r819, %r841;
	add.s32 	%r843, %r820, %r842;
	add.s32 	%r844, %r821, %r843;
	add.s32 	%r845, %r822, %r844;
	add.s32 	%r846, %r823, %r845;
	add.s32 	%r847, %r824, %r846;
	add.s32 	%r848, %r825, %r847;
	add.s32 	%r849, %r826, %r848;
	add.s32 	%r850, %r827, %r849;
	st.shared.u32 	[%r816+13328], %r839;
	st.shared.u32 	[%r816+13332], %r840;
	st.shared.u32 	[%r816+13336], %r841;
	st.shared.u32 	[%r816+13340], %r842;
	st.shared.u32 	[%r816+13344], %r843;
	st.shared.u32 	[%r816+13348], %r844;
	st.shared.u32 	[%r816+13352], %r845;
	st.shared.u32 	[%r816+13356], %r846;
	st.shared.u32 	[%r816+13360], %r847;
	st.shared.u32 	[%r816+13364], %r848;
	st.shared.u32 	[%r816+13368], %r849;
	st.shared.u32 	[%r816+13372], %r850;
$L__BB18_177:
	setp.gt.u32 	%p104, %r1, 255;
	bar.sync 	0;
	ld.shared.u32 	%r218, [%r217];
	@%p104 bra 	$L__BB18_179;
	shl.b32 	%r851, %r1, 2;
	add.s32 	%r853, %r783, %r851;
	ld.shared.u32 	%r854, [%r853];
	add.s32 	%r855, %r854, %r218;
	st.shared.u32 	[%r853], %r855;
	ld.shared.u32 	%r856, [%r853+1024];
	add.s32 	%r857, %r856, %r218;
	st.shared.u32 	[%r853+1024], %r857;
	ld.shared.u32 	%r858, [%r853+2048];
	add.s32 	%r859, %r858, %r218;
	st.shared.u32 	[%r853+2048], %r859;
	ld.shared.u32 	%r860, [%r853+3072];
	add.s32 	%r861, %r860, %r218;
	st.shared.u32 	[%r853+3072], %r861;
	ld.shared.u32 	%r862, [%r853+4096];
	add.s32 	%r863, %r862, %r218;
	st.shared.u32 	[%r853+4096], %r863;
	ld.shared.u32 	%r864, [%r853+5120];
	add.s32 	%r865, %r864, %r218;
	st.shared.u32 	[%r853+5120], %r865;
	ld.shared.u32 	%r866, [%r853+6144];
	add.s32 	%r867, %r866, %r218;
	st.shared.u32 	[%r853+6144], %r867;
	ld.shared.u32 	%r868, [%r853+7168];
	add.s32 	%r869, %r868, %r218;
	st.shared.u32 	[%r853+7168], %r869;
	ld.shared.u32 	%r870, [%r853+8192];
	add.s32 	%r871, %r870, %r218;
	st.shared.u32 	[%r853+8192], %r871;
	ld.shared.u32 	%r872, [%r853+9216];
	add.s32 	%r873, %r872, %r218;
	st.shared.u32 	[%r853+9216], %r873;
	ld.shared.u32 	%r874, [%r853+10240];
	add.s32 	%r875, %r874, %r218;
	st.shared.u32 	[%r853+10240], %r875;
	ld.shared.u32 	%r876, [%r853+11264];
	add.s32 	%r877, %r876, %r218;
	st.shared.u32 	[%r853+11264], %r877;
$L__BB18_179:
	ld.param.u32 	%r2132, [_ZN3cub18CUB_300001_SM_10006detail10radix_sort29DeviceRadixSortOnesweepKernelINS1_5radix10policy_hubIiiyE10Policy1000ELNS0_9SortOrderE0EiiyiiNS1_21identity_decomposer_tEEEvPT5_SB_PT3_PKSC_PT1_PKSG_PT2_PKSK_T4_iiT6__param_10];
	ld.param.u32 	%r2095, [_ZN3cub18CUB_300001_SM_10006detail10radix_sort29DeviceRadixSortOnesweepKernelINS1_5radix10policy_hubIiiyE10Policy1000ELNS0_9SortOrderE0EiiyiiNS1_21identity_decomposer_tEEEvPT5_SB_PT3_PKSC_PT1_PKSG_PT2_PKSK_T4_iiT6__param_9];
	shl.b32 	%r904, %r1, 5;
	and.b32  	%r905, %r904, 31744;
	add.s32 	%r219, %r783, %r905;
	bar.sync 	0;
	// begin inline asm
	mov.u32 %r878, %lanemask_le;
	// end inline asm
	shr.u32 	%r907, %r2228, %r2095;
	mov.b32 	%r908, -1;
	shl.b32 	%r909, %r908, %r2132;
	not.b32 	%r221, %r909;
	and.b32  	%r901, %r907, %r221;
	mov.b32 	%r881, 1;
	// begin inline asm
	{
    .reg .pred p;
    and.b32 %r879, %r901, %r881;    setp.ne.u32 p, %r879, 0;
    vote.ballot.sync.b32 %r879, p, 0xffffffff;
    @!p not.b32 %r879, %r879;
}

	// end inline asm
	mov.b32 	%r884, 2;
	// begin inline asm
	{
    .reg .pred p;
    and.b32 %r882, %r901, %r884;    setp.ne.u32 p, %r882, 0;
    vote.ballot.sync.b32 %r882, p, 0xffffffff;
    @!p not.b32 %r882, %r882;
}

	// end inline asm
	and.b32  	%r910, %r882, %r879;
	mov.b32 	%r887, 4;
	// begin inline asm
	{
    .reg .pred p;
    and.b32 %r885, %r901, %r887;    setp.ne.u32 p, %r885, 0;
    vote.ballot.sync.b32 %r885, p, 0xffffffff;
    @!p not.b32 %r885, %r885;
}

	// end inline asm
	and.b32  	%r911, %r885, %r910;
	mov.b32 	%r890, 8;
	// begin inline asm
	{
    .reg .pred p;
    and.b32 %r888, %r901, %r890;    setp.ne.u32 p, %r888, 0;
    vote.ballot.sync.b32 %r888, p, 0xffffffff;
    @!p not.b32 %r888, %r888;
}

	// end inline asm
	and.b32  	%r912, %r888, %r911;
	mov.b32 	%r893, 16;
	// begin inline asm
	{
    .reg .pred p;
    and.b32 %r891, %r901, %r893;    setp.ne.u32 p, %r891, 0;
    vote.ballot.sync.b32 %r891, p, 0xffffffff;
    @!p not.b32 %r891, %r891;
}

	// end inline asm
	and.b32  	%r913, %r891, %r912;
	mov.b32 	%r896, 32;
	// begin inline asm
	{
    .reg .pred p;
    and.b32 %r894, %r901, %r896;    setp.ne.u32 p, %r894, 0;
    vote.ballot.sync.b32 %r894, p, 0xffffffff;
    @!p not.b32 %r894, %r894;
}

	// end inline asm
	and.b32  	%r914, %r894, %r913;
	mov.b32 	%r899, 64;
	// begin inline asm
	{
    .reg .pred p;
    and.b32 %r897, %r901, %r899;    setp.ne.u32 p, %r897, 0;
    vote.ballot.sync.b32 %r897, p, 0xffffffff;
    @!p not.b32 %r897, %r897;
}

	// end inline asm
	and.b32  	%r915, %r897, %r914;
	mov.b32 	%r902, 128;
	// begin inline asm
	{
    .reg .pred p;
    and.b32 %r900, %r901, %r902;    setp.ne.u32 p, %r900, 0;
    vote.ballot.sync.b32 %r900, p, 0xffffffff;
    @!p not.b32 %r900, %r900;
}

	// end inline asm
	and.b32  	%r916, %r900, %r915;
	clz.b32 	%r917, %r916;
	sub.s32 	%r223, 31, %r917;
	and.b32  	%r918, %r878, %r916;
	popc.b32 	%r224, %r918;
	setp.ne.s32 	%p105, %r443, %r223;
	mov.b32 	%r2229, 0;
	@%p105 bra 	$L__BB18_181;
	shl.b32 	%r919, %r901, 2;
	add.s32 	%r920, %r219, %r919;
	atom.shared.add.u32 	%r2229, [%r920], %r224;
$L__BB18_181:
	ld.param.u32 	%r2096, [_ZN3cub18CUB_300001_SM_10006detail10radix_sort29DeviceRadixSortOnesweepKernelINS1_5radix10policy_hubIiiyE10Policy1000ELNS0_9SortOrderE0EiiyiiNS1_21identity_decomposer_tEEEvPT5_SB_PT3_PKSC_PT1_PKSG_PT2_PKSK_T4_iiT6__param_9];
	shfl.sync.idx.b32	%r946|%p106, %r2229, %r223, 31, -1;
	add.s32 	%r227, %r224, %r946;
	shr.u32 	%r947, %r2227, %r2096;
	and.b32  	%r943, %r947, %r221;
	mov.b32 	%r923, 1;
	// begin inline asm
	{
    .reg .pred p;
    and.b32 %r921, %r943, %r923;    setp.ne.u32 p, %r921, 0;
    vote.ballot.sync.b32 %r921, p, 0xffffffff;
    @!p not.b32 %r921, %r921;
}

	// end inline asm
	mov.b32 	%r926, 2;
	// begin inline asm
	{
    .reg .pred p;
    and.b32 %r924, %r943, %r926;    setp.ne.u32 p, %r924, 0;
    vote.ballot.sync.b32 %r924, p, 0xffffffff;
    @!p not.b32 %r924, %r924;
}

	// end inline asm
	and.b32  	%r948, %r924, %r921;
	mov.b32 	%r929, 4;
	// begin inline asm
	{
    .reg .pred p;
    and.b32 %r927, %r943, %r929;    setp.ne.u32 p, %r927, 0;
    vote.ballot.sync.b32 %r927, p, 0xffffffff;
    @!p not.b32 %r927, %r927;
}

	// end inline asm
	and.b32  	%r949, %r927, %r948;
	mov.b32 	%r932, 8;
	// begin inline asm
	{
    .reg .pred p;
    and.b32 %r930, %r943, %r932;    setp.ne.u32 p, %r930, 0;
    vote.ballot.sync.b32 %r930, p, 0xffffffff;
    @!p not.b32 %r930, %r930;
}

	// end inline asm
	and.b32  	%r950, %r930, %r949;
	mov.b32 	%r935, 16;
	// begin inline asm
	{
    .reg .pred p;
    and.b32 %r933, %r943, %r935;    setp.ne.u32 p, %r933, 0;
    vote.ballot.sync.b32 %r933, p, 0xffffffff;
    @!p not.b32 %r933, %r933;
}

	// end inline asm
	and.b32  	%r951, %r933, %r950;
	mov.b32 	%r938, 32;
	// begin inline asm
	{
    .reg .pred p;
    and.b32 %r936, %r943, %r938;    setp.ne.u32 p, %r936, 0;
    vote.ballot.sync.b32 %r936, p, 0xffffffff;
    @!p not.b32 %r936, %r936;
}

	// end inline asm
	and.b32  	%r952, %r936, %r951;
	mov.b32 	%r941, 64;
	// begin inline asm
	{
    .reg .pred p;
    and.b32 %r939, %r943, %r941;    setp.ne.u32 p, %r939, 0;
    vote.ballot.sync.b32 %r939, p, 0xffffffff;
    @!p not.b32 %r939, %r939;
}

	// end inline asm
	and.b32  	%r953, %r939, %r952;
	mov.b32 	%r944, 128;
	// begin inline asm
	{
    .reg .pred p;
    and.b32 %r942, %r943, %r944;    setp.ne.u32 p, %r942, 0;
    vote.ballot.sync.b32 %r942, p, 0xffffffff;
    @!p not.b32 %r942, %r942;
}

	// end inline asm
	and.b32  	%r954, %r942, %r953;
	clz.b32 	%r955, %r954;
	sub.s32 	%r229, 31, %r955;
	and.b32  	%r956, %r878, %r954;
	popc.b32 	%r230, %r956;
	setp.ne.s32 	%p107, %r443, %r229;
	mov.b32 	%r2230, 0;
	@%p107 bra 	$L__BB18_183;
	shl.b32 	%r957, %r943, 2;
	add.s32 	%r958, %r219, %r957;
	atom.shared.add.u32 	%r2230, [%r958], %r230;
$L__BB18_183:
	ld.param.u32 	%r2097, [_ZN3cub18CUB_300001_SM_10006detail10radix_sort29DeviceRadixSortOnesweepKernelINS1_5radix10policy_hubIiiyE10Policy1000ELNS0_9SortOrderE0EiiyiiNS1_21identity_decomposer_tEEEvPT5_SB_PT3_PKSC_PT1_PKSG_PT2_PKSK_T4_iiT6__param_9];
	shfl.sync.idx.b32	%r984|%p108, %r2230, %r229, 31, -1;
	add.s32 	%r233, %r230, %r984;
	shr.u32 	%r985, %r2226, %r2097;
	and.b32  	%r981, %r985, %r221;
	mov.b32 	%r961, 1;
	// begin inline asm
	{
    .reg .pred p;
    and.b32 %r959, %r981, %r961;    setp.ne.u32 p, %r959, 0;
    vote.ballot.sync.b32 %r959, p, 0xffffffff;
    @!p not.b32 %r959, %r959;
}

	// end inline asm
	mov.b32 	%r964, 2;
	// begin inline asm
	{
    .reg .pred p;
    and.b32 %r962, %r981, %r964;    setp.ne.u32 p, %r962, 0;
    vote.ballot.sync.b32 %r962, p, 0xffffffff;
    @!p not.b32 %r962, %r962;
}

	// end inline asm
	and.b32  	%r986, %r962, %r959;
	mov.b32 	%r967, 4;
	// begin inline asm
	{
    .reg .pred p;
    and.b32 %r965, %r981, %r967;    setp.ne.u32 p, %r965, 0;
    vote.ballot.sync.b32 %r965, p, 0xffffffff;
    @!p not.b32 %r965, %r965;
}

	// end inline asm
	and.b32  	%r987, %r965, %r986;
	mov.b32 	%r970, 8;
	// begin inline asm
	{
    .reg .pred p;
    and.b32 %r968, %r981, %r970;    setp.ne.u32 p, %r968, 0;
    vote.ballot.sync.b32 %r968, p, 0xffffffff;
    @!p not.b32 %r968, %r968;
}

	// end inline asm
	and.b32  	%r988, %r968, %r987;
	mov.b32 	%r973, 16;
	// begin inline asm
	{
    .reg .pred p;
    and.b32 %r971, %r981, %r973;    setp.ne.u32 p, %r971, 0;
    vote.ballot.sync.b32 %r971, p, 0xffffffff;
    @!p not.b32 %r971, %r971;
}

	// end inline asm
	and.b32  	%r989, %r971, %r988;
	mov.b32 	%r976, 32;
	// begin inline asm
	{
    .reg .pred p;
    and.b32 %r974, %r981, %r976;    setp.ne.u32 p, %r974, 0;
    vote.ballot.sync.b32 %r974, p, 0xffffffff;
    @!p not.b32 %r974, %r974;
}

	// end inline asm
	and.b32  	%r990, %r974, %r989;
	mov.b32 	%r979, 64;
	// begin inline asm
	{
    .reg .pred p;
    and.b32 %r977, %r981, %r979;    setp.ne.u32 p, %r977, 0;
    vote.ballot.sync.b32 %r977, p, 0xffffffff;
    @!p not.b32 %r977, %r977;
}

	// end inline asm
	and.b32  	%r991, %r977, %r990;
	mov.b32 	%r982, 128;
	// begin inline asm
	{
    .reg .pred p;
    and.b32 %r980, %r981, %r982;    setp.ne.u32 p, %r980, 0;
    vote.ballot.sync.b32 %r980, p, 0xffffffff;
    @!p not.b32 %r980, %r980;
}

	// end inline asm
	and.b32  	%r992, %r980, %r991;
	clz.b32 	%r993, %r992;
	sub.s32 	%r235, 31, %r993;
	and.b32  	%r994, %r878, %r992;
	popc.b32 	%r236, %r994;
	setp.ne.s32 	%p109, %r443, %r235;
	mov.b32 	%r2231, 0;
	@%p109 bra 	$L__BB18_185;
	shl.b32 	%r995, %r981, 2;
	add.s32 	%r996, %r219, %r995;
	atom.shared.add.u32 	%r2231, [%r996], %r236;
$L__BB18_185:
	ld.param.u32 	%r2098, [_ZN3cub18CUB_300001_SM_10006detail10radix_sort29DeviceRadixSortOnesweepKernelINS1_5radix10policy_hubIiiyE10Policy1000ELNS0_9SortOrderE0EiiyiiNS1_21identity_decomposer_tEEEvPT5_SB_PT3_PKSC_PT1_PKSG_PT2_PKSK_T4_iiT6__param_9];
	shfl.sync.idx.b32	%r1022|%p110, %r2231, %r235, 31, -1;
	add.s32 	%r239, %r236, %r1022;
	shr.u32 	%r1023, %r2225, %r2098;
	and.b32  	%r1019, %r1023, %r221;
	mov.b32 	%r999, 1;
	// begin inline asm
	{
    .reg .pred p;
    and.b32 %r997, %r1019, %r999;    setp.ne.u32 p, %r997, 0;
    vote.ballot.sync.b32 %r997, p, 0xffffffff;
    @!p not.b32 %r997, %r997;
}

	// end inline asm
	mov.b32 	%r1002, 2;
	// begin inline asm
	{
    .reg .pred p;
    and.b32 %r1000, %r1019, %r1002;    setp.ne.u32 p, %r1000, 0;
    vote.ballot.sync.b32 %r1000, p, 0xffffffff;
    @!p not.b32 %r1000, %r1000;
}

	// end inline asm
	and.b32  	%r1024, %r1000, %r997;
	mov.b32 	%r1005, 4;
	// begin inline asm
	{
    .reg .pred p;
    and.b32 %r1003, %r1019, %r1005;    setp.ne.u32 p, %r1003, 0;
    vote.ballot.sync.b32 %r1003, p, 0xffffffff;
    @!p not.b32 %r1003, %r1003;
}

	// end inline asm
	and.b32  	%r1025, %r1003, %r1024;
	mov.b32 	%r1008, 8;
	// begin inline asm
	{
    .reg .pred p;
    and.b32 %r1006, %r1019, %r1008;    setp.ne.u32 p, %r1006, 0;
    vote.ballot.sync.b32 %r1006, p, 0xffffffff;
    @!p not.b32 %r1006, %r1006;
}

	// end inline asm
	and.b32  	%r1026, %r1006, %r1025;
	mov.b32 	%r1011, 16;
	// begin inline asm
	{
    .reg .pred p;
    and.b32 %r1009, %r1019, %r1011;    setp.ne.u32 p, %r1009, 0;
    vote.ballot.sync.b32 %r1009, p, 0xffffffff;
    @!p not.b32 %r1009, %r1009;
}

	// end inline asm
	and.b32  	%r1027, %r1009, %r1026;
	mov.b32 	%r1014, 32;
	// begin inline asm
	{
    .reg .pred p;
    and.b32 %r1012, %r1019, %r1014;    setp.ne.u32 p, %r1012, 0;
    vote.ballot.sync.b32 %r1012, p, 0xffffffff;
    @!p not.b32 %r1012, %r1012;
}

	// end inline asm
	and.b32  	%r1028, %r1012, %r1027;
	mov.b32 	%r1017, 64;
	// begin inline asm
	{
    .reg .pred p;
    and.b32 %r1015, %r1019, %r1017;    setp.ne.u32 p, %r1015, 0;
    vote.ballot.sync.b32 %r1015, p, 0xffffffff;
    @!p not.b32 %r1015, %r1015;
}

	// end inline asm
	and.b32  	%r1029, %r1015, %r1028;
	mov.b32 	%r1020, 128;
	// begin inline asm
	{
    .reg .pred p;
    and.b32 %r1018, %r1019, %r1020;    setp.ne.u32 p, %r1018, 0;
    vote.ballot.sync.b32 %r1018, p, 0xffffffff;
    @!p not.b32 %r1018, %r1018;
}

	// end inline asm
	and.b32  	%r1030, %r1018, %r1029;
	clz.b32 	%r1031, %r1030;
	sub.s32 	%r241, 31, %r1031;
	and.b32  	%r1032, %r878, %r1030;
	popc.b32 	%r242, %r1032;
	setp.ne.s32 	%p111, %r443, %r241;
	mov.b32 	%r2232, 0;
	@%p111 bra 	$L__BB18_187;
	shl.b32 	%r1033, %r1019, 2;
	add.s32 	%r1034, %r219, %r1033;
	atom.shared.add.u32 	%r2232, [%r1034], %r242;
$L__BB18_187:
	ld.param.u32 	%r2099, [_ZN3cub18CUB_300001_SM_10006detail10radix_sort29DeviceRadixSortOnesweepKernelINS1_5radix10policy_hubIiiyE10Policy1000ELNS0_9SortOrderE0EiiyiiNS1_21identity_decomposer_tEEEvPT5_SB_PT3_PKSC_PT1_PKSG_PT2_PKSK_T4_iiT6__param_9];
	shfl.sync.idx.b32	%r1060|%p112, %r2232, %r241, 31, -1;
	add.s32 	%r245, %r242, %r1060;
	shr.u32 	%r1061, %r2224, %r2099;
	and.b32  	%r1057, %r1061, %r221;
	mov.b32 	%r1037, 1;
	// begin inline asm
	{
    .reg .pred p;
    and.b32 %r1035, %r1057, %r1037;    setp.ne.u32 p, %r1035, 0;
    vote.ballot.sync.b32 %r1035, p, 0xffffffff;
    @!p not.b32 %r1035, %r1035;
}

	// end inline asm
	mov.b32 	%r1040, 2;
	// begin inline asm
	{
    .reg .pred p;
    and.b32 %r1038, %r1057, %r1040;    setp.ne.u32 p, %r1038, 0;
    vote.ballot.sync.b32 %r1038, p, 0xffffffff;
    @!p not.b32 %r1038, %r1038;
}

	// end inline asm
	and.b32  	%r1062, %r1038, %r1035;
	mov.b32 	%r1043, 4;
	// begin inline asm
	{
    .reg .pred p;
    and.b32 %r1041, %r1057, %r1043;    setp.ne.u32 p, %r1041, 0;
    vote.ballot.sync.b32 %r1041, p, 0xffffffff;
    @!p not.b32 %r1041, %r1041;
}

	// end inline asm
	and.b32  	%r1063, %r1041, %r1062;
	mov.b32 	%r1046, 8;
	// begin inline asm
	{
    .reg .pred p;
    and.b32 %r1044, %r1057, %r1046;    setp.ne.u32 p, %r1044, 0;
    vote.ballot.sync.b32 %r1044, p, 0xffffffff;
    @!p not.b32 %r1044, %r1044;
}

	// end inline asm
	and.b32  	%r1064, %r1044, %r1063;
	mov.b32 	%r1049, 16;
	// begin inline asm
	{
    .reg .pred p;
    and.b32 %r1047, %r1057, %r1049;    setp.ne.u32 p, %r1047, 0;
    vote.ballot.sync.b32 %r1047, p, 0xffffffff;
    @!p not.b32 %r1047, %r1047;
}

	// end inline asm
	and.b32  	%r1065, %r1047, %r1064;
	mov.b32 	%r1052, 32;
	// begin inline asm
	{
    .reg .pred p;
    and.b32 %r1050, %r1057, %r1052;    setp.ne.u32 p, %r1050, 0;
    vote.ballot.sync.b32 %r1050, p, 0xffffffff;
    @!p not.b32 %r1050, %r1050;
}

	// end inline asm
	and.b32  	%r1066, %r1050, %r1065;
	mov.b32 	%r1055, 64;
	// begin inline asm
	{
    .reg .pred p;
    and.b32 %r1053, %r1057, %r1055;    setp.ne.u32 p, %r1053, 0;
    vote.ballot.sync.b32 %r1053, p, 0xffffffff;
    @!p not.b32 %r1053, %r1053;
}

	// end inline asm
	and.b32  	%r1067, %r1053, %r1066;
	mov.b32 	%r1058, 128;
	// begin inline asm
	{
    .reg .pred p;
    and.b32 %r1056, %r1057, %r1058;    setp.ne.u32 p, %r1056, 0;
    vote.ballot.sync.b32 %r1056, p, 0xffffffff;
    @!p not.b32 %r1056, %r1056;
}

	// end inline asm
	and.b32  	%r1068, %r1056, %r1067;
	clz.b32 	%r1069, %r1068;
	sub.s32 	%r247, 31, %r1069;
	and.b32  	%r1070, %r878, %r1068;
	popc.b32 	%r248, %r1070;
	setp.ne.s32 	%p113, %r443, %r247;
	mov.b32 	%r2233, 0;
	@%p113 bra 	$L__BB18_189;
	shl.b32 	%r1071, %r1057, 2;
	add.s32 	%r1072, %r219, %r1071;
	atom.shared.add.u32 	%r2233, [%r1072], %r248;
$L__BB18_189:
	ld.param.u32 	%r2100, [_ZN3cub18CUB_300001_SM_10006detail10radix_sort29DeviceRadixSortOnesweepKernelINS1_5radix10policy_hubIiiyE10Policy1000ELNS0_9SortOrderE0EiiyiiNS1_21identity_decomposer_tEEEvPT5_SB_PT3_PKSC_PT1_PKSG_PT2_PKSK_T4_iiT6__param_9];
	shfl.sync.idx.b32	%r1098|%p114, %r2233, %r247, 31, -1;
	add.s32 	%r251, %r248, %r1098;
	shr.u32 	%r1099, %r2223, %r2100;
	and.b32  	%r1095, %r1099, %r221;
	mov.b32 	%r1075, 1;
	// begin inline asm
	{
    .reg .pred p;
    and.b32 %r1073, %r1095, %r1075;    setp.ne.u32 p, %r1073, 0;
    vote.ballot.sync.b32 %r1073, p, 0xffffffff;
    @!p not.b32 %r1073, %r1073;
}

	// end inline asm
	mov.b32 	%r1078, 2;
	// begin inline asm
	{
    .reg .pred p;
    and.b32 %r1076, %r1095, %r1078;    setp.ne.u32 p, %r1076, 0;
    vote.ballot.sync.b32 %r1076, p, 0xffffffff;
    @!p not.b32 %r1076, %r1076;
}

	// end inline asm
	and.b32  	%r1100, %r1076, %r1073;
	mov.b32 	%r1081, 4;
	// begin inline asm
	{
    .reg .pred p;
    and.b32 %r1079, %r1095, %r1081;    setp.ne.u32 p, %r1079, 0;
    vote.ballot.sync.b32 %r1079, p, 0xffffffff;
    @!p not.b32 %r1079, %r1079;
}

	// end inline asm
	and.b32  	%r1101, %r1079, %r1100;
	mov.b32 	%r1084, 8;
	// begin inline asm
	{
    .reg .pred p;
    and.b32 %r1082, %r1095, %r1084;    setp.ne.u32 p, %r1082, 0;
    vote.ballot.sync.b32 %r1082, p, 0xffffffff;
    @!p not.b32 %r1082, %r1082;
}

	// end inline asm
	and.b32  	%r1102, %r1082, %r1101;
	mov.b32 	%r1087, 16;
	// begin inline asm
	{
    .reg .pred p;
    and.b32 %r1085, %r1095, %r1087;    setp.ne.u32 p, %r1085, 0;
    vote.ballot.sync.b32 %r1085, p, 0xffffffff;
    @!p not.b32 %r1085, %r1085;
}

	// end inline asm
	and.b32  	%r1103, %r1085, %r1102;
	mov.b32 	%r1090, 32;
	// begin inline asm
	{
    .reg .pred p;
    and.b32 %r1088, %r1095, %r1090;    setp.ne.u32 p, %r1088, 0;
    vote.ballot.sync.b32 %r1088, p, 0xffffffff;
    @!p not.b32 %r1088, %r1088;
}

	// end inline asm
	and.b32  	%r1104, %r1088, %r1103;
	mov.b32 	%r1093, 64;
	// begin inline asm
	{
    .reg .pred p;
    and.b32 %r1091, %r1095, %r1093;    setp.ne.u32 p, %r1091, 0;
    vote.ballot.sync.b32 %r1091, p, 0xffffffff;
    @!p not.b32 %r1091, %r1091;
}

	// end inline asm
	and.b32  	%r1105, %r1091, %r1104;
	mov.b32 	%r1096, 128;
	// begin inline asm
	{
    .reg .pred p;
    and.b32 %r1094, %r1095, %r1096;    setp.ne.u32 p, %r1094, 0;
    vote.ballot.sync.b32 %r1094, p, 0xffffffff;
    @!p not.b32 %r1094, %r1094;
}

	// end inline asm
	and.b32  	%r1106, %r1094, %r1105;
	clz.b32 	%r1107, %r1106;
	sub.s32 	%r253, 31, %r1107;
	and.b32  	%r1108, %r878, %r1106;
	popc.b32 	%r254, %r1108;
	setp.ne.s32 	%p115, %r443, %r253;
	mov.b32 	%r2234, 0;
	@%p115 bra 	$L__BB18_191;
	shl.b32 	%r1109, %r1095, 2;
	add.s32 	%r1110, %r219, %r1109;
	atom.shared.add.u32 	%r2234, [%r1110], %r254;
$L__BB18_191:
	ld.param.u32 	%r2101, [_ZN3cub18CUB_300001_SM_10006detail10radix_sort29DeviceRadixSortOnesweepKernelINS1_5radix10policy_hubIiiyE10Policy1000ELNS0_9SortOrderE0EiiyiiNS1_21identity_decomposer_tEEEvPT5_SB_PT3_PKSC_PT1_PKSG_PT2_PKSK_T4_iiT6__param_9];
	shfl.sync.idx.b32	%r1136|%p116, %r2234, %r253, 31, -1;
	add.s32 	%r257, %r254, %r1136;
	shr.u32 	%r1137, %r2222, %r2101;
	and.b32  	%r1133, %r1137, %r221;
	mov.b32 	%r1113, 1;
	// begin inline asm
	{
    .reg .pred p;
    and.b32 %r1111, %r1133, %r1113;    setp.ne.u32 p, %r1111, 0;
    vote.ballot.sync.b32 %r1111, p, 0xffffffff;
    @!p not.b32 %r1111, %r1111;
}

	// end inline asm
	mov.b32 	%r1116, 2;
	// begin inline asm
	{
    .reg .pred p;
    and.b32 %r1114, %r1133, %r1116;    setp.ne.u32 p, %r1114, 0;
    vote.ballot.sync.b32 %r1114, p, 0xffffffff;
    @!p not.b32 %r1114, %r1114;
}

	// end inline asm
	and.b32  	%r1138, %r1114, %r1111;
	mov.b32 	%r1119, 4;
	// begin inline asm
	{
    .reg .pred p;
    and.b32 %r1117, %r1133, %r1119;    setp.ne.u32 p, %r1117, 0;
    vote.ballot.sync.b32 %r1117, p, 0xffffffff;
    @!p not.b32 %r1117, %r1117;
}

	// end inline asm
	and.b32  	%r1139, %r1117, %r1138;
	mov.b32 	%r1122, 8;
	// begin inline asm
	{
    .reg .pred p;
    and.b32 %r1120, %r1133, %r1122;    setp.ne.u32 p, %r1120, 0;
    vote.ballot.sync.b32 %r1120, p, 0xffffffff;
    @!p not.b32 %r1120, %r1120;
}

	// end inline asm
	and.b32  	%r1140, %r1120, %r1139;
	mov.b32 	%r1125, 16;
	// begin inline asm
	{
    .reg .pred p;
    and.b32 %r1123, %r1133, %r1125;    setp.ne.u32 p, %r1123, 0;
    vote.ballot.sync.b32 %r1123, p, 0xffffffff;
    @!p not.b32 %r1123, %r1123;
}

	// end inline asm
	and.b32  	%r1141, %r1123, %r1140;
	mov.b32 	%r1128, 32;
	// begin inline asm
	{
    .reg .pred p;
    and.b32 %r1126, %r1133, %r1128;    setp.ne.u32 p, %r1126, 0;
    vote.ballot.sync.b32 %r1126, p, 0xffffffff;
    @!p not.b32 %r1126, %r1126;
}

	// end inline asm
	and.b32  	%r1142, %r1126, %r1141;
	mov.b32 	%r1131, 64;
	// begin inline asm
	{
    .reg .pred p;
    and.b32 %r1129, %r1133, %r1131;    setp.ne.u32 p, %r1129, 0;
    vote.ballot.sync.b32 %r1129, p, 0xffffffff;
    @!p not.b32 %r1129, %r1129;
}

	// end inline asm
	and.b32  	%r1143, %r1129, %r1142;
	mov.b32 	%r1134, 128;
	// begin inline asm
	{
    .reg .pred p;
    and.b32 %r1132, %r1133, %r1134;    setp.ne.u32 p, %r1132, 0;
    vote.ballot.sync.b32 %r1132, p, 0xffffffff;
    @!p not.b32 %r1132, %r1132;
}

	// end inline asm
	and.b32  	%r1144, %r1132, %r1143;
	clz.b32 	%r1145, %r1144;
	sub.s32 	%r259, 31, %r1145;
	and.b32  	%r1146, %r878, %r1144;
	popc.b32 	%r260, %r1146;
	setp.ne.s32 	%p117, %r443, %r259;
	mov.b32 	%r2235, 0;
	@%p117 bra 	$L__BB18_193;
	shl.b32 	%r1147, %r1133, 2;
	add.s32 	%r1148, %r219, %r1147;
	atom.shared.add.u32 	%r2235, [%r1148], %r260;
$L__BB18_193:
	ld.param.u32 	%r2102, [_ZN3cub18CUB_300001_SM_10006detail10radix_sort29DeviceRadixSortOnesweepKernelINS1_5radix10policy_hubIiiyE10Policy1000ELNS0_9SortOrderE0EiiyiiNS1_21identity_decomposer_tEEEvPT5_SB_PT3_PKSC_PT1_PKSG_PT2_PKSK_T4_iiT6__param_9];
	shfl.sync.idx.b32	%r1174|%p118, %r2235, %r259, 31, -1;
	add.s32 	%r263, %r260, %r1174;
	shr.u32 	%r1175, %r2221, %r2102;
	and.b32  	%r1171, %r1175, %r221;
	mov.b32 	%r1151, 1;
	// begin inline asm
	{
    .reg .pred p;
    and.b32 %r1149, %r1171, %r1151;    setp.ne.u32 p, %r1149, 0;
    vote.ballot.sync.b32 %r1149, p, 0xffffffff;
    @!p not.b32 %r1149, %r1149;
}

	// end inline asm
	mov.b32 	%r1154, 2;
	// begin inline asm
	{
    .reg .pred p;
    and.b32 %r1152, %r1171, %r1154;    setp.ne.u32 p, %r1152, 0;
    vote.ballot.sync.b32 %r1152, p, 0xffffffff;
    @!p not.b32 %r1152, %r1152;
}

	// end inline asm
	and.b32  	%r1176, %r1152, %r1149;
	mov.b32 	%r1157, 4;
	// begin inline asm
	{
    .reg .pred p;
    and.b32 %r1155, %r1171, %r1157;    setp.ne.u32 p, %r1155, 0;
    vote.ballot.sync.b32 %r1155, p, 0xffffffff;
    @!p not.b32 %r1155, %r1155;
}

	// end inline asm
	and.b32  	%r1177, %r1155, %r1176;
	mov.b32 	%r1160, 8;
	// begin inline asm
	{
    .reg .pred p;
    and.b32 %r1158, %r1171, %r1160;    setp.ne.u32 p, %r1158, 0;
    vote.ballot.sync.b32 %r1158, p, 0xffffffff;
    @!p not.b32 %r1158, %r1158;
}

	// end inline asm
	and.b32  	%r1178, %r1158, %r1177;
	mov.b32 	%r1163, 16;
	// begin inline asm
	{
    .reg .pred p;
    and.b32 %r1161, %r1171, %r1163;    setp.ne.u32 p, %r1161, 0;
    vote.ballot.sync.b32 %r1161, p, 0xffffffff;
    @!p not.b32 %r1161, %r1161;
}

	// end inline asm
	and.b32  	%r1179, %r1161, %r1178;
	mov.b32 	%r1166, 32;
	// begin inline asm
	{
    .reg .pred p;
    and.b32 %r1164, %r1171, %r1166;    setp.ne.u32 p, %r1164, 0;
    vote.ballot.sync.b32 %r1164, p, 0xffffffff;
    @!p not.b32 %r1164, %r1164;
}

	// end inline asm
	and.b32  	%r1180, %r1164, %r1179;
	mov.b32 	%r1169, 64;
	// begin inline asm
	{
    .reg .pred p;
    and.b32 %r1167, %r1171, %r1169;    setp.ne.u32 p, %r1167, 0;
    vote.ballot.sync.b32 %r1167, p, 0xffffffff;
    @!p not.b32 %r1167, %r1167;
}

	// end inline asm
	and.b32  	%r1181, %r1167, %r1180;
	mov.b32 	%r1172, 128;
	// begin inline asm
	{
    .reg .pred p;
    and.b32 %r1170, %r1171, %r1172;    setp.ne.u32 p, %r1170, 0;
    vote.ballot.sync.b32 %r1170, p, 0xffffffff;
    @!p not.b32 %r1170, %r1170;
}

	// end inline asm
	and.b32  	%r1182, %r1170, %r1181;
	clz.b32 	%r1183, %r1182;
	sub.s32 	%r265, 31, %r1183;
	and.b32  	%r1184, %r878, %r1182;
	popc.b32 	%r266, %r1184;
	setp.ne.s32 	%p119, %r443, %r265;
	mov.b32 	%r2236, 0;
	@%p119 bra 	$L__BB18_195;
	shl.b32 	%r1185, %r1171, 2;
	add.s32 	%r1186, %r219, %r1185;
	atom.shared.add.u32 	%r2236, [%r1186], %r266;
$L__BB18_195:
	ld.param.u32 	%r2103, [_ZN3cub18CUB_300001_SM_10006detail10radix_sort29DeviceRadixSortOnesweepKernelINS1_5radix10policy_hubIiiyE10Policy1000ELNS0_9SortOrderE0EiiyiiNS1_21identity_decomposer_tEEEvPT5_SB_PT3_PKSC_PT1_PKSG_PT2_PKSK_T4_iiT6__param_9];
	shfl.sync.idx.b32	%r1212|%p120, %r2236, %r265, 31, -1;
	add.s32 	%r269, %r266, %r1212;
	shr.u32 	%r1213, %r2220, %r2103;
	and.b32  	%r1209, %r1213, %r221;
	mov.b32 	%r1189, 1;
	// begin inline asm
	{
    .reg .pred p;
    and.b32 %r1187, %r1209, %r1189;    setp.ne.u32 p, %r1187, 0;
    vote.ballot.sync.b32 %r1187, p, 0xffffffff;
    @!p not.b32 %r1187, %r1187;
}

	// end inline asm
	mov.b32 	%r1192, 2;
	// begin inline asm
	{
    .reg .pred p;
    and.b32 %r1190, %r1209, %r1192;    setp.ne.u32 p, %r1190, 0;
    vote.ballot.sync.b32 %r1190, p, 0xffffffff;
    @!p not.b32 %r1190, %r1190;
}

	// end inline asm
	and.b32  	%r1214, %r1190, %r1187;
	mov.b32 	%r1195, 4;
	// begin inline asm
	{
    .reg .pred p;
    and.b32 %r1193, %r1209, %r1195;    setp.ne.u32 p, %r1193, 0;
    vote.ballot.sync.b32 %r1193, p, 0xffffffff;
    @!p not.b32 %r1193, %r1193;
}

	// end inline asm
	and.b32  	%r1215, %r1193, %r1214;
	mov.b32 	%r1198, 8;
	// begin inline asm
	{
    .reg .pred p;
    and.b32 %r1196, %r1209, %r1198;    setp.ne.u32 p, %r1196, 0;
    vote.ballot.sync.b32 %r1196, p, 0xffffffff;
    @!p not.b32 %r1196, %r1196;
}

	// end inline asm
	and.b32  	%r1216, %r1196, %r1215;
	mov.b32 	%r1201, 16;
	// begin inline asm
	{
    .reg .pred p;
    and.b32 %r1199, %r1209, %r1201;    setp.ne.u32 p, %r1199, 0;
    vote.ballot.sync.b32 %r1199, p, 0xffffffff;
    @!p not.b32 %r1199, %r1199;
}

	// end inline asm
	and.b32  	%r1217, %r1199, %r1216;
	mov.b32 	%r1204, 32;
	// begin inline asm
	{
    .reg .pred p;
    and.b32 %r1202, %r1209, %r1204;    setp.ne.u32 p, %r1202, 0;
    vote.ballot.sync.b32 %r1202, p, 0xffffffff;
    @!p not.b32 %r1202, %r1202;
}

	// end inline asm
	and.b32  	%r1218, %r1202, %r1217;
	mov.b32 	%r1207, 64;
	// begin inline asm
	{
    .reg .pred p;
    and.b32 %r1205, %r1209, %r1207;    setp.ne.u32 p, %r1205, 0;
    vote.ballot.sync.b32 %r1205, p, 0xffffffff;
    @!p not.b32 %r1205, %r1205;
}

	// end inline asm
	and.b32  	%r1219, %r1205, %r1218;
	mov.b32 	%r1210, 128;
	// begin inline asm
	{
    .reg .pred p;
    and.b32 %r1208, %r1209, %r1210;    setp.ne.u32 p, %r1208, 0;
    vote.ballot.sync.b32 %r1208, p, 0xffffffff;
    @!p not.b32 %r1208, %r1208;
}

	// end inline asm
	and.b32  	%r1220, %r1208, %r1219;
	clz.b32 	%r1221, %r1220;
	sub.s32 	%r271, 31, %r1221;
	and.b32  	%r1222, %r878, %r1220;
	popc.b32 	%r272, %r1222;
	setp.ne.s32 	%p121, %r443, %r271;
	mov.b32 	%r2237, 0;
	@%p121 bra 	$L__BB18_197;
	shl.b32 	%r1223, %r1209, 2;
	add.s32 	%r1224, %r219, %r1223;
	atom.shared.add.u32 	%r2237, [%r1224], %r272;
$L__BB18_197:
	ld.param.u32 	%r2104, [_ZN3cub18CUB_300001_SM_10006detail10radix_sort29DeviceRadixSortOnesweepKernelINS1_5radix10policy_hubIiiyE10Policy1000ELNS0_9SortOrderE0EiiyiiNS1_21identity_decomposer_tEEEvPT5_SB_PT3_PKSC_PT1_PKSG_PT2_PKSK_T4_iiT6__param_9];
	shfl.sync.idx.b32	%r1250|%p122, %r2237, %r271, 31, -1;
	add.s32 	%r275, %r272, %r1250;
	shr.u32 	%r1251, %r2219, %r2104;
	and.b32  	%r1247, %r1251, %r221;
	mov.b32 	%r1227, 1;
	// begin inline asm
	{
    .reg .pred p;
    and.b32 %r1225, %r1247, %r1227;    setp.ne.u32 p, %r1225, 0;
    vote.ballot.sync.b32 %r1225, p, 0xffffffff;
    @!p not.b32 %r1225, %r1225;
}

	// end inline asm
	mov.b32 	%r1230, 2;
	// begin inline asm
	{
    .reg .pred p;
    and.b32 %r1228, %r1247, %r1230;    setp.ne.u32 p, %r1228, 0;
    vote.ballot.sync.b32 %r1228, p, 0xffffffff;
    @!p not.b32 %r1228, %r1228;
}

	// end inline asm
	and.b32  	%r1252, %r1228, %r1225;
	mov.b32 	%r1233, 4;
	// begin inline asm
	{
    .reg .pred p;
    and.b32 %r1231, %r1247, %r1233;    setp.ne.u32 p, %r1231, 0;
    vote.ballot.sync.b32 %r1231, p, 0xffffffff;
    @!p not.b32 %r1231, %r1231;
}

	// end inline asm
	and.b32  	%r1253, %r1231, %r1252;
	mov.b32 	%r1236, 8;
	// begin inline asm
	{
    .reg .pred p;
    and.b32 %r1234, %r1247, %r1236;    setp.ne.u32 p, %r1234, 0;
    vote.ballot.sync.b32 %r1234, p, 0xffffffff;
    @!p not.b32 %r1234, %r1234;
}

	// end inline asm
	and.b32  	%r1254, %r1234, %r1253;
	mov.b32 	%r1239, 16;
	// begin inline asm
	{
    .reg .pred p;
    and.b32 %r1237, %r1247, %r1239;    setp.ne.u32 p, %r1237, 0;
    vote.ballot.sync.b32 %r1237, p, 0xffffffff;
    @!p not.b32 %r1237, %r1237;
}

	// end inline asm
	and.b32  	%r1255, %r1237, %r1254;
	mov.b32 	%r1242, 32;
	// begin inline asm
	{
    .reg .pred p;
    and.b32 %r1240, %r1247, %r1242;    setp.ne.u32 p, %r1240, 0;
    vote.ballot.sync.b32 %r1240, p, 0xffffffff;
    @!p not.b32 %r1240, %r1240;
}

	// end inline asm
	and.b32  	%r1256, %r1240, %r1255;
	mov.b32 	%r1245, 64;
	// begin inline asm
	{
    .reg .pred p;
    and.b32 %r1243, %r1247, %r1245;    setp.ne.u32 p, %r1243, 0;
    vote.ballot.sync.b32 %r1243, p, 0xffffffff;
    @!p not.b32 %r1243, %r1243;
}

	// end inline asm
	and.b32  	%r1257, %r1243, %r1256;
	mov.b32 	%r1248, 128;
	// begin inline asm
	{
    .reg .pred p;
    and.b32 %r1246, %r1247, %r1248;    setp.ne.u32 p, %r1246, 0;
    vote.ballot.sync.b32 %r1246, p, 0xffffffff;
    @!p not.b32 %r1246, %r1246;
}

	// end inline asm
	and.b32  	%r1258, %r1246, %r1257;
	clz.b32 	%r1259, %r1258;
	sub.s32 	%r277, 31, %r1259;
	and.b32  	%r1260, %r878, %r1258;
	popc.b32 	%r278, %r1260;
	setp.ne.s32 	%p123, %r443, %r277;
	mov.b32 	%r2238, 0;
	@%p123 bra 	$L__BB18_199;
	shl.b32 	%r1265, %r1247, 2;
	add.s32 	%r1266, %r219, %r1265;
	atom.shared.add.u32 	%r2238, [%r1266], %r278;
$L__BB18_199:
	ld.param.u32 	%r2105, [_ZN3cub18CUB_300001_SM_10006detail10radix_sort29DeviceRadixSortOnesweepKernelINS1_5radix10policy_hubIiiyE10Policy1000ELNS0_9SortOrderE0EiiyiiNS1_21identity_decomposer_tEEEvPT5_SB_PT3_PKSC_PT1_PKSG_PT2_PKSK_T4_iiT6__param_9];
	shfl.sync.idx.b32	%r1292|%p124, %r2238, %r277, 31, -1;
	add.s32 	%r281, %r278, %r1292;
	shr.u32 	%r1293, %r2218, %r2105;
	and.b32  	%r1289, %r1293, %r221;
	mov.b32 	%r1269, 1;
	// begin inline asm
	{
    .reg .pred p;
    and.b32 %r1267, %r1289, %r1269;    setp.ne.u32 p, %r1267, 0;
    vote.ballot.sync.b32 %r1267, p, 0xffffffff;
    @!p not.b32 %r1267, %r1267;
}

	// end inline asm
	mov.b32 	%r1272, 2;
	// begin inline asm
	{
    .reg .pred p;
    and.b32 %r1270, %r1289, %r1272;    setp.ne.u32 p, %r1270, 0;
    vote.ballot.sync.b32 %r1270, p, 0xffffffff;
    @!p not.b32 %r1270, %r1270;
}

	// end inline asm
	and.b32  	%r1294, %r1270, %r1267;
	mov.b32 	%r1275, 4;
	// begin inline asm
	{
    .reg .pred p;
    and.b32 %r1273, %r1289, %r1275;    setp.ne.u32 p, %r1273, 0;
    vote.ballot.sync.b32 %r1273, p, 0xffffffff;
    @!p not.b32 %r1273, %r1273;
}

	// end inline asm
	and.b32  	%r1295, %r1273, %r1294;
	mov.b32 	%r1278, 8;
	// begin inline asm
	{
    .reg .pred p;
    and.b32 %r1276, %r1289, %r1278;    setp.ne.u32 p, %r1276, 0;
    vote.ballot.sync.b32 %r1276, p, 0xffffffff;
    @!p not.b32 %r1276, %r1276;
}

	// end inline asm
	and.b32  	%r1296, %r1276, %r1295;
	mov.b32 	%r1281, 16;
	// begin inline asm
	{
    .reg .pred p;
    and.b32 %r1279, %r1289, %r1281;    setp.ne.u32 p, %r1279, 0;
    vote.ballot.sync.b32 %r1279, p, 0xffffffff;
    @!p not.b32 %r1279, %r1279;
}

	// end inline asm
	and.b32  	%r1297, %r1279, %r1296;
	mov.b32 	%r1284, 32;
	// begin inline asm
	{
    .reg .pred p;
    and.b32 %r1282, %r1289, %r1284;    setp.ne.u32 p, %r1282, 0;
    vote.ballot.sync.b32 %r1282, p, 0xffffffff;
    @!p not.b32 %r1282, %r1282;
}

	// end inline asm
	and.b32  	%r1298, %r1282, %r1297;
	mov.b32 	%r1287, 64;
	// begin inline asm
	{
    .reg .pred p;
    and.b32 %r1285, %r1289, %r1287;    setp.ne.u32 p, %r1285, 0;
    vote.ballot.sync.b32 %r1285, p, 0xffffffff;
    @!p not.b32 %r1285, %r1285;
}

	// end inline asm
	and.b32  	%r1299, %r1285, %r1298;
	mov.b32 	%r1290, 128;
	// begin inline asm
	{
    .reg .pred p;
    and.b32 %r1288, %r1289, %r1290;    setp.ne.u32 p, %r1288, 0;
    vote.ballot.sync.b32 %r1288, p, 0xffffffff;
    @!p not.b32 %r1288, %r1288;
}

	// end inline asm
	and.b32  	%r1300, %r1288, %r1299;
	clz.b32 	%r1301, %r1300;
	sub.s32 	%r283, 31, %r1301;
	and.b32  	%r1302, %r878, %r1300;
	popc.b32 	%r284, %r1302;
	setp.ne.s32 	%p125, %r443, %r283;
	mov.b32 	%r2239, 0;
	@%p125 bra 	$L__BB18_201;
	shl.b32 	%r1307, %r1289, 2;
	add.s32 	%r1308, %r219, %r1307;
	atom.shared.add.u32 	%r2239, [%r1308], %r284;
$L__BB18_201:
	ld.param.u32 	%r2106, [_ZN3cub18CUB_300001_SM_10006detail10radix_sort29DeviceRadixSortOnesweepKernelINS1_5radix10policy_hubIiiyE10Policy1000ELNS0_9SortOrderE0EiiyiiNS1_21identity_decomposer_tEEEvPT5_SB_PT3_PKSC_PT1_PKSG_PT2_PKSK_T4_iiT6__param_9];
	shfl.sync.idx.b32	%r1334|%p126, %r2239, %r283, 31, -1;
	add.s32 	%r287, %r284, %r1334;
	shr.u32 	%r1335, %r2217, %r2106;
	and.b32  	%r1331, %r1335, %r221;
	mov.b32 	%r1311, 1;
	// begin inline asm
	{
    .reg .pred p;
    and.b32 %r1309, %r1331, %r1311;    setp.ne.u32 p, %r1309, 0;
    vote.ballot.sync.b32 %r1309, p, 0xffffffff;
    @!p not.b32 %r1309, %r1309;
}

	// end inline asm
	mov.b32 	%r1314, 2;
	// begin inline asm
	{
    .reg .pred p;
    and.b32 %r1312, %r1331, %r1314;    setp.ne.u32 p, %r1312, 0;
    vote.ballot.sync.b32 %r1312, p, 0xffffffff;
    @!p not.b32 %r1312, %r1312;
}

	// end inline asm
	and.b32  	%r1336, %r1312, %r1309;
	mov.b32 	%r1317, 4;
	// begin inline asm
	{
    .reg .pred p;
    and.b32 %r1315, %r1331, %r1317;    setp.ne.u32 p, %r1315, 0;
    vote.ballot.sync.b32 %r1315, p, 0xffffffff;
    @!p not.b32 %r1315, %r1315;
}

	// end inline asm
	and.b32  	%r1337, %r1315, %r1336;
	mov.b32 	%r1320, 8;
	// begin inline asm
	{
    .reg .pred p;
    and.b32 %r1318, %r1331, %r1320;    setp.ne.u32 p, %r1318, 0;
    vote.ballot.sync.b32 %r1318, p, 0xffffffff;
    @!p not.b32 %r1318, %r1318;
}

	// end inline asm
	and.b32  	%r1338, %r1318, %r1337;
	mov.b32 	%r1323, 16;
	// begin inline asm
	{
    .reg .pred p;
    and.b32 %r1321, %r1331, %r1323;    setp.ne.u32 p, %r1321, 0;
    vote.ballot.sync.b32 %r1321, p, 0xffffffff;
    @!p not.b32 %r1321, %r1321;
}

	// end inline asm
	and.b32  	%r1339, %r1321, %r1338;
	mov.b32 	%r1326, 32;
	// begin inline asm
	{
    .reg .pred p;
    and.b32 %r1324, %r1331, %r1326;    setp.ne.u32 p, %r1324, 0;
    vote.ballot.sync.b32 %r1324, p, 0xffffffff;
    @!p not.b32 %r1324, %r1324;
}

	// end inline asm
	and.b32  	%r1340, %r1324, %r1339;
	mov.b32 	%r1329, 64;
	// begin inline asm
	{
    .reg .pred p;
    and.b32 %r1327, %r1331, %r1329;    setp.ne.u32 p, %r1327, 0;
    vote.ballot.sync.b32 %r1327, p, 0xffffffff;
    @!p not.b32 %r1327, %r1327;
}

	// end inline asm
	and.b32  	%r1341, %r1327, %r1340;
	mov.b32 	%r1332, 128;
	// begin inline asm
	{
    .reg .pred p;
    and.b32 %r1330, %r1331, %r1332;    setp.ne.u32 p, %r1330, 0;
    vote.ballot.sync.b32 %r1330, p, 0xffffffff;
    @!p not.b32 %r1330, %r1330;
}

	// end inline asm
	and.b32  	%r1342, %r1330, %r1341;
	clz.b32 	%r1343, %r1342;
	sub.s32 	%r289, 31, %r1343;
	and.b32  	%r1344, %r878, %r1342;
	popc.b32 	%r290, %r1344;
	setp.ne.s32 	%p127, %r443, %r289;
	mov.b32 	%r2240, 0;
	@%p127 bra 	$L__BB18_203;
	shl.b32 	%r1349, %r1331, 2;
	add.s32 	%r1350, %r219, %r1349;
	atom.shared.add.u32 	%r2240, [%r1350], %r290;
$L__BB18_203:
	ld.param.u32 	%r2107, [_ZN3cub18CUB_300001_SM_10006detail10radix_sort29DeviceRadixSortOnesweepKernelINS1_5radix10policy_hubIiiyE10Policy1000ELNS0_9SortOrderE0EiiyiiNS1_21identity_decomposer_tEEEvPT5_SB_PT3_PKSC_PT1_PKSG_PT2_PKSK_T4_iiT6__param_9];
	shfl.sync.idx.b32	%r1376|%p128, %r2240, %r289, 31, -1;
	add.s32 	%r293, %r290, %r1376;
	shr.u32 	%r1377, %r2216, %r2107;
	and.b32  	%r1373, %r1377, %r221;
	mov.b32 	%r1353, 1;
	// begin inline asm
	{
    .reg .pred p;
    and.b32 %r1351, %r1373, %r1353;    setp.ne.u32 p, %r1351, 0;
    vote.ballot.sync.b32 %r1351, p, 0xffffffff;
    @!p not.b32 %r1351, %r1351;
}

	// end inline asm
	mov.b32 	%r1356, 2;
	// begin inline asm
	{
    .reg .pred p;
    and.b32 %r1354, %r1373, %r1356;    setp.ne.u32 p, %r1354, 0;
    vote.ballot.sync.b32 %r1354, p, 0xffffffff;
    @!p not.b32 %r1354, %r1354;
}

	// end inline asm
	and.b32  	%r1378, %r1354, %r1351;
	mov.b32 	%r1359, 4;
	// begin inline asm
	{
    .reg .pred p;
    and.b32 %r1357, %r1373, %r1359;    setp.ne.u32 p, %r1357, 0;
    vote.ballot.sync.b32 %r1357, p, 0xffffffff;
    @!p not.b32 %r1357, %r1357;
}

	// end inline asm
	and.b32  	%r1379, %r1357, %r1378;
	mov.b32 	%r1362, 8;
	// begin inline asm
	{
    .reg .pred p;
    and.b32 %r1360, %r1373, %r1362;    setp.ne.u32 p, %r1360, 0;
    vote.ballot.sync.b32 %r1360, p, 0xffffffff;
    @!p not.b32 %r1360, %r1360;
}

	// end inline asm
	and.b32  	%r1380, %r1360, %r1379;
	mov.b32 	%r1365, 16;
	// begin inline asm
	{
    .reg .pred p;
    and.b32 %r1363, %r1373, %r1365;    setp.ne.u32 p, %r1363, 0;
    vote.ballot.sync.b32 %r1363, p, 0xffffffff;
    @!p not.b32 %r1363, %r1363;
}

	// end inline asm
	and.b32  	%r1381, %r1363, %r1380;
	mov.b32 	%r1368, 32;
	// begin inline asm
	{
    .reg .pred p;
    and.b32 %r1366, %r1373, %r1368;    setp.ne.u32 p, %r1366, 0;
    vote.ballot.sync.b32 %r1366, p, 0xffffffff;
    @!p not.b32 %r1366, %r1366;
}

	// end inline asm
	and.b32  	%r1382, %r1366, %r1381;
	mov.b32 	%r1371, 64;
	// begin inline asm
	{
    .reg .pred p;
    and.b32 %r1369, %r1373, %r1371;    setp.ne.u32 p, %r1369, 0;
    vote.ballot.sync.b32 %r1369, p, 0xffffffff;
    @!p not.b32 %r1369, %r1369;
}

	// end inline asm
	and.b32  	%r1383, %r1369, %r1382;
	mov.b32 	%r1374, 128;
	// begin inline asm
	{
    .reg .pred p;
    and.b32 %r1372, %r1373, %r1374;    setp.ne.u32 p, %r1372, 0;
    vote.ballot.sync.b32 %r1372, p, 0xffffffff;
    @!p not.b32 %r1372, %r1372;
}

	// end inline asm
	and.b32  	%r1384, %r1372, %r1383;
	clz.b32 	%r1385, %r1384;
	sub.s32 	%r295, 31, %r1385;
	and.b32  	%r1386, %r878, %r1384;
	popc.b32 	%r296, %r1386;
	setp.ne.s32 	%p129, %r443, %r295;
	mov.b32 	%r2241, 0;
	@%p129 bra 	$L__BB18_205;
	shl.b32 	%r1391, %r1373, 2;
	add.s32 	%r1392, %r219, %r1391;
	atom.shared.add.u32 	%r2241, [%r1392], %r296;
$L__BB18_205:
	ld.param.u32 	%r2108, [_ZN3cub18CUB_300001_SM_10006detail10radix_sort29DeviceRadixSortOnesweepKernelINS1_5radix10policy_hubIiiyE10Policy1000ELNS0_9SortOrderE0EiiyiiNS1_21identity_decomposer_tEEEvPT5_SB_PT3_PKSC_PT1_PKSG_PT2_PKSK_T4_iiT6__param_9];
	shfl.sync.idx.b32	%r1418|%p130, %r2241, %r295, 31, -1;
	add.s32 	%r299, %r296, %r1418;
	shr.u32 	%r1419, %r2215, %r2108;
	and.b32  	%r1415, %r1419, %r221;
	mov.b32 	%r1395, 1;
	// begin inline asm
	{
    .reg .pred p;
    and.b32 %r1393, %r1415, %r1395;    setp.ne.u32 p, %r1393, 0;
    vote.ballot.sync.b32 %r1393, p, 0xffffffff;
    @!p not.b32 %r1393, %r1393;
}

	// end inline asm
	mov.b32 	%r1398, 2;
	// begin inline asm
	{
    .reg .pred p;
    and.b32 %r1396, %r1415, %r1398;    setp.ne.u32 p, %r1396, 0;
    vote.ballot.sync.b32 %r1396, p, 0xffffffff;
    @!p not.b32 %r1396, %r1396;
}

	// end inline asm
	and.b32  	%r1420, %r1396, %r1393;
	mov.b32 	%r1401, 4;
	// begin inline asm
	{
    .reg .pred p;
    and.b32 %r1399, %r1415, %r1401;    setp.ne.u32 p, %r1399, 0;
    vote.ballot.sync.b32 %r1399, p, 0xffffffff;
    @!p not.b32 %r1399, %r1399;
}

	// end inline asm
	and.b32  	%r1421, %r1399, %r1420;
	mov.b32 	%r1404, 8;
	// begin inline asm
	{
    .reg .pred p;
    and.b32 %r1402, %r1415, %r1404;    setp.ne.u32 p, %r1402, 0;
    vote.ballot.sync.b32 %r1402, p, 0xffffffff;
    @!p not.b32 %r1402, %r1402;
}

	// end inline asm
	and.b32  	%r1422, %r1402, %r1421;
	mov.b32 	%r1407, 16;
	// begin inline asm
	{
    .reg .pred p;
    and.b32 %r1405, %r1415, %r1407;    setp.ne.u32 p, %r1405, 0;
    vote.ballot.sync.b32 %r1405, p, 0xffffffff;
    @!p not.b32 %r1405, %r1405;
}

	// end inline asm
	and.b32  	%r1423, %r1405, %r1422;
	mov.b32 	%r1410, 32;
	// begin inline asm
	{
    .reg .pred p;
    and.b32 %r1408, %r1415, %r1410;    setp.ne.u32 p, %r1408, 0;
    vote.ballot.sync.b32 %r1408, p, 0xffffffff;
    @!p not.b32 %r1408, %r1408;
}

	// end inline asm
	and.b32  	%r1424, %r1408, %r1423;
	mov.b32 	%r1413, 64;
	// begin inline asm
	{
    .reg .pred p;
    and.b32 %r1411, %r1415, %r1413;    setp.ne.u32 p, %r1411, 0;
    vote.ballot.sync.b32 %r1411, p, 0xffffffff;
    @!p not.b32 %r1411, %r1411;
}

	// end inline asm
	and.b32  	%r1425, %r1411, %r1424;
	mov.b32 	%r1416, 128;
	// begin inline asm
	{
    .reg .pred p;
    and.b32 %r1414, %r1415, %r1416;    setp.ne.u32 p, %r1414, 0;
    vote.ballot.sync.b32 %r1414, p, 0xffffffff;
    @!p not.b32 %r1414, %r1414;
}

	// end inline asm
	and.b32  	%r1426, %r1414, %r1425;
	clz.b32 	%r1427, %r1426;
	sub.s32 	%r301, 31, %r1427;
	and.b32  	%r1428, %r878, %r1426;
	popc.b32 	%r302, %r1428;
	setp.ne.s32 	%p131, %r443, %r301;
	mov.b32 	%r2242, 0;
	@%p131 bra 	$L__BB18_207;
	shl.b32 	%r1433, %r1415, 2;
	add.s32 	%r1434, %r219, %r1433;
	atom.shared.add.u32 	%r2242, [%r1434], %r302;
$L__BB18_207:
	ld.param.u32 	%r2109, [_ZN3cub18CUB_300001_SM_10006detail10radix_sort29DeviceRadixSortOnesweepKernelINS1_5radix10policy_hubIiiyE10Policy1000ELNS0_9SortOrderE0EiiyiiNS1_21identity_decomposer_tEEEvPT5_SB_PT3_PKSC_PT1_PKSG_PT2_PKSK_T4_iiT6__param_9];
	shfl.sync.idx.b32	%r1460|%p132, %r2242, %r301, 31, -1;
	add.s32 	%r305, %r302, %r1460;
	shr.u32 	%r1461, %r2214, %r2109;
	and.b32  	%r1457, %r1461, %r221;
	mov.b32 	%r1437, 1;
	// begin inline asm
	{
    .reg .pred p;
    and.b32 %r1435, %r1457, %r1437;    setp.ne.u32 p, %r1435, 0;
    vote.ballot.sync.b32 %r1435, p, 0xffffffff;
    @!p not.b32 %r1435, %r1435;
}

	// end inline asm
	mov.b32 	%r1440, 2;
	// begin inline asm
	{
    .reg .pred p;
    and.b32 %r1438, %r1457, %r1440;    setp.ne.u32 p, %r1438, 0;
    vote.ballot.sync.b32 %r1438, p, 0xffffffff;
    @!p not.b32 %r1438, %r1438;
}

	// end inline asm
	and.b32  	%r1462, %r1438, %r1435;
	mov.b32 	%r1443, 4;
	// begin inline asm
	{
    .reg .pred p;
    and.b32 %r1441, %r1457, %r1443;    setp.ne.u32 p, %r1441, 0;
    vote.ballot.sync.b32 %r1441, p, 0xffffffff;
    @!p not.b32 %r1441, %r1441;
}

	// end inline asm
	and.b32  	%r1463, %r1441, %r1462;
	mov.b32 	%r1446, 8;
	// begin inline asm
	{
    .reg .pred p;
    and.b32 %r1444, %r1457, %r1446;    setp.ne.u32 p, %r1444, 0;
    vote.ballot.sync.b32 %r1444, p, 0xffffffff;
    @!p not.b32 %r1444, %r1444;
}

	// end inline asm
	and.b32  	%r1464, %r1444, %r1463;
	mov.b32 	%r1449, 16;
	// begin inline asm
	{
    .reg .pred p;
    and.b32 %r1447, %r1457, %r1449;    setp.ne.u32 p, %r1447, 0;
    vote.ballot.sync.b32 %r1447, p, 0xffffffff;
    @!p not.b32 %r1447, %r1447;
}

	// end inline asm
	and.b32  	%r1465, %r1447, %r1464;
	mov.b32 	%r1452, 32;
	// begin inline asm
	{
    .reg .pred p;
    and.b32 %r1450, %r1457, %r1452;    setp.ne.u32 p, %r1450, 0;
    vote.ballot.sync.b32 %r1450, p, 0xffffffff;
    @!p not.b32 %r1450, %r1450;
}

	// end inline asm
	and.b32  	%r1466, %r1450, %r1465;
	mov.b32 	%r1455, 64;
	// begin inline asm
	{
    .reg .pred p;
    and.b32 %r1453, %r1457, %r1455;    setp.ne.u32 p, %r1453, 0;
    vote.ballot.sync.b32 %r1453, p, 0xffffffff;
    @!p not.b32 %r1453, %r1453;
}

	// end inline asm
	and.b32  	%r1467, %r1453, %r1466;
	mov.b32 	%r1458, 128;
	// begin inline asm
	{
    .reg .pred p;
    and.b32 %r1456, %r1457, %r1458;    setp.ne.u32 p, %r1456, 0;
    vote.ballot.sync.b32 %r1456, p, 0xffffffff;
    @!p not.b32 %r1456, %r1456;
}

	// end inline asm
	and.b32  	%r1468, %r1456, %r1467;
	clz.b32 	%r1469, %r1468;
	sub.s32 	%r307, 31, %r1469;
	and.b32  	%r1470, %r878, %r1468;
	popc.b32 	%r308, %r1470;
	setp.ne.s32 	%p133, %r443, %r307;
	mov.b32 	%r2243, 0;
	@%p133 bra 	$L__BB18_209;
	shl.b32 	%r1475, %r1457, 2;
	add.s32 	%r1476, %r219, %r1475;
	atom.shared.add.u32 	%r2243, [%r1476], %r308;
$L__BB18_209:
	ld.param.u32 	%r2110, [_ZN3cub18CUB_300001_SM_10006detail10radix_sort29DeviceRadixSortOnesweepKernelINS1_5radix10policy_hubIiiyE10Policy1000ELNS0_9SortOrderE0EiiyiiNS1_21identity_decomposer_tEEEvPT5_SB_PT3_PKSC_PT1_PKSG_PT2_PKSK_T4_iiT6__param_9];
	shfl.sync.idx.b32	%r1502|%p134, %r2243, %r307, 31, -1;
	add.s32 	%r311, %r308, %r1502;
	shr.u32 	%r1503, %r2213, %r2110;
	and.b32  	%r1499, %r1503, %r221;
	mov.b32 	%r1479, 1;
	// begin inline asm
	{
    .reg .pred p;
    and.b32 %r1477, %r1499, %r1479;    setp.ne.u32 p, %r1477, 0;
    vote.ballot.sync.b32 %r1477, p, 0xffffffff;
    @!p not.b32 %r1477, %r1477;
}

	// end inline asm
	mov.b32 	%r1482, 2;
	// begin inline asm
	{
    .reg .pred p;
    and.b32 %r1480, %r1499, %r1482;    setp.ne.u32 p, %r1480, 0;
    vote.ballot.sync.b32 %r1480, p, 0xffffffff;
    @!p not.b32 %r1480, %r1480;
}

	// end inline asm
	and.b32  	%r1504, %r1480, %r1477;
	mov.b32 	%r1485, 4;
	// begin inline asm
	{
    .reg .pred p;
    and.b32 %r1483, %r1499, %r1485;    setp.ne.u32 p, %r1483, 0;
    vote.ballot.sync.b32 %r1483, p, 0xffffffff;
    @!p not.b32 %r1483, %r1483;
}

	// end inline asm
	and.b32  	%r1505, %r1483, %r1504;
	mov.b32 	%r1488, 8;
	// begin inline asm
	{
    .reg .pred p;
    and.b32 %r1486, %r1499, %r1488;    setp.ne.u32 p, %r1486, 0;
    vote.ballot.sync.b32 %r1486, p, 0xffffffff;
    @!p not.b32 %r1486, %r1486;
}

	// end inline asm
	and.b32  	%r1506, %r1486, %r1505;
	mov.b32 	%r1491, 16;
	// begin inline asm
	{
    .reg .pred p;
    and.b32 %r1489, %r1499, %r1491;    setp.ne.u32 p, %r1489, 0;
    vote.ballot.sync.b32 %r1489, p, 0xffffffff;
    @!p not.b32 %r1489, %r1489;
}

	// end inline asm
	and.b32  	%r1507, %r1489, %r1506;
	mov.b32 	%r1494, 32;
	// begin inline asm
	{
    .reg .pred p;
    and.b32 %r1492, %r1499, %r1494;    setp.ne.u32 p, %r1492, 0;
    vote.ballot.sync.b32 %r1492, p, 0xffffffff;
    @!p not.b32 %r1492, %r1492;
}

	// end inline asm
	and.b32  	%r1508, %r1492, %r1507;
	mov.b32 	%r1497, 64;
	// begin inline asm
	{
    .reg .pred p;
    and.b32 %r1495, %r1499, %r1497;    setp.ne.u32 p, %r1495, 0;
    vote.ballot.sync.b32 %r1495, p, 0xffffffff;
    @!p not.b32 %r1495, %r1495;
}

	// end inline asm
	and.b32  	%r1509, %r1495, %r1508;
	mov.b32 	%r1500, 128;
	// begin inline asm
	{
    .reg .pred p;
    and.b32 %r1498, %r1499, %r1500;    setp.ne.u32 p, %r1498, 0;
    vote.ballot.sync.b32 %r1498, p, 0xffffffff;
    @!p not.b32 %r1498, %r1498;
}

	// end inline asm
	and.b32  	%r1510, %r1498, %r1509;
	clz.b32 	%r1511, %r1510;
	sub.s32 	%r313, 31, %r1511;
	and.b32  	%r1512, %r878, %r1510;
	popc.b32 	%r314, %r1512;
	setp.ne.s32 	%p135, %r443, %r313;
	mov.b32 	%r2244, 0;
	@%p135 bra 	$L__BB18_211;
	shl.b32 	%r1517, %r1499, 2;
	add.s32 	%r1518, %r219, %r1517;
	atom.shared.add.u32 	%r2244, [%r1518], %r314;
$L__BB18_211:
	ld.param.u32 	%r2111, [_ZN3cub18CUB_300001_SM_10006detail10radix_sort29DeviceRadixSortOnesweepKernelINS1_5radix10policy_hubIiiyE10Policy1000ELNS0_9SortOrderE0EiiyiiNS1_21identity_decomposer_tEEEvPT5_SB_PT3_PKSC_PT1_PKSG_PT2_PKSK_T4_iiT6__param_9];
	shfl.sync.idx.b32	%r1544|%p136, %r2244, %r313, 31, -1;
	add.s32 	%r317, %r314, %r1544;
	shr.u32 	%r1545, %r2212, %r2111;
	and.b32  	%r1541, %r1545, %r221;
	mov.b32 	%r1521, 1;
	// begin inline asm
	{
    .reg .pred p;
    and.b32 %r1519, %r1541, %r1521;    setp.ne.u32 p, %r1519, 0;
    vote.ballot.sync.b32 %r1519, p, 0xffffffff;
    @!p not.b32 %r1519, %r1519;
}

	// end inline asm
	mov.b32 	%r1524, 2;
	// begin inline asm
	{
    .reg .pred p;
    and.b32 %r1522, %r1541, %r1524;    setp.ne.u32 p, %r1522, 0;
    vote.ballot.sync.b32 %r1522, p, 0xffffffff;
    @!p not.b32 %r1522, %r1522;
}

	// end inline asm
	and.b32  	%r1546, %r1522, %r1519;
	mov.b32 	%r1527, 4;
	// begin inline asm
	{
    .reg .pred p;
    and.b32 %r1525, %r1541, %r1527;    setp.ne.u32 p, %r1525, 0;
    vote.ballot.sync.b32 %r1525, p, 0xffffffff;
    @!p not.b32 %r1525, %r1525;
}

	// end inline asm
	and.b32  	%r1547, %r1525, %r1546;
	mov.b32 	%r1530, 8;
	// begin inline asm
	{
    .reg .pred p;
    and.b32 %r1528, %r1541, %r1530;    setp.ne.u32 p, %r1528, 0;
    vote.ballot.sync.b32 %r1528, p, 0xffffffff;
    @!p not.b32 %r1528, %r1528;
}

	// end inline asm
	and.b32  	%r1548, %r1528, %r1547;
	mov.b32 	%r1533, 16;
	// begin inline asm
	{
    .reg .pred p;
    and.b32 %r1531, %r1541, %r1533;    setp.ne.u32 p, %r1531, 0;
    vote.ballot.sync.b32 %r1531, p, 0xffffffff;
    @!p not.b32 %r1531, %r1531;
}

	// end inline asm
	and.b32  	%r1549, %r1531, %r1548;
	mov.b32 	%r1536, 32;
	// begin inline asm
	{
    .reg .pred p;
    and.b32 %r1534, %r1541, %r1536;    setp.ne.u32 p, %r1534, 0;
    vote.ballot.sync.b32 %r1534, p, 0xffffffff;
    @!p not.b32 %r1534, %r1534;
}

	// end inline asm
	and.b32  	%r1550, %r1534, %r1549;
	mov.b32 	%r1539, 64;
	// begin inline asm
	{
    .reg .pred p;
    and.b32 %r1537, %r1541, %r1539;    setp.ne.u32 p, %r1537, 0;
    vote.ballot.sync.b32 %r1537, p, 0xffffffff;
    @!p not.b32 %r1537, %r1537;
}

	// end inline asm
	and.b32  	%r1551, %r1537, %r1550;
	mov.b32 	%r1542, 128;
	// begin inline asm
	{
    .reg .pred p;
    and.b32 %r1540, %r1541, %r1542;    setp.ne.u32 p, %r1540, 0;
    vote.ballot.sync.b32 %r1540, p, 0xffffffff;
    @!p not.b32 %r1540, %r1540;
}

	// end inline asm
	and.b32  	%r1552, %r1540, %r1551;
	clz.b32 	%r1553, %r1552;
	sub.s32 	%r319, 31, %r1553;
	and.b32  	%r1554, %r878, %r1552;
	popc.b32 	%r320, %r1554;
	setp.ne.s32 	%p137, %r443, %r319;
	mov.b32 	%r2245, 0;
	@%p137 bra 	$L__BB18_213;
	shl.b32 	%r1559, %r1541, 2;
	add.s32 	%r1560, %r219, %r1559;
	atom.shared.add.u32 	%r2245, [%r1560], %r320;
$L__BB18_213:
	setp.gt.u32 	%p138, %r1, 255;
	shfl.sync.idx.b32	%r1561|%p139, %r2245, %r319, 31, -1;
	add.s32 	%r1562, %r320, %r1561;
	bar.sync 	0;
	shl.b32 	%r1563, %r227, 2;
	add.s32 	%r323, %r783, %r1563;
	st.shared.u32 	[%r323+-4], %r2228;
	shl.b32 	%r1565, %r233, 2;
	add.s32 	%r324, %r783, %r1565;
	st.shared.u32 	[%r324+-4], %r2227;
	shl.b32 	%r1566, %r239, 2;
	add.s32 	%r325, %r783, %r1566;
	st.shared.u32 	[%r325+-4], %r2226;
	shl.b32 	%r1567, %r245, 2;
	add.s32 	%r326, %r783, %r1567;
	st.shared.u32 	[%r326+-4], %r2225;
	shl.b32 	%r1568, %r251, 2;
	add.s32 	%r327, %r783, %r1568;
	st.shared.u32 	[%r327+-4], %r2224;
	shl.b32 	%r1569, %r257, 2;
	add.s32 	%r328, %r783, %r1569;
	st.shared.u32 	[%r328+-4], %r2223;
	shl.b32 	%r1570, %r263, 2;
	add.s32 	%r329, %r783, %r1570;
	st.shared.u32 	[%r329+-4], %r2222;
	shl.b32 	%r1571, %r269, 2;
	add.s32 	%r330, %r783, %r1571;
	st.shared.u32 	[%r330+-4], %r2221;
	shl.b32 	%r1572, %r275, 2;
	add.s32 	%r331, %r783, %r1572;
	st.shared.u32 	[%r331+-4], %r2220;
	shl.b32 	%r1573, %r281, 2;
	add.s32 	%r332, %r783, %r1573;
	st.shared.u32 	[%r332+-4], %r2219;
	shl.b32 	%r1574, %r287, 2;
	add.s32 	%r333, %r783, %r1574;
	st.shared.u32 	[%r333+-4], %r2218;
	shl.b32 	%r1575, %r293, 2;
	add.s32 	%r334, %r783, %r1575;
	st.shared.u32 	[%r334+-4], %r2217;
	shl.b32 	%r1576, %r299, 2;
	add.s32 	%r335, %r783, %r1576;
	st.shared.u32 	[%r335+-4], %r2216;
	shl.b32 	%r1577, %r305, 2;
	add.s32 	%r336, %r783, %r1577;
	st.shared.u32 	[%r336+-4], %r2215;
	shl.b32 	%r1578, %r311, 2;
	add.s32 	%r337, %r783, %r1578;
	st.shared.u32 	[%r337+-4], %r2214;
	shl.b32 	%r1579, %r317, 2;
	add.s32 	%r338, %r783, %r1579;
	st.shared.u32 	[%r338+-4], %r2213;
	shl.b32 	%r1580, %r1562, 2;
	add.s32 	%r339, %r783, %r1580;
	st.shared.u32 	[%r339+-4], %r2212;
	shl.b32 	%r1581, %r1, 3;
	add.s32 	%r1582, %r783, %r1581;
	add.s32 	%r340, %r1582, 26112;
	@%p138 bra 	$L__BB18_221;
	ld.param.u64 	%rd437, [_ZN3cub18CUB_300001_SM_10006detail10radix_sort29DeviceRadixSortOnesweepKernelINS1_5radix10policy_hubIiiyE10Policy1000ELNS0_9SortOrderE0EiiyiiNS1_21identity_decomposer_tEEEvPT5_SB_PT3_PKSC_PT1_PKSG_PT2_PKSK_T4_iiT6__param_3];
	cvta.to.global.u64 	%rd93, %rd437;
	shl.b64 	%rd94, %rd9, 3;
	add.s64 	%rd95, %rd93, %rd94;
	ld.global.u64 	%rd96, [%rd95];
	cvt.s64.s32 	%rd97, %r218;
	sub.s64 	%rd456, %rd96, %rd97;
	st.shared.u64 	[%r340], %rd456;
	setp.lt.s32 	%p140, %r3, 1;
	mov.u32 	%r2249, %r2174;
	@%p140 bra 	$L__BB18_220;
	mov.b32 	%r2247, -1;
	mov.u32 	%r2246, %r3;
	mov.u32 	%r2249, %r2174;
$L__BB18_216:
	ld.param.u64 	%rd430, [_ZN3cub18CUB_300001_SM_10006detail10radix_sort29DeviceRadixSortOnesweepKernelINS1_5radix10policy_hubIiiyE10Policy1000ELNS0_9SortOrderE0EiiyiiNS1_21identity_decomposer_tEEEvPT5_SB_PT3_PKSC_PT1_PKSG_PT2_PKSK_T4_iiT6__param_0];
	add.s32 	%r344, %r2246, -1;
	shl.b32 	%r1584, %r344, 8;
	add.s32 	%r1585, %r1584, %r1;
	cvta.to.global.u64 	%rd98, %rd430;
	mul.wide.s32 	%rd99, %r1585, 4;
	add.s64 	%rd19, %rd98, %rd99;
$L__BB18_217:
	membar.cta;
	ld.volatile.global.u32 	%r345, [%rd19];
	setp.eq.s32 	%p141, %r345, 0;
	@%p141 bra 	$L__BB18_217;
	and.b32  	%r1586, %r345, 1073741823;
	add.s32 	%r2249, %r1586, %r2249;
	setp.gt.s32 	%p142, %r345, -1;
	vote.sync.ballot.b32 	%r2247, %p142, %r2247;
	setp.gt.u32 	%p144, %r2246, 1;
	and.pred  	%p145, %p142, %p144;
	mov.u32 	%r2246, %r344;
	@%p145 bra 	$L__BB18_216;
	ld.shared.u64 	%rd456, [%r340];
$L__BB18_220:
	ld.param.u64 	%rd431, [_ZN3cub18CUB_300001_SM_10006detail10radix_sort29DeviceRadixSortOnesweepKernelINS1_5radix10policy_hubIiiyE10Policy1000ELNS0_9SortOrderE0EiiyiiNS1_21identity_decomposer_tEEEvPT5_SB_PT3_PKSC_PT1_PKSG_PT2_PKSK_T4_iiT6__param_0];
	or.b32  	%r1587, %r2249, -2147483648;
	cvta.to.global.u64 	%rd100, %rd431;
	shl.b32 	%r1588, %r3, 8;
	add.s32 	%r1589, %r1588, %r1;
	mul.wide.s32 	%rd101, %r1589, 4;
	add.s64 	%rd102, %rd100, %rd101;
	st.volatile.global.u32 	[%rd102], %r1587;
	sub.s32 	%r1590, %r2249, %r2174;
	cvt.s64.s32 	%rd103, %r1590;
	add.s64 	%rd104, %rd456, %rd103;
	st.shared.u64 	[%r340], %rd104;
$L__BB18_221:
	ld.param.u32 	%r2087, [_ZN3cub18CUB_300001_SM_10006detail10radix_sort29DeviceRadixSortOnesweepKernelINS1_5radix10policy_hubIiiyE10Policy1000ELNS0_9SortOrderE0EiiyiiNS1_21identity_decomposer_tEEEvPT5_SB_PT3_PKSC_PT1_PKSG_PT2_PKSK_T4_iiT6__param_8];
	ld.param.u64 	%rd434, [_ZN3cub18CUB_300001_SM_10006detail10radix_sort29DeviceRadixSortOnesweepKernelINS1_5radix10policy_hubIiiyE10Policy1000ELNS0_9SortOrderE0EiiyiiNS1_21identity_decomposer_tEEEvPT5_SB_PT3_PKSC_PT1_PKSG_PT2_PKSK_T4_iiT6__param_2];
	setp.gt.u32 	%p146, %r1, 255;
	mad.lo.s32 	%r349, %r3, 6528, 6528;
	setp.lt.s32 	%p147, %r349, %r2087;
	setp.eq.s64 	%p148, %rd434, 0;
	or.pred  	%p149, %p148, %p147;
	or.pred  	%p150, %p146, %p149;
	@%p150 bra 	$L__BB18_223;
	ld.param.u64 	%rd435, [_ZN3cub18CUB_300001_SM_10006detail10radix_sort29DeviceRadixSortOnesweepKernelINS1_5radix10policy_hubIiiyE10Policy1000ELNS0_9SortOrderE0EiiyiiNS1_21identity_decomposer_tEEEvPT5_SB_PT3_PKSC_PT1_PKSG_PT2_PKSK_T4_iiT6__param_2];
	ld.shared.u64 	%rd105, [%r340];
	cvt.s64.s32 	%rd106, %r2174;
	cvt.s64.s32 	%rd107, %r218;
	add.s64 	%rd108, %rd107, %rd106;
	add.s64 	%rd109, %rd108, %rd105;
	cvta.to.global.u64 	%rd110, %rd435;
	shl.b64 	%rd111, %rd9, 3;
	add.s64 	%rd112, %rd110, %rd111;
	st.global.u64 	[%rd112], %rd109;
$L__BB18_223:
	ld.param.u32 	%r2088, [_ZN3cub18CUB_300001_SM_10006detail10radix_sort29DeviceRadixSortOnesweepKernelINS1_5radix10policy_hubIiiyE10Policy1000ELNS0_9SortOrderE0EiiyiiNS1_21identity_decomposer_tEEEvPT5_SB_PT3_PKSC_PT1_PKSG_PT2_PKSK_T4_iiT6__param_8];
	ld.param.u64 	%rd438, [_ZN3cub18CUB_300001_SM_10006detail10radix_sort29DeviceRadixSortOnesweepKernelINS1_5radix10policy_hubIiiyE10Policy1000ELNS0_9SortOrderE0EiiyiiNS1_21identity_decomposer_tEEEvPT5_SB_PT3_PKSC_PT1_PKSG_PT2_PKSK_T4_iiT6__param_4];
	cvta.to.global.u64 	%rd22, %rd438;
	shl.b32 	%r1591, %r1, 2;
	add.s32 	%r350, %r783, %r1591;
	setp.gt.s32 	%p151, %r349, %r2088;
	bar.sync 	0;
	@%p151 bra 	$L__BB18_225;
	ld.param.u32 	%r2112, [_ZN3cub18CUB_300001_SM_10006detail10radix_sort29DeviceRadixSortOnesweepKernelINS1_5radix10policy_hubIiiyE10Policy1000ELNS0_9SortOrderE0EiiyiiNS1_21identity_decomposer_tEEEvPT5_SB_PT3_PKSC_PT1_PKSG_PT2_PKSK_T4_iiT6__param_9];
	ld.shared.u32 	%r1593, [%r350];
	shr.u32 	%r1594, %r1593, %r2112;
	and.b32  	%r1595, %r1594, %r221;
	shl.b32 	%r1596, %r1595, 3;
	add.s32 	%r1598, %r783, 26112;
	add.s32 	%r1599, %r1598, %r1596;
	ld.shared.u64 	%rd113, [%r1599];
	add.s64 	%rd114, %rd113, %rd9;
	xor.b32  	%r1600, %r1593, -2147483648;
	shl.b64 	%rd115, %rd114, 2;
	add.s64 	%rd116, %rd22, %rd115;
	st.global.u32 	[%rd116], %r1600;
	bar.warp.sync 	-1;
	ld.shared.u32 	%r1601, [%r350+1536];
	shr.u32 	%r1602, %r1601, %r2112;
	and.b32  	%r1603, %r1602, %r221;
	shl.b32 	%r1604, %r1603, 3;
	add.s32 	%r1605, %r1598, %r1604;
	ld.shared.u64 	%rd117, [%r1605];
	add.s64 	%rd118, %rd117, %rd9;
	xor.b32  	%r1606, %r1601, -2147483648;
	shl.b64 	%rd119, %rd118, 2;
	add.s64 	%rd120, %rd22, %rd119;
	st.global.u32 	[%rd120+1536], %r1606;
	bar.warp.sync 	-1;
	ld.shared.u32 	%r1607, [%r350+3072];
	shr.u32 	%r1608, %r1607, %r2112;
	and.b32  	%r1609, %r1608, %r221;
	shl.b32 	%r1610, %r1609, 3;
	add.s32 	%r1611, %r1598, %r1610;
	ld.shared.u64 	%rd121, [%r1611];
	add.s64 	%rd122, %rd121, %rd9;
	xor.b32  	%r1612, %r1607, -2147483648;
	shl.b64 	%rd123, %rd122, 2;
	add.s64 	%rd124, %rd22, %rd123;
	st.global.u32 	[%rd124+3072], %r1612;
	bar.warp.sync 	-1;
	ld.shared.u32 	%r1613, [%r350+4608];
	shr.u32 	%r1614, %r1613, %r2112;
	and.b32  	%r1615, %r1614, %r221;
	shl.b32 	%r1616, %r1615, 3;
	add.s32 	%r1617, %r1598, %r1616;
	ld.shared.u64 	%rd125, [%r1617];
	add.s64 	%rd126, %rd125, %rd9;
	xor.b32  	%r1618, %r1613, -2147483648;
	shl.b64 	%rd127, %rd126, 2;
	add.s64 	%rd128, %rd22, %rd127;
	st.global.u32 	[%rd128+4608], %r1618;
	bar.warp.sync 	-1;
	ld.shared.u32 	%r1619, [%r350+6144];
	shr.u32 	%r1620, %r1619, %r2112;
	and.b32  	%r1621, %r1620, %r221;
	shl.b32 	%r1622, %r1621, 3;
	add.s32 	%r1623, %r1598, %r1622;
	ld.shared.u64 	%rd129, [%r1623];
	add.s64 	%rd130, %rd129, %rd9;
	xor.b32  	%r1624, %r1619, -2147483648;
	shl.b64 	%rd131, %rd130, 2;
	add.s64 	%rd132, %rd22, %rd131;
	st.global.u32 	[%rd132+6144], %r1624;
	bar.warp.sync 	-1;
	ld.shared.u32 	%r1625, [%r350+7680];
	shr.u32 	%r1626, %r1625, %r2112;
	and.b32  	%r1627, %r1626, %r221;
	shl.b32 	%r1628, %r1627, 3;
	add.s32 	%r1629, %r1598, %r1628;
	ld.shared.u64 	%rd133, [%r1629];
	add.s64 	%rd134, %rd133, %rd9;
	xor.b32  	%r1630, %r1625, -2147483648;
	shl.b64 	%rd135, %rd134, 2;
	add.s64 	%rd136, %rd22, %rd135;
	st.global.u32 	[%rd136+7680], %r1630;
	bar.warp.sync 	-1;
	ld.shared.u32 	%r1631, [%r350+9216];
	shr.u32 	%r1632, %r1631, %r2112;
	and.b32  	%r1633, %r1632, %r221;
	shl.b32 	%r1634, %r1633, 3;
	add.s32 	%r1635, %r1598, %r1634;
	ld.shared.u64 	%rd137, [%r1635];
	add.s64 	%rd138, %rd137, %rd9;
	xor.b32  	%r1636, %r1631, -2147483648;
	shl.b64 	%rd139, %rd138, 2;
	add.s64 	%rd140, %rd22, %rd139;
	st.global.u32 	[%rd140+9216], %r1636;
	bar.warp.sync 	-1;
	ld.shared.u32 	%r1637, [%r350+10752];
	shr.u32 	%r1638, %r1637, %r2112;
	and.b32  	%r1639, %r1638, %r221;
	shl.b32 	%r1640, %r1639, 3;
	add.s32 	%r1641, %r1598, %r1640;
	ld.shared.u64 	%rd141, [%r1641];
	add.s64 	%rd142, %rd141, %rd9;
	xor.b32  	%r1642, %r1637, -2147483648;
	shl.b64 	%rd143, %rd142, 2;
	add.s64 	%rd144, %rd22, %rd143;
	st.global.u32 	[%rd144+10752], %r1642;
	bar.warp.sync 	-1;
	ld.shared.u32 	%r1643, [%r350+12288];
	shr.u32 	%r1644, %r1643, %r2112;
	and.b32  	%r1645, %r1644, %r221;
	shl.b32 	%r1646, %r1645, 3;
	add.s32 	%r1647, %r1598, %r1646;
	ld.shared.u64 	%rd145, [%r1647];
	add.s64 	%rd146, %rd145, %rd9;
	xor.b32  	%r1648, %r1643, -2147483648;
	shl.b64 	%rd147, %rd146, 2;
	add.s64 	%rd148, %rd22, %rd147;
	st.global.u32 	[%rd148+12288], %r1648;
	bar.warp.sync 	-1;
	ld.shared.u32 	%r1649, [%r350+13824];
	shr.u32 	%r1650, %r1649, %r2112;
	and.b32  	%r1651, %r1650, %r221;
	shl.b32 	%r1652, %r1651, 3;
	add.s32 	%r1653, %r1598, %r1652;
	ld.shared.u64 	%rd149, [%r1653];
	add.s64 	%rd150, %rd149, %rd9;
	xor.b32  	%r1654, %r1649, -2147483648;
	shl.b64 	%rd151, %rd150, 2;
	add.s64 	%rd152, %rd22, %rd151;
	st.global.u32 	[%rd152+13824], %r1654;
	bar.warp.sync 	-1;
	ld.shared.u32 	%r1655, [%r350+15360];
	shr.u32 	%r1656, %r1655, %r2112;
	and.b32  	%r1657, %r1656, %r221;
	shl.b32 	%r1658, %r1657, 3;
	add.s32 	%r1659, %r1598, %r1658;
	ld.shared.u64 	%rd153, [%r1659];
	add.s64 	%rd154, %rd153, %rd9;
	xor.b32  	%r1660, %r1655, -2147483648;
	shl.b64 	%rd155, %rd154, 2;
	add.s64 	%rd156, %rd22, %rd155;
	st.global.u32 	[%rd156+15360], %r1660;
	bar.warp.sync 	-1;
	ld.shared.u32 	%r1661, [%r350+16896];
	shr.u32 	%r1662, %r1661, %r2112;
	and.b32  	%r1663, %r1662, %r221;
	shl.b32 	%r1664, %r1663, 3;
	add.s32 	%r1665, %r1598, %r1664;
	ld.shared.u64 	%rd157, [%r1665];
	add.s64 	%rd158, %rd157, %rd9;
	xor.b32  	%r1666, %r1661, -2147483648;
	shl.b64 	%rd159, %rd158, 2;
	add.s64 	%rd160, %rd22, %rd159;
	st.global.u32 	[%rd160+16896], %r1666;
	bar.warp.sync 	-1;
	ld.shared.u32 	%r1667, [%r350+18432];
	shr.u32 	%r1668, %r1667, %r2112;
	and.b32  	%r1669, %r1668, %r221;
	shl.b32 	%r1670, %r1669, 3;
	add.s32 	%r1671, %r1598, %r1670;
	ld.shared.u64 	%rd161, [%r1671];
	add.s64 	%rd162, %rd161, %rd9;
	xor.b32  	%r1672, %r1667, -2147483648;
	shl.b64 	%rd163, %rd162, 2;
	add.s64 	%rd164, %rd22, %rd163;
	st.global.u32 	[%rd164+18432], %r1672;
	bar.warp.sync 	-1;
	ld.shared.u32 	%r1673, [%r350+19968];
	shr.u32 	%r1674, %r1673, %r2112;
	and.b32  	%r1675, %r1674, %r221;
	shl.b32 	%r1676, %r1675, 3;
	add.s32 	%r1677, %r1598, %r1676;
	ld.shared.u64 	%rd165, [%r1677];
	add.s64 	%rd166, %rd165, %rd9;
	xor.b32  	%r1678, %r1673, -2147483648;
	shl.b64 	%rd167, %rd166, 2;
	add.s64 	%rd168, %rd22, %rd167;
	st.global.u32 	[%rd168+19968], %r1678;
	bar.warp.sync 	-1;
	ld.shared.u32 	%r1679, [%r350+21504];
	shr.u32 	%r1680, %r1679, %r2112;
	and.b32  	%r1681, %r1680, %r221;
	shl.b32 	%r1682, %r1681, 3;
	add.s32 	%r1683, %r1598, %r1682;
	ld.shared.u64 	%rd169, [%r1683];
	add.s64 	%rd170, %rd169, %rd9;
	xor.b32  	%r1684, %r1679, -2147483648;
	shl.b64 	%rd171, %rd170, 2;
	add.s64 	%rd172, %rd22, %rd171;
	st.global.u32 	[%rd172+21504], %r1684;
	bar.warp.sync 	-1;
	ld.shared.u32 	%r1685, [%r350+23040];
	shr.u32 	%r1686, %r1685, %r2112;
	and.b32  	%r1687, %r1686, %r221;
	shl.b32 	%r1688, %r1687, 3;
	add.s32 	%r1689, %r1598, %r1688;
	ld.shared.u64 	%rd173, [%r1689];
	add.s64 	%rd174, %rd173, %rd9;
	xor.b32  	%r1690, %r1685, -2147483648;
	shl.b64 	%rd175, %rd174, 2;
	add.s64 	%rd176, %rd22, %rd175;
	st.global.u32 	[%rd176+23040], %r1690;
	bar.warp.sync 	-1;
	ld.shared.u32 	%r1691, [%r350+24576];
	shr.u32 	%r1692, %r1691, %r2112;
	and.b32  	%r1693, %r1692, %r221;
	shl.b32 	%r1694, %r1693, 3;
	add.s32 	%r1695, %r1598, %r1694;
	ld.shared.u64 	%rd177, [%r1695];
	add.s64 	%rd178, %rd177, %rd9;
	xor.b32  	%r1696, %r1691, -2147483648;
	shl.b64 	%rd179, %rd178, 2;
	add.s64 	%rd180, %rd22, %rd179;
	st.global.u32 	[%rd180+24576], %r1696;
	bar.warp.sync 	-1;
	bra.uni 	$L__BB18_260;
$L__BB18_225:
	ld.param.u32 	%r2089, [_ZN3cub18CUB_300001_SM_10006detail10radix_sort29DeviceRadixSortOnesweepKernelINS1_5radix10policy_hubIiiyE10Policy1000ELNS0_9SortOrderE0EiiyiiNS1_21identity_decomposer_tEEEvPT5_SB_PT3_PKSC_PT1_PKSG_PT2_PKSK_T4_iiT6__param_8];
	mad.lo.s32 	%r351, %r3, -6528, %r2089;
	setp.ge.s32 	%p152, %r1, %r351;
	@%p152 bra 	$L__BB18_227;
	ld.param.u32 	%r2113, [_ZN3cub18CUB_300001_SM_10006detail10radix_sort29DeviceRadixSortOnesweepKernelINS1_5radix10policy_hubIiiyE10Policy1000ELNS0_9SortOrderE0EiiyiiNS1_21identity_decomposer_tEEEvPT5_SB_PT3_PKSC_PT1_PKSG_PT2_PKSK_T4_iiT6__param_9];
	ld.shared.u32 	%r1697, [%r350];
	shr.u32 	%r1698, %r1697, %r2113;
	and.b32  	%r1699, %r1698, %r221;
	shl.b32 	%r1700, %r1699, 3;
	add.s32 	%r1702, %r783, %r1700;
	ld.shared.u64 	%rd181, [%r1702+26112];
	xor.b32  	%r1703, %r1697, -2147483648;
	add.s64 	%rd182, %rd181, %rd9;
	shl.b64 	%rd183, %rd182, 2;
	add.s64 	%rd184, %rd22, %rd183;
	st.global.u32 	[%rd184], %r1703;
$L__BB18_227:
	bar.warp.sync 	-1;
	add.s32 	%r1704, %r1, 384;
	setp.ge.s32 	%p153, %r1704, %r351;
	@%p153 bra 	$L__BB18_229;
	ld.param.u32 	%r2114, [_ZN3cub18CUB_300001_SM_10006detail10radix_sort29DeviceRadixSortOnesweepKernelINS1_5radix10policy_hubIiiyE10Policy1000ELNS0_9SortOrderE0EiiyiiNS1_21identity_decomposer_tEEEvPT5_SB_PT3_PKSC_PT1_PKSG_PT2_PKSK_T4_iiT6__param_9];
	ld.shared.u32 	%r1705, [%r350+1536];
	shr.u32 	%r1706, %r1705, %r2114;
	and.b32  	%r1707, %r1706, %r221;
	shl.b32 	%r1708, %r1707, 3;
	add.s32 	%r1710, %r783, %r1708;
	ld.shared.u64 	%rd185, [%r1710+26112];
	xor.b32  	%r1711, %r1705, -2147483648;
	add.s64 	%rd186, %rd185, %rd9;
	shl.b64 	%rd187, %rd186, 2;
	add.s64 	%rd188, %rd22, %rd187;
	st.global.u32 	[%rd188+1536], %r1711;
$L__BB18_229:
	bar.warp.sync 	-1;
	add.s32 	%r1712, %r1, 768;
	setp.ge.s32 	%p154, %r1712, %r351;
	@%p154 bra 	$L__BB18_231;
	ld.param.u32 	%r2115, [_ZN3cub18CUB_300001_SM_10006detail10radix_sort29DeviceRadixSortOnesweepKernelINS1_5radix10policy_hubIiiyE10Policy1000ELNS0_9SortOrderE0EiiyiiNS1_21identity_decomposer_tEEEvPT5_SB_PT3_PKSC_PT1_PKSG_PT2_PKSK_T4_iiT6__param_9];
	ld.shared.u32 	%r1713, [%r350+3072];
	shr.u32 	%r1714, %r1713, %r2115;
	and.b32  	%r1715, %r1714, %r221;
	shl.b32 	%r1716, %r1715, 3;
	add.s32 	%r1718, %r783, %r1716;
	ld.shared.u64 	%rd189, [%r1718+26112];
	xor.b32  	%r1719, %r1713, -2147483648;
	add.s64 	%rd190, %rd189, %rd9;
	shl.b64 	%rd191, %rd190, 2;
	add.s64 	%rd192, %rd22, %rd191;
	st.global.u32 	[%rd192+3072], %r1719;
$L__BB18_231:
	bar.warp.sync 	-1;
	add.s32 	%r1720, %r1, 1152;
	setp.ge.s32 	%p155, %r1720, %r351;
	@%p155 bra 	$L__BB18_233;
	ld.param.u32 	%r2116, [_ZN3cub18CUB_300001_SM_10006detail10radix_sort29DeviceRadixSortOnesweepKernelINS1_5radix10policy_hubIiiyE10Policy1000ELNS0_9SortOrderE0EiiyiiNS1_21identity_decomposer_tEEEvPT5_SB_PT3_PKSC_PT1_PKSG_PT2_PKSK_T4_iiT6__param_9];
	ld.shared.u32 	%r1721, [%r350+4608];
	shr.u32 	%r1722, %r1721, %r2116;
	and.b32  	%r1723, %r1722, %r221;
	shl.b32 	%r1724, %r1723, 3;
	add.s32 	%r1726, %r783, %r1724;
	ld.shared.u64 	%rd193, [%r1726+26112];
	xor.b32  	%r1727, %r1721, -2147483648;
	add.s64 	%rd194, %rd193, %rd9;
	shl.b64 	%rd195, %rd194, 2;
	add.s64 	%rd196, %rd22, %rd195;
	st.global.u32 	[%rd196+4608], %r1727;
$L__BB18_233:
	bar.warp.sync 	-1;
	add.s32 	%r1728, %r1, 1536;
	setp.ge.s32 	%p156, %r1728, %r351;
	@%p156 bra 	$L__BB18_235;
	ld.param.u32 	%r2117, [_ZN3cub18CUB_300001_SM_10006detail10radix_sort29DeviceRadixSortOnesweepKernelINS1_5radix10policy_hubIiiyE10Policy1000ELNS0_9SortOrderE0EiiyiiNS1_21identity_decomposer_tEEEvPT5_SB_PT3_PKSC_PT1_PKSG_PT2_PKSK_T4_iiT6__param_9];
	ld.shared.u32 	%r1729, [%r350+6144];
	shr.u32 	%r1730, %r1729, %r2117;
	and.b32  	%r1731, %r1730, %r221;
	shl.b32 	%r1732, %r1731, 3;
	add.s32 	%r1734, %r783, %r1732;
	ld.shared.u64 	%rd197, [%r1734+26112];
	xor.b32  	%r1735, %r1729, -2147483648;
	add.s64 	%rd198, %rd197, %rd9;
	shl.b64 	%rd199, %rd198, 2;
	add.s64 	%rd200, %rd22, %rd199;
	st.global.u32 	[%rd200+6144], %r1735;
$L__BB18_235:
	bar.warp.sync 	-1;
	add.s32 	%r1736, %r1, 1920;
	setp.ge.s32 	%p157, %r1736, %r351;
	@%p157 bra 	$L__BB18_237;
	ld.param.u32 	%r2118, [_ZN3cub18CUB_300001_SM_10006detail10radix_sort29DeviceRadixSortOnesweepKernelINS1_5radix10policy_hubIiiyE10Policy1000ELNS0_9SortOrderE0EiiyiiNS1_21identity_decomposer_tEEEvPT5_SB_PT3_PKSC_PT1_PKSG_PT2_PKSK_T4_iiT6__param_9];
	ld.shared.u32 	%r1737, [%r350+7680];
	shr.u32 	%r1738, %r1737, %r2118;
	and.b32  	%r1739, %r1738, %r221;
	shl.b32 	%r1740, %r1739, 3;
	add.s32 	%r1742, %r783, %r1740;
	ld.shared.u64 	%rd201, [%r1742+26112];
	xor.b32  	%r1743, %r1737, -2147483648;
	add.s64 	%rd202, %rd201, %rd9;
	shl.b64 	%rd203, %rd202, 2;
	add.s64 	%rd204, %rd22, %rd203;
	st.global.u32 	[%rd204+7680], %r1743;
$L__BB18_237:
	bar.warp.sync 	-1;
	add.s32 	%r1744, %r1, 2304;
	setp.ge.s32 	%p158, %r1744, %r351;
	@%p158 bra 	$L__BB18_239;
	ld.param.u32 	%r2119, [_ZN3cub18CUB_300001_SM_10006detail10radix_sort29DeviceRadixSortOnesweepKernelINS1_5radix10policy_hubIiiyE10Policy1000ELNS0_9SortOrderE0EiiyiiNS1_21identity_decomposer_tEEEvPT5_SB_PT3_PKSC_PT1_PKSG_PT2_PKSK_T4_iiT6__param_9];
	ld.shared.u32 	%r1745, [%r350+9216];
	shr.u32 	%r1746, %r1745, %r2119;
	and.b32  	%r1747, %r1746, %r221;
	shl.b32 	%r1748, %r1747, 3;
	add.s32 	%r1750, %r783, %r1748;
	ld.shared.u64 	%rd205, [%r1750+26112];
	xor.b32  	%r1751, %r1745, -2147483648;
	add.s64 	%rd206, %rd205, %rd9;
	shl.b64 	%rd207, %rd206, 2;
	add.s64 	%rd208, %rd22, %rd207;
	st.global.u32 	[%rd208+9216], %r1751;
$L__BB18_239:
	bar.warp.sync 	-1;
	add.s32 	%r1752, %r1, 2688;
	setp.ge.s32 	%p159, %r1752, %r351;
	@%p159 bra 	$L__BB18_241;
	ld.param.u32 	%r2120, [_ZN3cub18CUB_300001_SM_10006detail10radix_sort29DeviceRadixSortOnesweepKernelINS1_5radix10policy_hubIiiyE10Policy1000ELNS0_9SortOrderE0EiiyiiNS1_21identity_decomposer_tEEEvPT5_SB_PT3_PKSC_PT1_PKSG_PT2_PKSK_T4_iiT6__param_9];
	ld.shared.u32 	%r1753, [%r350+10752];
	shr.u32 	%r1754, %r1753, %r2120;
	and.b32  	%r1755, %r1754, %r221;
	shl.b32 	%r1756, %r1755, 3;
	add.s32 	%r1758, %r783, %r1756;
	ld.shared.u64 	%rd209, [%r1758+26112];
	xor.b32  	%r1759, %r1753, -2147483648;
	add.s64 	%rd210, %rd209, %rd9;
	shl.b64 	%rd211, %rd210, 2;
	add.s64 	%rd212, %rd22, %rd211;
	st.global.u32 	[%rd212+10752], %r1759;
$L__BB18_241:
	bar.warp.sync 	-1;
	or.b32  	%r1760, %r1, 3072;
	setp.ge.s32 	%p160, %r1760, %r351;
	@%p160 bra 	$L__BB18_243;
	ld.param.u32 	%r2121, [_ZN3cub18CUB_300001_SM_10006detail10radix_sort29DeviceRadixSortOnesweepKernelINS1_5radix10policy_hubIiiyE10Policy1000ELNS0_9SortOrderE0EiiyiiNS1_21identity_decomposer_tEEEvPT5_SB_PT3_PKSC_PT1_PKSG_PT2_PKSK_T4_iiT6__param_9];
	ld.shared.u32 	%r1761, [%r350+12288];
	shr.u32 	%r1762, %r1761, %r2121;
	and.b32  	%r1763, %r1762, %r221;
	shl.b32 	%r1764, %r1763, 3;
	add.s32 	%r1766, %r783, %r1764;
	ld.shared.u64 	%rd213, [%r1766+26112];
	xor.b32  	%r1767, %r1761, -2147483648;
	add.s64 	%rd214, %rd213, %rd9;
	shl.b64 	%rd215, %rd214, 2;
	add.s64 	%rd216, %rd22, %rd215;
	st.global.u32 	[%rd216+12288], %r1767;
$L__BB18_243:
	bar.warp.sync 	-1;
	add.s32 	%r1768, %r1, 3456;
	setp.ge.s32 	%p161, %r1768, %r351;
	@%p161 bra 	$L__BB18_245;
	ld.param.u32 	%r2122, [_ZN3cub18CUB_300001_SM_10006detail10radix_sort29DeviceRadixSortOnesweepKernelINS1_5radix10policy_hubIiiyE10Policy1000ELNS0_9SortOrderE0EiiyiiNS1_21identity_decomposer_tEEEvPT5_SB_PT3_PKSC_PT1_PKSG_PT2_PKSK_T4_iiT6__param_9];
	ld.shared.u32 	%r1769, [%r350+13824];
	shr.u32 	%r1770, %r1769, %r2122;
	and.b32  	%r1771, %r1770, %r221;
	shl.b32 	%r1772, %r1771, 3;
	add.s32 	%r1774, %r783, %r1772;
	ld.shared.u64 	%rd217, [%r1774+26112];
	xor.b32  	%r1775, %r1769, -2147483648;
	add.s64 	%rd218, %rd217, %rd9;
	shl.b64 	%rd219, %rd218, 2;
	add.s64 	%rd220, %rd22, %rd219;
	st.global.u32 	[%rd220+13824], %r1775;
$L__BB18_245:
	bar.warp.sync 	-1;
	add.s32 	%r1776, %r1, 3840;
	setp.ge.s32 	%p162, %r1776, %r351;
	@%p162 bra 	$L__BB18_247;
	ld.param.u32 	%r2123, [_ZN3cub18CUB_300001_SM_10006detail10radix_sort29DeviceRadixSortOnesweepKernelINS1_5radix10policy_hubIiiyE10Policy1000ELNS0_9SortOrderE0EiiyiiNS1_21identity_decomposer_tEEEvPT5_SB_PT3_PKSC_PT1_PKSG_PT2_PKSK_T4_iiT6__param_9];
	ld.shared.u32 	%r1777, [%r350+15360];
	shr.u32 	%r1778, %r1777, %r2123;
	and.b32  	%r1779, %r1778, %r221;
	shl.b32 	%r1780, %r1779, 3;
	add.s32 	%r1782, %r783, %r1780;
	ld.shared.u64 	%rd221, [%r1782+26112];
	xor.b32  	%r1783, %r1777, -2147483648;
	add.s64 	%rd222, %rd221, %rd9;
	shl.b64 	%rd223, %rd222, 2;
	add.s64 	%rd224, %rd22, %rd223;
	st.global.u32 	[%rd224+15360], %r1783;
$L__BB18_247:
	bar.warp.sync 	-1;
	add.s32 	%r1784, %r1, 4224;
	setp.ge.s32 	%p163, %r1784, %r351;
	@%p163 bra 	$L__BB18_249;
	ld.param.u32 	%r2124, [_ZN3cub18CUB_300001_SM_10006detail10radix_sort29DeviceRadixSortOnesweepKernelINS1_5radix10policy_hubIiiyE10Policy1000ELNS0_9SortOrderE0EiiyiiNS1_21identity_decomposer_tEEEvPT5_SB_PT3_PKSC_PT1_PKSG_PT2_PKSK_T4_iiT6__param_9];
	ld.shared.u32 	%r1785, [%r350+16896];
	shr.u32 	%r1786, %r1785, %r2124;
	and.b32  	%r1787, %r1786, %r221;
	shl.b32 	%r1788, %r1787, 3;
	add.s32 	%r1790, %r783, %r1788;
	ld.shared.u64 	%rd225, [%r1790+26112];
	xor.b32  	%r1791, %r1785, -2147483648;
	add.s64 	%rd226, %rd225, %rd9;
	shl.b64 	%rd227, %rd226, 2;
	add.s64 	%rd228, %rd22, %rd227;
	st.global.u32 	[%rd228+16896], %r1791;
$L__BB18_249:
	bar.warp.sync 	-1;
	add.s32 	%r1792, %r1, 4608;
	setp.ge.s32 	%p164, %r1792, %r351;
	@%p164 bra 	$L__BB18_251;
	ld.param.u32 	%r2125, [_ZN3cub18CUB_300001_SM_10006detail10radix_sort29DeviceRadixSortOnesweepKernelINS1_5radix10policy_hubIiiyE10Policy1000ELNS0_9SortOrderE0EiiyiiNS1_21identity_decomposer_tEEEvPT5_SB_PT3_PKSC_PT1_PKSG_PT2_PKSK_T4_iiT6__param_9];
	ld.shared.u32 	%r1793, [%r350+18432];
	shr.u32 	%r1794, %r1793, %r2125;
	and.b32  	%r1795, %r1794, %r221;
	shl.b32 	%r1796, %r1795, 3;
	add.s32 	%r1798, %r783, %r1796;
	ld.shared.u64 	%rd229, [%r1798+26112];
	xor.b32  	%r1799, %r1793, -2147483648;
	add.s64 	%rd230, %rd229, %rd9;
	shl.b64 	%rd231, %rd230, 2;
	add.s64 	%rd232, %rd22, %rd231;
	st.global.u32 	[%rd232+18432], %r1799;
$L__BB18_251:
	bar.warp.sync 	-1;
	add.s32 	%r1800, %r1, 4992;
	setp.ge.s32 	%p165, %r1800, %r351;
	@%p165 bra 	$L__BB18_253;
	ld.param.u32 	%r2126, [_ZN3cub18CUB_300001_SM_10006detail10radix_sort29DeviceRadixSortOnesweepKernelINS1_5radix10policy_hubIiiyE10Policy1000ELNS0_9SortOrderE0EiiyiiNS1_21identity_decomposer_tEEEvPT5_SB_PT3_PKSC_PT1_PKSG_PT2_PKSK_T4_iiT6__param_9];
	ld.shared.u32 	%r1801, [%r350+19968];
	shr.u32 	%r1802, %r1801, %r2126;
	and.b32  	%r1803, %r1802, %r221;
	shl.b32 	%r1804, %r1803, 3;
	add.s32 	%r1806, %r783, %r1804;
	ld.shared.u64 	%rd233, [%r1806+26112];
	xor.b32  	%r1807, %r1801, -2147483648;
	add.s64 	%rd234, %rd233, %rd9;
	shl.b64 	%rd235, %rd234, 2;
	add.s64 	%rd236, %rd22, %rd235;
	st.global.u32 	[%rd236+19968], %r1807;
$L__BB18_253:
	bar.warp.sync 	-1;
	add.s32 	%r1808, %r1, 5376;
	setp.ge.s32 	%p166, %r1808, %r351;
	@%p166 bra 	$L__BB18_255;
	ld.param.u32 	%r2127, [_ZN3cub18CUB_300001_SM_10006detail10radix_sort29DeviceRadixSortOnesweepKernelINS1_5radix10policy_hubIiiyE10Policy1000ELNS0_9SortOrderE0EiiyiiNS1_21identity_decomposer_tEEEvPT5_SB_PT3_PKSC_PT1_PKSG_PT2_PKSK_T4_iiT6__param_9];
	ld.shared.u32 	%r1809, [%r350+21504];
	shr.u32 	%r1810, %r1809, %r2127;
	and.b32  	%r1811, %r1810, %r221;
	shl.b32 	%r1812, %r1811, 3;
	add.s32 	%r1814, %r783, %r1812;
	ld.shared.u64 	%rd237, [%r1814+26112];
	xor.b32  	%r1815, %r1809, -2147483648;
	add.s64 	%rd238, %rd237, %rd9;
	shl.b64 	%rd239, %rd238, 2;
	add.s64 	%rd240, %rd22, %rd239;
	st.global.u32 	[%rd240+21504], %r1815;
$L__BB18_255:
	bar.warp.sync 	-1;
	add.s32 	%r1816, %r1, 5760;
	setp.ge.s32 	%p167, %r1816, %r351;
	@%p167 bra 	$L__BB18_257;
	ld.param.u32 	%r2128, [_ZN3cub18CUB_300001_SM_10006detail10radix_sort29DeviceRadixSortOnesweepKernelINS1_5radix10policy_hubIiiyE10Policy1000ELNS0_9SortOrderE0EiiyiiNS1_21identity_decomposer_tEEEvPT5_SB_PT3_PKSC_PT1_PKSG_PT2_PKSK_T4_iiT6__param_9];
	ld.shared.u32 	%r1817, [%r350+23040];
	shr.u32 	%r1818, %r1817, %r2128;
	and.b32  	%r1819, %r1818, %r221;
	shl.b32 	%r1820, %r1819, 3;
	add.s32 	%r1822, %r783, %r1820;
	ld.shared.u64 	%rd241, [%r1822+26112];
	xor.b32  	%r1823, %r1817, -2147483648;
	add.s64 	%rd242, %rd241, %rd9;
	shl.b64 	%rd243, %rd242, 2;
	add.s64 	%rd244, %rd22, %rd243;
	st.global.u32 	[%rd244+23040], %r1823;
$L__BB18_257:
	bar.warp.sync 	-1;
	or.b32  	%r1824, %r1, 6144;
	setp.ge.s32 	%p168, %r1824, %r351;
	@%p168 bra 	$L__BB18_259;
	ld.param.u32 	%r2129, [_ZN3cub18CUB_300001_SM_10006detail10radix_sort29DeviceRadixSortOnesweepKernelINS1_5radix10policy_hubIiiyE10Policy1000ELNS0_9SortOrderE0EiiyiiNS1_21identity_decomposer_tEEEvPT5_SB_PT3_PKSC_PT1_PKSG_PT2_PKSK_T4_iiT6__param_9];
	ld.shared.u32 	%r1825, [%r350+24576];
	shr.u32 	%r1826, %r1825, %r2129;
	and.b32  	%r1827, %r1826, %r221;
	shl.b32 	%r1828, %r1827, 3;
	add.s32 	%r1830, %r783, %r1828;
	ld.shared.u64 	%rd245, [%r1830+26112];
	xor.b32  	%r1831, %r1825, -2147483648;
	add.s64 	%rd246, %rd245, %rd9;
	shl.b64 	%rd247, %rd246, 2;
	add.s64 	%rd248, %rd22, %rd247;
	st.global.u32 	[%rd248+24576], %r1831;
$L__BB18_259:
	bar.warp.sync 	-1;
$L__BB18_260:
	ld.param.u32 	%r2130, [_ZN3cub18CUB_300001_SM_10006detail10radix_sort29DeviceRadixSortOnesweepKernelINS1_5radix10policy_hubIiiyE10Policy1000ELNS0_9SortOrderE0EiiyiiNS1_21identity_decomposer_tEEEvPT5_SB_PT3_PKSC_PT1_PKSG_PT2_PKSK_T4_iiT6__param_9];
	ld.param.u32 	%r2090, [_ZN3cub18CUB_300001_SM_10006detail10radix_sort29DeviceRadixSortOnesweepKernelINS1_5radix10policy_hubIiiyE10Policy1000ELNS0_9SortOrderE0EiiyiiNS1_21identity_decomposer_tEEEvPT5_SB_PT3_PKSC_PT1_PKSG_PT2_PKSK_T4_iiT6__param_8];
	setp.gt.s32 	%p169, %r349, %r2090;
	ld.shared.u32 	%r1832, [%r350];
	shr.u32 	%r1833, %r1832, %r2130;
	and.b32  	%r352, %r1833, %r221;
	ld.shared.u32 	%r1834, [%r350+1536];
	shr.u32 	%r1835, %r1834, %r2130;
	and.b32  	%r353, %r1835, %r221;
	ld.shared.u32 	%r1836, [%r350+3072];
	shr.u32 	%r1837, %r1836, %r2130;
	and.b32  	%r354, %r1837, %r221;
	ld.shared.u32 	%r1838, [%r350+4608];
	shr.u32 	%r1839, %r1838, %r2130;
	and.b32  	%r355, %r1839, %r221;
	ld.shared.u32 	%r1840, [%r350+6144];
	shr.u32 	%r1841, %r1840, %r2130;
	and.b32  	%r356, %r1841, %r221;
	ld.shared.u32 	%r1842, [%r350+7680];
	shr.u32 	%r1843, %r1842, %r2130;
	and.b32  	%r357, %r1843, %r221;
	ld.shared.u32 	%r1844, [%r350+9216];
	shr.u32 	%r1845, %r1844, %r2130;
	and.b32  	%r358, %r1845, %r221;
	ld.shared.u32 	%r1846, [%r350+10752];
	shr.u32 	%r1847, %r1846, %r2130;
	and.b32  	%r359, %r1847, %r221;
	ld.shared.u32 	%r1848, [%r350+12288];
	shr.u32 	%r1849, %r1848, %r2130;
	and.b32  	%r360, %r1849, %r221;
	ld.shared.u32 	%r1850, [%r350+13824];
	shr.u32 	%r1851, %r1850, %r2130;
	and.b32  	%r361, %r1851, %r221;
	ld.shared.u32 	%r1852, [%r350+15360];
	shr.u32 	%r1853, %r1852, %r2130;
	and.b32  	%r362, %r1853, %r221;
	ld.shared.u32 	%r1854, [%r350+16896];
	shr.u32 	%r1855, %r1854, %r2130;
	and.b32  	%r363, %r1855, %r221;
	ld.shared.u32 	%r1856, [%r350+18432];
	shr.u32 	%r1857, %r1856, %r2130;
	and.b32  	%r364, %r1857, %r221;
	ld.shared.u32 	%r1858, [%r350+19968];
	shr.u32 	%r1859, %r1858, %r2130;
	and.b32  	%r365, %r1859, %r221;
	ld.shared.u32 	%r1860, [%r350+21504];
	shr.u32 	%r1861, %r1860, %r2130;
	and.b32  	%r366, %r1861, %r221;
	ld.shared.u32 	%r1862, [%r350+23040];
	shr.u32 	%r1863, %r1862, %r2130;
	and.b32  	%r367, %r1863, %r221;
	ld.shared.u32 	%r1864, [%r350+24576];
	shr.u32 	%r1865, %r1864, %r2130;
	and.b32  	%r368, %r1865, %r221;
	@%p169 bra 	$L__BB18_262;
	ld.param.u64 	%rd443, [_ZN3cub18CUB_300001_SM_10006detail10radix_sort29DeviceRadixSortOnesweepKernelINS1_5radix10policy_hubIiiyE10Policy1000ELNS0_9SortOrderE0EiiyiiNS1_21identity_decomposer_tEEEvPT5_SB_PT3_PKSC_PT1_PKSG_PT2_PKSK_T4_iiT6__param_7];
	cvta.to.global.u64 	%rd249, %rd443;
	and.b32  	%r1869, %r1, 31;
	or.b32  	%r1870, %r647, %r1869;
	cvt.u64.u32 	%rd250, %r1870;
	mul.lo.s32 	%r1871, %r3, 6528;
	cvt.s64.s32 	%rd251, %r1871;
	add.s64 	%rd252, %rd250, %rd251;
	shl.b64 	%rd253, %rd252, 2;
	add.s64 	%rd254, %rd249, %rd253;
	ld.global.u32 	%r2266, [%rd254];
	ld.global.u32 	%r2267, [%rd254+128];
	ld.global.u32 	%r2268, [%rd254+256];
	ld.global.u32 	%r2269, [%rd254+384];
	ld.global.u32 	%r2270, [%rd254+512];
	ld.global.u32 	%r2271, [%rd254+640];
	ld.global.u32 	%r2272, [%rd254+768];
	ld.global.u32 	%r2273, [%rd254+896];
	ld.global.u32 	%r2274, [%rd254+1024];
	ld.global.u32 	%r2275, [%rd254+1152];
	ld.global.u32 	%r2276, [%rd254+1280];
	ld.global.u32 	%r2277, [%rd254+1408];
	ld.global.u32 	%r2278, [%rd254+1536];
	ld.global.u32 	%r2279, [%rd254+1664];
	ld.global.u32 	%r2280, [%rd254+1792];
	ld.global.u32 	%r2281, [%rd254+1920];
	ld.global.u32 	%r2282, [%rd254+2048];
	bra.uni 	$L__BB18_296;
$L__BB18_262:
	ld.param.u32 	%r2091, [_ZN3cub18CUB_300001_SM_10006detail10radix_sort29DeviceRadixSortOnesweepKernelINS1_5radix10policy_hubIiiyE10Policy1000ELNS0_9SortOrderE0EiiyiiNS1_21identity_decomposer_tEEEvPT5_SB_PT3_PKSC_PT1_PKSG_PT2_PKSK_T4_iiT6__param_8];
	ld.param.u64 	%rd444, [_ZN3cub18CUB_300001_SM_10006detail10radix_sort29DeviceRadixSortOnesweepKernelINS1_5radix10policy_hubIiiyE10Policy1000ELNS0_9SortOrderE0EiiyiiNS1_21identity_decomposer_tEEEvPT5_SB_PT3_PKSC_PT1_PKSG_PT2_PKSK_T4_iiT6__param_7];
	cvta.to.global.u64 	%rd255, %rd444;
	add.s64 	%rd23, %rd255, %rd63;
	cvt.u32.u64 	%r1874, %rd7;
	sub.s32 	%r386, %r2091, %r649;
	setp.ge.s32 	%p170, %r1874, %r386;
	@%p170 bra 	$L__BB18_264;
	ld.global.u32 	%r2266, [%rd23];
$L__BB18_264:
	add.s32 	%r1877, %r1874, 32;
	setp.ge.s32 	%p171, %r1877, %r386;
	@%p171 bra 	$L__BB18_266;
	ld.global.u32 	%r2267, [%rd23+128];
$L__BB18_266:
	add.s32 	%r1880, %r1874, 64;
	setp.ge.s32 	%p172, %r1880, %r386;
	@%p172 bra 	$L__BB18_268;
	ld.global.u32 	%r2268, [%rd23+256];
$L__BB18_268:
	add.s32 	%r1883, %r1874, 96;
	setp.ge.s32 	%p173, %r1883, %r386;
	@%p173 bra 	$L__BB18_270;
	ld.global.u32 	%r2269, [%rd23+384];
$L__BB18_270:
	add.s32 	%r1886, %r1874, 128;
	setp.ge.s32 	%p174, %r1886, %r386;
	@%p174 bra 	$L__BB18_272;
	ld.global.u32 	%r2270, [%rd23+512];
$L__BB18_272:
	add.s32 	%r1889, %r1874, 160;
	setp.ge.s32 	%p175, %r1889, %r386;
	@%p175 bra 	$L__BB18_274;
	ld.global.u32 	%r2271, [%rd23+640];
$L__BB18_274:
	add.s32 	%r1892, %r1874, 192;
	setp.ge.s32 	%p176, %r1892, %r386;
	@%p176 bra 	$L__BB18_276;
	ld.global.u32 	%r2272, [%rd23+768];
$L__BB18_276:
	add.s32 	%r1895, %r1874, 224;
	setp.ge.s32 	%p177, %r1895, %r386;
	@%p177 bra 	$L__BB18_278;
	ld.param.u64 	%rd445, [_ZN3cub18CUB_300001_SM_10006detail10radix_sort29DeviceRadixSortOnesweepKernelINS1_5radix10policy_hubIiiyE10Policy1000ELNS0_9SortOrderE0EiiyiiNS1_21identity_decomposer_tEEEvPT5_SB_PT3_PKSC_PT1_PKSG_PT2_PKSK_T4_iiT6__param_7];
	cvta.to.global.u64 	%rd259, %rd445;
	cvt.s64.s32 	%rd260, %r649;
	add.s64 	%rd261, %rd7, %rd260;
	shl.b64 	%rd262, %rd261, 2;
	add.s64 	%rd263, %rd259, %rd262;
	ld.global.u32 	%r2273, [%rd263+896];
$L__BB18_278:
	add.s32 	%r1899, %r1874, 256;
	setp.ge.s32 	%p178, %r1899, %r386;
	@%p178 bra 	$L__BB18_280;
	ld.param.u64 	%rd446, [_ZN3cub18CUB_300001_SM_10006detail10radix_sort29DeviceRadixSortOnesweepKernelINS1_5radix10policy_hubIiiyE10Policy1000ELNS0_9SortOrderE0EiiyiiNS1_21identity_decomposer_tEEEvPT5_SB_PT3_PKSC_PT1_PKSG_PT2_PKSK_T4_iiT6__param_7];
	cvta.to.global.u64 	%rd264, %rd446;
	cvt.s64.s32 	%rd265, %r649;
	add.s64 	%rd266, %rd7, %rd265;
	shl.b64 	%rd267, %rd266, 2;
	add.s64 	%rd268, %rd264, %rd267;
	ld.global.u32 	%r2274, [%rd268+1024];
$L__BB18_280:
	add.s32 	%r1903, %r1874, 288;
	setp.ge.s32 	%p179, %r1903, %r386;
	@%p179 bra 	$L__BB18_282;
	ld.param.u64 	%rd447, [_ZN3cub18CUB_300001_SM_10006detail10radix_sort29DeviceRadixSortOnesweepKernelINS1_5radix10policy_hubIiiyE10Policy1000ELNS0_9SortOrderE0EiiyiiNS1_21identity_decomposer_tEEEvPT5_SB_PT3_PKSC_PT1_PKSG_PT2_PKSK_T4_iiT6__param_7];
	cvta.to.global.u64 	%rd269, %rd447;
	cvt.s64.s32 	%rd270, %r649;
	add.s64 	%rd271, %rd7, %rd270;
	shl.b64 	%rd272, %rd271, 2;
	add.s64 	%rd273, %rd269, %rd272;
	ld.global.u32 	%r2275, [%rd273+1152];
$L__BB18_282:
	add.s32 	%r1907, %r1874, 320;
	setp.ge.s32 	%p180, %r1907, %r386;
	@%p180 bra 	$L__BB18_284;
	ld.param.u64 	%rd448, [_ZN3cub18CUB_300001_SM_10006detail10radix_sort29DeviceRadixSortOnesweepKernelINS1_5radix10policy_hubIiiyE10Policy1000ELNS0_9SortOrderE0EiiyiiNS1_21identity_decomposer_tEEEvPT5_SB_PT3_PKSC_PT1_PKSG_PT2_PKSK_T4_iiT6__param_7];
	cvta.to.global.u64 	%rd274, %rd448;
	cvt.s64.s32 	%rd275, %r649;
	add.s64 	%rd276, %rd7, %rd275;
	shl.b64 	%rd277, %rd276, 2;
	add.s64 	%rd278, %rd274, %rd277;
	ld.global.u32 	%r2276, [%rd278+1280];
$L__BB18_284:
	add.s32 	%r1911, %r1874, 352;
	setp.ge.s32 	%p181, %r1911, %r386;
	@%p181 bra 	$L__BB18_286;
	ld.param.u64 	%rd449, [_ZN3cub18CUB_300001_SM_10006detail10radix_sort29DeviceRadixSortOnesweepKernelINS1_5radix10policy_hubIiiyE10Policy1000ELNS0_9SortOrderE0EiiyiiNS1_21identity_decomposer_tEEEvPT5_SB_PT3_PKSC_PT1_PKSG_PT2_PKSK_T4_iiT6__param_7];
	cvta.to.global.u64 	%rd279, %rd449;
	mul.lo.s32 	%r1912, %r3, 6528;
	cvt.s64.s32 	%rd280, %r1912;
	add.s64 	%rd281, %rd7, %rd280;
	shl.b64 	%rd282, %rd281, 2;
	add.s64 	%rd283, %rd279, %rd282;
	ld.global.u32 	%r2277, [%rd283+1408];
$L__BB18_286:
	add.s32 	%r1915, %r1874, 384;
	setp.ge.s32 	%p182, %r1915, %r386;
	@%p182 bra 	$L__BB18_288;
	ld.param.u64 	%rd450, [_ZN3cub18CUB_300001_SM_10006detail10radix_sort29DeviceRadixSortOnesweepKernelINS1_5radix10policy_hubIiiyE10Policy1000ELNS0_9SortOrderE0EiiyiiNS1_21identity_decomposer_tEEEvPT5_SB_PT3_PKSC_PT1_PKSG_PT2_PKSK_T4_iiT6__param_7];
	cvta.to.global.u64 	%rd284, %rd450;
	mul.lo.s32 	%r1916, %r3, 6528;
	cvt.s64.s32 	%rd285, %r1916;
	add.s64 	%rd286, %rd7, %rd285;
	shl.b64 	%rd287, %rd286, 2;
	add.s64 	%rd288, %rd284, %rd287;
	ld.global.u32 	%r2278, [%rd288+1536];
$L__BB18_288:
	cvt.u32.u64 	%r1918, %rd7;
	add.s32 	%r1919, %r1918, 416;
	setp.ge.s32 	%p183, %r1919, %r386;
	@%p183 bra 	$L__BB18_290;
	ld.param.u64 	%rd451, [_ZN3cub18CUB_300001_SM_10006detail10radix_sort29DeviceRadixSortOnesweepKernelINS1_5radix10policy_hubIiiyE10Policy1000ELNS0_9SortOrderE0EiiyiiNS1_21identity_decomposer_tEEEvPT5_SB_PT3_PKSC_PT1_PKSG_PT2_PKSK_T4_iiT6__param_7];
	cvta.to.global.u64 	%rd289, %rd451;
	mul.lo.s32 	%r1920, %r3, 6528;
	cvt.s64.s32 	%rd290, %r1920;
	add.s64 	%rd291, %rd7, %rd290;
	shl.b64 	%rd292, %rd291, 2;
	add.s64 	%rd293, %rd289, %rd292;
	ld.global.u32 	%r2279, [%rd293+1664];
$L__BB18_290:
	cvt.u32.u64 	%r1922, %rd7;
	add.s32 	%r1923, %r1922, 448;
	setp.ge.s32 	%p184, %r1923, %r386;
	@%p184 bra 	$L__BB18_292;
	ld.param.u64 	%rd452, [_ZN3cub18CUB_300001_SM_10006detail10radix_sort29DeviceRadixSortOnesweepKernelINS1_5radix10policy_hubIiiyE10Policy1000ELNS0_9SortOrderE0EiiyiiNS1_21identity_decomposer_tEEEvPT5_SB_PT3_PKSC_PT1_PKSG_PT2_PKSK_T4_iiT6__param_7];
	cvta.to.global.u64 	%rd294, %rd452;
	mul.lo.s32 	%r1924, %r3, 6528;
	cvt.s64.s32 	%rd295, %r1924;
	add.s64 	%rd296, %rd7, %rd295;
	shl.b64 	%rd297, %rd296, 2;
	add.s64 	%rd298, %rd294, %rd297;
	ld.global.u32 	%r2280, [%rd298+1792];
$L__BB18_292:
	cvt.u32.u64 	%r1926, %rd7;
	add.s32 	%r1927, %r1926, 480;
	setp.ge.s32 	%p185, %r1927, %r386;
	@%p185 bra 	$L__BB18_294;
	ld.param.u64 	%rd453, [_ZN3cub18CUB_300001_SM_10006detail10radix_sort29DeviceRadixSortOnesweepKernelINS1_5radix10policy_hubIiiyE10Policy1000ELNS0_9SortOrderE0EiiyiiNS1_21identity_decomposer_tEEEvPT5_SB_PT3_PKSC_PT1_PKSG_PT2_PKSK_T4_iiT6__param_7];
	cvta.to.global.u64 	%rd299, %rd453;
	mul.lo.s32 	%r1928, %r3, 6528;
	cvt.s64.s32 	%rd300, %r1928;
	add.s64 	%rd301, %rd7, %rd300;
	shl.b64 	%rd302, %rd301, 2;
	add.s64 	%rd303, %rd299, %rd302;
	ld.global.u32 	%r2281, [%rd303+1920];
$L__BB18_294:
	cvt.u32.u64 	%r1930, %rd7;
	add.s32 	%r1931, %r1930, 512;
	setp.ge.s32 	%p186, %r1931, %r386;
	@%p186 bra 	$L__BB18_296;
	ld.param.u64 	%rd454, [_ZN3cub18CUB_300001_SM_10006detail10radix_sort29DeviceRadixSortOnesweepKernelINS1_5radix10policy_hubIiiyE10Policy1000ELNS0_9SortOrderE0EiiyiiNS1_21identity_decomposer_tEEEvPT5_SB_PT3_PKSC_PT1_PKSG_PT2_PKSK_T4_iiT6__param_7];
	cvta.to.global.u64 	%rd304, %rd454;
	mov.u32 	%r1932, %tid.x;
	and.b32  	%r1933, %r1932, 992;
	mul.lo.s32 	%r1934, %r1933, 17;
	and.b32  	%r1935, %r1932, 31;
	or.b32  	%r1936, %r1934, %r1935;
	cvt.u64.u32 	%rd305, %r1936;
	mul.lo.s32 	%r1937, %r3, 6528;
	cvt.s64.s32 	%rd306, %r1937;
	add.s64 	%rd307, %rd305, %rd306;
	shl.b64 	%rd308, %rd307, 2;
	add.s64 	%rd309, %rd304, %rd308;
	ld.global.u32 	%r2282, [%rd309+2048];
$L__BB18_296:
	ld.param.u32 	%r2092, [_ZN3cub18CUB_300001_SM_10006detail10radix_sort29DeviceRadixSortOnesweepKernelINS1_5radix10policy_hubIiiyE10Policy1000ELNS0_9SortOrderE0EiiyiiNS1_21identity_decomposer_tEEEvPT5_SB_PT3_PKSC_PT1_PKSG_PT2_PKSK_T4_iiT6__param_8];
	ld.param.u64 	%rd441, [_ZN3cub18CUB_300001_SM_10006detail10radix_sort29DeviceRadixSortOnesweepKernelINS1_5radix10policy_hubIiiyE10Policy1000ELNS0_9SortOrderE0EiiyiiNS1_21identity_decomposer_tEEEvPT5_SB_PT3_PKSC_PT1_PKSG_PT2_PKSK_T4_iiT6__param_6];
	cvta.to.global.u64 	%rd24, %rd441;
	mov.u32 	%r437, %tid.x;
	cvt.u64.u32 	%rd25, %r437;
	shl.b32 	%r1938, %r437, 2;
	mov.u32 	%r1939, _ZZN3cub18CUB_300001_SM_10006detail10radix_sort29DeviceRadixSortOnesweepKernelINS1_5radix10policy_hubIiiyE10Policy1000ELNS0_9SortOrderE0EiiyiiNS1_21identity_decomposer_tEEEvPT5_SB_PT3_PKSC_PT1_PKSG_PT2_PKSK_T4_iiT6_E1s;
	add.s32 	%r438, %r1939, %r1938;
	mad.lo.s32 	%r1940, %r3, 6528, 6528;
	setp.gt.s32 	%p187, %r1940, %r2092;
	bar.sync 	0;
	st.shared.u32 	[%r323+-4], %r2266;
	st.shared.u32 	[%r324+-4], %r2267;
	st.shared.u32 	[%r325+-4], %r2268;
	st.shared.u32 	[%r326+-4], %r2269;
	st.shared.u32 	[%r327+-4], %r2270;
	st.shared.u32 	[%r328+-4], %r2271;
	st.shared.u32 	[%r329+-4], %r2272;
	st.shared.u32 	[%r330+-4], %r2273;
	st.shared.u32 	[%r331+-4], %r2274;
	st.shared.u32 	[%r332+-4], %r2275;
	st.shared.u32 	[%r333+-4], %r2276;
	st.shared.u32 	[%r334+-4], %r2277;
	st.shared.u32 	[%r335+-4], %r2278;
	st.shared.u32 	[%r336+-4], %r2279;
	st.shared.u32 	[%r337+-4], %r2280;
	st.shared.u32 	[%r338+-4], %r2281;
	st.shared.u32 	[%r339+-4], %r2282;
	bar.sync 	0;
	@%p187 bra 	$L__BB18_298;
	ld.shared.u32 	%r1941, [%r438];
	shl.b32 	%r1942, %r352, 3;
	add.s32 	%r1944, %r1939, 26112;
	add.s32 	%r1945, %r1944, %r1942;
	ld.shared.u64 	%rd310, [%r1945];
	add.s64 	%rd311, %rd310, %rd25;
	shl.b64 	%rd312, %rd311, 2;
	add.s64 	%rd313, %rd24, %rd312;
	st.global.u32 	[%rd313], %r1941;
	bar.warp.sync 	-1;
	ld.shared.u32 	%r1946, [%r438+1536];
	shl.b32 	%r1947, %r353, 3;
	add.s32 	%r1948, %r1944, %r1947;
	ld.shared.u64 	%rd314, [%r1948];
	add.s64 	%rd315, %rd314, %rd25;
	shl.b64 	%rd316, %rd315, 2;
	add.s64 	%rd317, %rd24, %rd316;
	st.global.u32 	[%rd317+1536], %r1946;
	bar.warp.sync 	-1;
	ld.shared.u32 	%r1949, [%r438+3072];
	shl.b32 	%r1950, %r354, 3;
	add.s32 	%r1951, %r1944, %r1950;
	ld.shared.u64 	%rd318, [%r1951];
	add.s64 	%rd319, %rd318, %rd25;
	shl.b64 	%rd320, %rd319, 2;
	add.s64 	%rd321, %rd24, %rd320;
	st.global.u32 	[%rd321+3072], %r1949;
	bar.warp.sync 	-1;
	ld.shared.u32 	%r1952, [%r438+4608];
	shl.b32 	%r1953, %r355, 3;
	add.s32 	%r1954, %r1944, %r1953;
	ld.shared.u64 	%rd322, [%r1954];
	add.s64 	%rd323, %rd322, %rd25;
	shl.b64 	%rd324, %rd323, 2;
	add.s64 	%rd325, %rd24, %rd324;
	st.global.u32 	[%rd325+4608], %r1952;
	bar.warp.sync 	-1;
	ld.shared.u32 	%r1955, [%r438+6144];
	shl.b32 	%r1956, %r356, 3;
	add.s32 	%r1957, %r1944, %r1956;
	ld.shared.u64 	%rd326, [%r1957];
	add.s64 	%rd327, %rd326, %rd25;
	shl.b64 	%rd328, %rd327, 2;
	add.s64 	%rd329, %rd24, %rd328;
	st.global.u32 	[%rd329+6144], %r1955;
	bar.warp.sync 	-1;
	ld.shared.u32 	%r1958, [%r438+7680];
	shl.b32 	%r1959, %r357, 3;
	add.s32 	%r1960, %r1944, %r1959;
	ld.shared.u64 	%rd330, [%r1960];
	add.s64 	%rd331, %rd330, %rd25;
	shl.b64 	%rd332, %rd331, 2;
	add.s64 	%rd333, %rd24, %rd332;
	st.global.u32 	[%rd333+7680], %r1958;
	bar.warp.sync 	-1;
	ld.shared.u32 	%r1961, [%r438+9216];
	shl.b32 	%r1962, %r358, 3;
	add.s32 	%r1963, %r1944, %r1962;
	ld.shared.u64 	%rd334, [%r1963];
	add.s64 	%rd335, %rd334, %rd25;
	shl.b64 	%rd336, %rd335, 2;
	add.s64 	%rd337, %rd24, %rd336;
	st.global.u32 	[%rd337+9216], %r1961;
	bar.warp.sync 	-1;
	ld.shared.u32 	%r1964, [%r438+10752];
	shl.b32 	%r1965, %r359, 3;
	add.s32 	%r1966, %r1944, %r1965;
	ld.shared.u64 	%rd338, [%r1966];
	add.s64 	%rd339, %rd338, %rd25;
	shl.b64 	%rd340, %rd339, 2;
	add.s64 	%rd341, %rd24, %rd340;
	st.global.u32 	[%rd341+10752], %r1964;
	bar.warp.sync 	-1;
	ld.shared.u32 	%r1967, [%r438+12288];
	shl.b32 	%r1968, %r360, 3;
	add.s32 	%r1969, %r1944, %r1968;
	ld.shared.u64 	%rd342, [%r1969];
	add.s64 	%rd343, %rd342, %rd25;
	shl.b64 	%rd344, %rd343, 2;
	add.s64 	%rd345, %rd24, %rd344;
	st.global.u32 	[%rd345+12288], %r1967;
	bar.warp.sync 	-1;
	ld.shared.u32 	%r1970, [%r438+13824];
	shl.b32 	%r1971, %r361, 3;
	add.s32 	%r1972, %r1944, %r1971;
	ld.shared.u64 	%rd346, [%r1972];
	add.s64 	%rd347, %rd346, %rd25;
	shl.b64 	%rd348, %rd347, 2;
	add.s64 	%rd349, %rd24, %rd348;
	st.global.u32 	[%rd349+13824], %r1970;
	bar.warp.sync 	-1;
	ld.shared.u32 	%r1973, [%r438+15360];
	shl.b32 	%r1974, %r362, 3;
	add.s32 	%r1975, %r1944, %r1974;
	ld.shared.u64 	%rd350, [%r1975];
	add.s64 	%rd351, %rd350, %rd25;
	shl.b64 	%rd352, %rd351, 2;
	add.s64 	%rd353, %rd24, %rd352;
	st.global.u32 	[%rd353+15360], %r1973;
	bar.warp.sync 	-1;
	ld.shared.u32 	%r1976, [%r438+16896];
	shl.b32 	%r1977, %r363, 3;
	add.s32 	%r1978, %r1944, %r1977;
	ld.shared.u64 	%rd354, [%r1978];
	add.s64 	%rd355, %rd354, %rd25;
	shl.b64 	%rd356, %rd355, 2;
	add.s64 	%rd357, %rd24, %rd356;
	st.global.u32 	[%rd357+16896], %r1976;
	bar.warp.sync 	-1;
	ld.shared.u32 	%r1979, [%r438+18432];
	shl.b32 	%r1980, %r364, 3;
	add.s32 	%r1981, %r1944, %r1980;
	ld.shared.u64 	%rd358, [%r1981];
	add.s64 	%rd359, %rd358, %rd25;
	shl.b64 	%rd360, %rd359, 2;
	add.s64 	%rd361, %rd24, %rd360;
	st.global.u32 	[%rd361+18432], %r1979;
	bar.warp.sync 	-1;
	ld.shared.u32 	%r1982, [%r438+19968];
	shl.b32 	%r1983, %r365, 3;
	add.s32 	%r1984, %r1944, %r1983;
	ld.shared.u64 	%rd362, [%r1984];
	add.s64 	%rd363, %rd362, %rd25;
	shl.b64 	%rd364, %rd363, 2;
	add.s64 	%rd365, %rd24, %rd364;
	st.global.u32 	[%rd365+19968], %r1982;
	bar.warp.sync 	-1;
	ld.shared.u32 	%r1985, [%r438+21504];
	shl.b32 	%r1986, %r366, 3;
	add.s32 	%r1987, %r1944, %r1986;
	ld.shared.u64 	%rd366, [%r1987];
	add.s64 	%rd367, %rd366, %rd25;
	shl.b64 	%rd368, %rd367, 2;
	add.s64 	%rd369, %rd24, %rd368;
	st.global.u32 	[%rd369+21504], %r1985;
	bar.warp.sync 	-1;
	ld.shared.u32 	%r1988, [%r438+23040];
	shl.b32 	%r1989, %r367, 3;
	add.s32 	%r1990, %r1944, %r1989;
	ld.shared.u64 	%rd370, [%r1990];
	add.s64 	%rd371, %rd370, %rd25;
	shl.b64 	%rd372, %rd371, 2;
	add.s64 	%rd373, %rd24, %rd372;
	st.global.u32 	[%rd373+23040], %r1988;
	bar.warp.sync 	-1;
	ld.shared.u32 	%r1991, [%r438+24576];
	shl.b32 	%r1992, %r368, 3;
	add.s32 	%r1993, %r1944, %r1992;
	ld.shared.u64 	%rd374, [%r1993];
	add.s64 	%rd375, %rd374, %rd25;
	shl.b64 	%rd376, %rd375, 2;
	add.s64 	%rd377, %rd24, %rd376;
	st.global.u32 	[%rd377+24576], %r1991;
	bar.warp.sync 	-1;
	bra.uni 	$L__BB18_333;
$L__BB18_298:
	ld.param.u32 	%r2093, [_ZN3cub18CUB_300001_SM_10006detail10radix_sort29DeviceRadixSortOnesweepKernelINS1_5radix10policy_hubIiiyE10Policy1000ELNS0_9SortOrderE0EiiyiiNS1_21identity_decomposer_tEEEvPT5_SB_PT3_PKSC_PT1_PKSG_PT2_PKSK_T4_iiT6__param_8];
	mad.lo.s32 	%r439, %r3, -6528, %r2093;
	shl.b32 	%r1994, %r352, 3;
	add.s32 	%r1996, %r1939, %r1994;
	ld.shared.u64 	%rd26, [%r1996+26112];
	setp.ge.s32 	%p188, %r437, %r439;
	@%p188 bra 	$L__BB18_300;
	ld.shared.u32 	%r1997, [%r438];
	add.s64 	%rd378, %rd26, %rd25;
	shl.b64 	%rd379, %rd378, 2;
	add.s64 	%rd380, %rd24, %rd379;
	st.global.u32 	[%rd380], %r1997;
$L__BB18_300:
	bar.warp.sync 	-1;
	shl.b32 	%r1998, %r353, 3;
	add.s32 	%r2000, %r1939, %r1998;
	ld.shared.u64 	%rd27, [%r2000+26112];
	add.s32 	%r2001, %r437, 384;
	setp.ge.s32 	%p189, %r2001, %r439;
	@%p189 bra 	$L__BB18_302;
	ld.shared.u32 	%r2002, [%r438+1536];
	add.s64 	%rd381, %rd27, %rd25;
	shl.b64 	%rd382, %rd381, 2;
	add.s64 	%rd383, %rd24, %rd382;
	st.global.u32 	[%rd383+1536], %r2002;
$L__BB18_302:
	bar.warp.sync 	-1;
	shl.b32 	%r2003, %r354, 3;
	add.s32 	%r2005, %r1939, %r2003;
	ld.shared.u64 	%rd28, [%r2005+26112];
	add.s32 	%r2006, %r437, 768;
	setp.ge.s32 	%p190, %r2006, %r439;
	@%p190 bra 	$L__BB18_304;
	ld.shared.u32 	%r2007, [%r438+3072];
	add.s64 	%rd384, %rd28, %rd25;
	shl.b64 	%rd385, %rd384, 2;
	add.s64 	%rd386, %rd24, %rd385;
	st.global.u32 	[%rd386+3072], %r2007;
$L__BB18_304:
	bar.warp.sync 	-1;
	shl.b32 	%r2008, %r355, 3;
	add.s32 	%r2010, %r1939, %r2008;
	ld.shared.u64 	%rd29, [%r2010+26112];
	add.s32 	%r2011, %r437, 1152;
	setp.ge.s32 	%p191, %r2011, %r439;
	@%p191 bra 	$L__BB18_306;
	ld.shared.u32 	%r2012, [%r438+4608];
	add.s64 	%rd387, %rd29, %rd25;
	shl.b64 	%rd388, %rd387, 2;
	add.s64 	%rd389, %rd24, %rd388;
	st.global.u32 	[%rd389+4608], %r2012;
$L__BB18_306:
	bar.warp.sync 	-1;
	shl.b32 	%r2013, %r356, 3;
	add.s32 	%r2015, %r1939, %r2013;
	ld.shared.u64 	%rd30, [%r2015+26112];
	add.s32 	%r2016, %r437, 1536;
	setp.ge.s32 	%p192, %r2016, %r439;
	@%p192 bra 	$L__BB18_308;
	ld.shared.u32 	%r2017, [%r438+6144];
	add.s64 	%rd390, %rd30, %rd25;
	shl.b64 	%rd391, %rd390, 2;
	add.s64 	%rd392, %rd24, %rd391;
	st.global.u32 	[%rd392+6144], %r2017;
$L__BB18_308:
	bar.warp.sync 	-1;
	shl.b32 	%r2018, %r357, 3;
	add.s32 	%r2020, %r1939, %r2018;
	ld.shared.u64 	%rd31, [%r2020+26112];
	add.s32 	%r2021, %r437, 1920;
	setp.ge.s32 	%p193, %r2021, %r439;
	@%p193 bra 	$L__BB18_310;
	ld.shared.u32 	%r2022, [%r438+7680];
	add.s64 	%rd393, %rd31, %rd25;
	shl.b64 	%rd394, %rd393, 2;
	add.s64 	%rd395, %rd24, %rd394;
	st.global.u32 	[%rd395+7680], %r2022;
$L__BB18_310:
	bar.warp.sync 	-1;
	shl.b32 	%r2023, %r358, 3;
	add.s32 	%r2025, %r1939, %r2023;
	ld.shared.u64 	%rd32, [%r2025+26112];
	add.s32 	%r2026, %r437, 2304;
	setp.ge.s32 	%p194, %r2026, %r439;
	@%p194 bra 	$L__BB18_312;
	ld.shared.u32 	%r2027, [%r438+9216];
	add.s64 	%rd396, %rd32, %rd25;
	shl.b64 	%rd397, %rd396, 2;
	add.s64 	%rd398, %rd24, %rd397;
	st.global.u32 	[%rd398+9216], %r2027;
$L__BB18_312:
	bar.warp.sync 	-1;
	shl.b32 	%r2028, %r359, 3;
	add.s32 	%r2030, %r1939, %r2028;
	ld.shared.u64 	%rd33, [%r2030+26112];
	add.s32 	%r2031, %r437, 2688;
	setp.ge.s32 	%p195, %r2031, %r439;
	@%p195 bra 	$L__BB18_314;
	ld.shared.u32 	%r2032, [%r438+10752];
	add.s64 	%rd399, %rd33, %rd25;
	shl.b64 	%rd400, %rd399, 2;
	add.s64 	%rd401, %rd24, %rd400;
	st.global.u32 	[%rd401+10752], %r2032;
$L__BB18_314:
	bar.warp.sync 	-1;
	shl.b32 	%r2033, %r360, 3;
	add.s32 	%r2035, %r1939, %r2033;
	ld.shared.u64 	%rd34, [%r2035+26112];
	or.b32  	%r2036, %r437, 3072;
	setp.ge.s32 	%p196, %r2036, %r439;
	@%p196 bra 	$L__BB18_316;
	ld.shared.u32 	%r2037, [%r438+12288];
	add.s64 	%rd402, %rd34, %rd25;
	shl.b64 	%rd403, %rd402, 2;
	add.s64 	%rd404, %rd24, %rd403;
	st.global.u32 	[%rd404+12288], %r2037;
$L__BB18_316:
	bar.warp.sync 	-1;
	shl.b32 	%r2038, %r361, 3;
	add.s32 	%r2040, %r1939, %r2038;
	ld.shared.u64 	%rd35, [%r2040+26112];
	add.s32 	%r2041, %r437, 3456;
	setp.ge.s32 	%p197, %r2041, %r439;
	@%p197 bra 	$L__BB18_318;
	ld.shared.u32 	%r2042, [%r438+13824];
	add.s64 	%rd405, %rd35, %rd25;
	shl.b64 	%rd406, %rd405, 2;
	add.s64 	%rd407, %rd24, %rd406;
	st.global.u32 	[%rd407+13824], %r2042;
$L__BB18_318:
	bar.warp.sync 	-1;
	shl.b32 	%r2043, %r362, 3;
	add.s32 	%r2045, %r1939, %r2043;
	ld.shared.u64 	%rd36, [%r2045+26112];
	add.s32 	%r2046, %r437, 3840;
	setp.ge.s32 	%p198, %r2046, %r439;
	@%p198 bra 	$L__BB18_320;
	ld.shared.u32 	%r2047, [%r438+15360];
	add.s64 	%rd408, %rd36, %rd25;
	shl.b64 	%rd409, %rd408, 2;
	add.s64 	%rd410, %rd24, %rd409;
	st.global.u32 	[%rd410+15360], %r2047;
$L__BB18_320:
	bar.warp.sync 	-1;
	shl.b32 	%r2048, %r363, 3;
	add.s32 	%r2050, %r1939, %r2048;
	ld.shared.u64 	%rd37, [%r2050+26112];
	add.s32 	%r2051, %r437, 4224;
	setp.ge.s32 	%p199, %r2051, %r439;
	@%p199 bra 	$L__BB18_322;
	ld.shared.u32 	%r2052, [%r438+16896];
	add.s64 	%rd411, %rd37, %rd25;
	shl.b64 	%rd412, %rd411, 2;
	add.s64 	%rd413, %rd24, %rd412;
	st.global.u32 	[%rd413+16896], %r2052;
$L__BB18_322:
	bar.warp.sync 	-1;
	shl.b32 	%r2053, %r364, 3;
	add.s32 	%r2055, %r1939, %r2053;
	ld.shared.u64 	%rd38, [%r2055+26112];
	add.s32 	%r2056, %r437, 4608;
	setp.ge.s32 	%p200, %r2056, %r439;
	@%p200 bra 	$L__BB18_324;
	ld.shared.u32 	%r2057, [%r438+18432];
	add.s64 	%rd414, %rd38, %rd25;
	shl.b64 	%rd415, %rd414, 2;
	add.s64 	%rd416, %rd24, %rd415;
	st.global.u32 	[%rd416+18432], %r2057;
$L__BB18_324:
	bar.warp.sync 	-1;
	shl.b32 	%r2058, %r365, 3;
	add.s32 	%r2060, %r1939, %r2058;
	ld.shared.u64 	%rd39, [%r2060+26112];
	add.s32 	%r2061, %r437, 4992;
	setp.ge.s32 	%p201, %r2061, %r439;
	@%p201 bra 	$L__BB18_326;
	ld.shared.u32 	%r2062, [%r438+19968];
	add.s64 	%rd417, %rd39, %rd25;
	shl.b64 	%rd418, %rd417, 2;
	add.s64 	%rd419, %rd24, %rd418;
	st.global.u32 	[%rd419+19968], %r2062;
$L__BB18_326:
	bar.warp.sync 	-1;
	shl.b32 	%r2063, %r366, 3;
	add.s32 	%r2065, %r1939, %r2063;
	ld.shared.u64 	%rd40, [%r2065+26112];
	add.s32 	%r2066, %r437, 5376;
	setp.ge.s32 	%p202, %r2066, %r439;
	@%p202 bra 	$L__BB18_328;
	ld.shared.u32 	%r2067, [%r438+21504];
	add.s64 	%rd420, %rd40, %rd25;
	shl.b64 	%rd421, %rd420, 2;
	add.s64 	%rd422, %rd24, %rd421;
	st.global.u32 	[%rd422+21504], %r2067;
$L__BB18_328:
	bar.warp.sync 	-1;
	shl.b32 	%r2068, %r367, 3;
	add.s32 	%r2070, %r1939, %r2068;
	ld.shared.u64 	%rd41, [%r2070+26112];
	add.s32 	%r2071, %r437, 5760;
	setp.ge.s32 	%p203, %r2071, %r439;
	@%p203 bra 	$L__BB18_330;
	ld.shared.u32 	%r2072, [%r438+23040];
	add.s64 	%rd423, %rd41, %rd25;
	shl.b64 	%rd424, %rd423, 2;
	add.s64 	%rd425, %rd24, %rd424;
	st.global.u32 	[%rd425+23040], %r2072;
$L__BB18_330:
	bar.warp.sync 	-1;
	shl.b32 	%r2073, %r368, 3;
	add.s32 	%r2075, %r1939, %r2073;
	ld.shared.u64 	%rd426, [%r2075+26112];
	add.s64 	%rd42, %rd426, %rd25;
	or.b32  	%r2076, %r437, 6144;
	setp.ge.s32 	%p204, %r2076, %r439;
	@%p204 bra 	$L__BB18_332;
	ld.shared.u32 	%r2077, [%r438+24576];
	shl.b64 	%rd427, %rd42, 2;
	add.s64 	%rd428, %rd24, %rd427;
	st.global.u32 	[%rd428+24576], %r2077;
$L__BB18_332:
	bar.warp.sync 	-1;
$L__BB18_333:
	ret;

}


// ===== COMPILED SASS (sm_100) =====

	.target	sm_100

	.elftype	@"ET_EXEC"


//--------------------- .note.nv.tkinfo           --------------------------
	.section	.note.nv.tkinfo,"",@"SHT_NOTE"
	.sectionflags	@"SHF_NOTE_NV_TKINFO"
	.tkinfo
        /*0018*/ 	.word	0x00000002
        /*0030*/ 	.string	""
        /*0030*/ 	.string	"ptxas"
        /*0030*/ 	.string	"Cuda compilation tools, release 13.0, V13.0.88"
        /*0030*/ 	.string	"Build cuda_13.0.r13.0/compiler.36424714_0"
        /*0030*/ 	.string	"-arch sm_100 -m 64 "



//--------------------- .note.nv.cuinfo           --------------------------
	.section	.note.nv.cuinfo,"",@"SHT_NOTE"
	.sectionflags	@"SHF_NOTE_NV_CUINFO"
        /*0018*/ 	.short	0x0002
        /*001a*/ 	.short	0x0064
        /*001c*/ 	.short	0x0082
	.zero		2


//--------------------- .nv.info                  --------------------------
	.section	.nv.info,"",@"SHT_CUDA_INFO"
	.align	4


	//----- nvinfo : EIATTR_REGCOUNT
	.align		4
        /*0000*/ 	.byte	0x04, 0x2f
        /*0002*/ 	.short	(.L_46 - .L_45)
	.align		4
.L_45:
        /*0004*/ 	.word	index@(_ZN3cub18CUB_300001_SM_10006detail11EmptyKernelIvEEvv)
        /*0008*/ 	.word	0x00000004


	//----- nvinfo : EIATTR_FRAME_SIZE
	.align		4
.L_46:
        /*000c*/ 	.byte	0x04, 0x11
        /*000e*/ 	.short	(.L_48 - .L_47)
	.align		4
.L_47:
        /*0010*/ 	.word	index@(_ZN3cub18CUB_300001_SM_10006detail11EmptyKernelIvEEvv)
        /*0014*/ 	.word	0x00000000


	//----- nvinfo : EIATTR_REGCOUNT
	.align		4
.L_48:
        /*0018*/ 	.byte	0x04, 0x2f
        /*001a*/ 	.short	(.L_50 - .L_49)
	.align		4
.L_49:
        /*001c*/ 	.word	index@(_ZN3cub18CUB_300001_SM_10006detail8for_each13static_kernelINS2_12policy_hub_t12policy_500_tEmN6thrust24THRUST_300001_SM_1000_NS8cuda_cub20__uninitialized_fill7functorINS7_10device_ptrIiEEiEEEEvT0_T1_)
        /*0020*/ 	.word	0x00000008


	//----- nvinfo : EIATTR_FRAME_SIZE
	.align		4
.L_50:
        /*0024*/ 	.byte	0x04, 0x11
        /*0026*/ 	.short	(.L_52 - .L_51)
	.align		4
.L_51:
        /*0028*/ 	.word	index@(_ZN3cub18CUB_300001_SM_10006detail8for_each13static_kernelINS2_12policy_hub_t12policy_500_tEmN6thrust24THRUST_300001_SM_1000_NS8cuda_cub20__uninitialized_fill7functorINS7_10device_ptrIiEEiEEEEvT0_T1_)
        /*002c*/ 	.word	0x00000000


	//----- nvinfo : EIATTR_REGCOUNT
	.align		4
.L_52:
        /*0030*/ 	.byte	0x04, 0x2f
        /*0032*/ 	.short	(.L_54 - .L_53)
	.align		4
.L_53:
        /*0034*/ 	.word	index@(_ZN3cub18CUB_300001_SM_10006detail8for_each13static_kernelINS2_12policy_hub_t12policy_500_tEmN6thrust24THRUST_300001_SM_1000_NS8cuda_cub20__uninitialized_fill7functorINS7_10device_ptrIfEEfEEEEvT0_T1_)
        /*0038*/ 	.word	0x00000008


	//----- nvinfo : EIATTR_FRAME_SIZE
	.align		4
.L_54:
        /*003c*/ 	.byte	0x04, 0x11
        /*003e*/ 	.short	(.L_56 - .L_55)
	.align		4
.L_55:
        /*0040*/ 	.word	index@(_ZN3cub18CUB_300001_SM_10006detail8for_each13static_kernelINS2_12policy_hub_t12policy_500_tEmN6thrust24THRUST_300001_SM_1000_NS8cuda_cub20__uninitialized_fill7functorINS7_10device_ptrIfEEfEEEEvT0_T1_)
        /*0044*/ 	.word	0x00000000


	//----- nvinfo : EIATTR_REGCOUNT
	.align		4
.L_56:
        /*0048*/ 	.byte	0x04, 0x2f
        /*004a*/ 	.short	(.L_58 - .L_57)
	.align		4
.L_57:
        /*004c*/ 	.word	index@(_ZN3cub18CUB_300001_SM_10006detail8for_each13static_kernelINS2_12policy_hub_t12policy_500_tElN6thrust24THRUST_300001_SM_1000_NS8cuda_cub10__tabulate7functorINS7_6detail15normal_iteratorINS7_10device_ptrIiEEEENS7_6system6detail7generic6detail22compute_sequence_valueIivEElEEEEvT0_T1_)
        /*0050*/ 	.word	0x0000000a


	//----- nvinfo : EIATTR_FRAME_SIZE
	.align		4
.L_58:
        /*0054*/ 	.byte	0x04, 0x11
        /*0056*/ 	.short	(.L_60 - .L_59)
	.align		4
.L_59:
        /*0058*/ 	.word	index@(_ZN3cub18CUB_300001_SM_10006detail8for_each13static_kernelINS2_12policy_hub_t12policy_500_tElN6thrust24THRUST_300001_SM_1000_NS8cuda_cub10__tabulate7functorINS7_6detail15normal_iteratorINS7_10device_ptrIiEEEENS7_6system6detail7generic6detail22compute_sequence_valueIivEElEEEEvT0_T1_)
        /*005c*/ 	.word	0x00000000


	//----- nvinfo : EIATTR_REGCOUNT
	.align		4
.L_60:
        /*0060*/ 	.byte	0x04, 0x2f
        /*0062*/ 	.short	(.L_62 - .L_61)
	.align		4
.L_61:
        /*0064*/ 	.word	index@(_ZN3cub18CUB_300001_SM_10006detail8for_each13static_kernelINS2_12policy_hub_t12policy_500_tElN6thrust24THRUST_300001_SM_1000_NS8cuda_cub6__fill7functorINS7_6detail15normal_iteratorINS7_10device_ptrIiEEEEiEEEEvT0_T1_)
        /*0068*/ 	.word	0x00000008


	//----- nvinfo : EIATTR_FRAME_SIZE
	.align		4
.L_62:
        /*006c*/ 	.byte	0x04, 0x11
        /*006e*/ 	.short	(.L_64 - .L_63)
	.align		4
.L_63:
        /*0070*/ 	.word	index@(_ZN3cub18CUB_300001_SM_10006detail8for_each13static_kernelINS2_12policy_hub_t12policy_500_tElN6thrust24THRUST_300001_SM_1000_NS8cuda_cub6__fill7functorINS7_6detail15normal_iteratorINS7_10device_ptrIiEEEEiEEEEvT0_T1_)
        /*0074*/ 	.word	0x00000000


	//----- nvinfo : EIATTR_REGCOUNT
	.align		4
.L_64:
        /*0078*/ 	.byte	0x04, 0x2f
        /*007a*/ 	.short	(.L_66 - .L_65)
	.align		4
.L_65:
        /*007c*/ 	.word	index@(_ZN3cub18CUB_300001_SM_10006detail8for_each13static_kernelINS2_12policy_hub_t12policy_500_tElNS2_12op_wrapper_tIl17RowCounterFunctorN6thrust24THRUST_300001_SM_1000_NS6detail15normal_iteratorINS9_10device_ptrIiEEEEEEEEvT0_T1_)
        /*0080*/ 	.word	0x0000000e


	//----- nvinfo : EIATTR_FRAME_SIZE
	.align		4
.L_66:
        /*0084*/ 	.byte	0x04, 0x11
        /*0086*/ 	.short	(.L_68 - .L_67)
	.align		4
.L_67:
        /*0088*/ 	.word	index@(_ZN3cub18CUB_300001_SM_10006detail8for_each13static_kernelINS2_12policy_hub_t12policy_500_tElNS2_12op_wrapper_tIl17RowCounterFunctorN6thrust24THRUST_300001_SM_1000_NS6detail15normal_iteratorINS9_10device_ptrIiEEEEEEEEvT0_T1_)
        /*008c*/ 	.word	0x00000000


	//----- nvinfo : EIATTR_REGCOUNT
	.align		4
.L_68:
        /*0090*/ 	.byte	0x04, 0x2f
        /*0092*/ 	.short	(.L_70 - .L_69)
	.align		4
.L_69:
        /*0094*/ 	.word	index@(_ZN3cub18CUB_300001_SM_10006detail9transform16transform_kernelINS2_10policy_hubILb1EN4cuda3std3__45tupleIJN6thrust24THRUST_300001_SM_1000_NS20permutation_iteratorINSA_6detail15normal_iteratorINSA_10device_ptrIiEEEESG_EEEEEE10policy1000EiNS7_10__identityESG_JSH_EEEvT0_iT1_T2_DpNS2_10kernel_argIT3_EE)
        /*0098*/ 	.word	0x00000020


	//----- nvinfo : EIATTR_FRAME_SIZE
	.align		4
.L_70:
        /*009c*/ 	.byte	0x04, 0x11
        /*009e*/ 	.short	(.L_72 - .L_71)
	.align		4
.L_71:
        /*00a0*/ 	.word	index@(_ZN3cub18CUB_300001_SM_10006detail9transform16transform_kernelINS2_10policy_hubILb1EN4cuda3std3__45tupleIJN6thrust24THRUST_300001_SM_1000_NS20permutation_iteratorINSA_6detail15normal_iteratorINSA_10device_ptrIiEEEESG_EEEEEE10policy1000EiNS7_10__identityESG_JSH_EEEvT0_iT1_T2_DpNS2_10kernel_argIT3_EE)
        /*00a4*/ 	.word	0x00000000


	//----- nvinfo : EIATTR_REGCOUNT
	.align		4
.L_72:
        /*00a8*/ 	.byte	0x04, 0x2f
        /*00aa*/ 	.short	(.L_74 - .L_73)
	.align		4
.L_73:
        /*00ac*/ 	.word	index@(_ZN3cub18CUB_300001_SM_10006detail9transform16transform_kernelINS2_10policy_hubILb1EN4cuda3std3__45tupleIJN6thrust24THRUST_300001_SM_1000_NS20permutation_iteratorINSA_6detail15normal_iteratorINSA_10device_ptrIiEEEESG_EEEEEE10policy1000ElNS7_10__identityESG_JSH_EEEvT0_iT1_T2_DpNS2_10kernel_argIT3_EE)
        /*00b0*/ 	.word	0x00000020


	//----- nvinfo : EIATTR_FRAME_SIZE
	.align		4
.L_74:
        /*00b4*/ 	.byte	0x04, 0x11
        /*00b6*/ 	.short	(.L_76 - .L_75)
	.align		4
.L_75:
        /*00b8*/ 	.word	index@(_ZN3cub18CUB_300001_SM_10006detail9transform16transform_kernelINS2_10policy_hubILb1EN4cuda3std3__45tupleIJN6thrust24THRUST_300001_SM_1000_NS20permutation_iteratorINSA_6detail15normal_iteratorINSA_10device_ptrIiEEEESG_EEEEEE10policy1000ElNS7_10__identityESG_JSH_EEEvT0_iT1_T2_DpNS2_10kernel_argIT3_EE)
        /*00bc*/ 	.word	0x00000000


	//----- nvinfo : EIATTR_REGCOUNT
	.align		4
.L_76:
        /*00c0*/ 	.byte	0x04, 0x2f
        /*00c2*/ 	.short	(.L_78 - .L_77)
	.align		4
.L_77:
        /*00c4*/ 	.word	index@(_ZN3cub18CUB_300001_SM_10006detail9transform16transform_kernelINS2_10policy_hubILb1EN4cuda3std3__45tupleIJN6thrust24THRUST_300001_SM_1000_NS20permutation_iteratorINSA_6detail15normal_iteratorINSA_10device_ptrIKiEEEENSD_INSE_IiEEEEEEEEEE10policy1000EiNS7_10__identityESJ_JSK_EEEvT0_iT1_T2_DpNS2_10kernel_argIT3_EE)
        /*00c8*/ 	.word	0x00000020


	//----- nvinfo : EIATTR_FRAME_SIZE
	.align		4
.L_78:
        /*00cc*/ 	.byte	0x04, 0x11
        /*00ce*/ 	.short	(.L_80 - .L_79)
	.align		4
.L_79:
        /*00d0*/ 	.word	index@(_ZN3cub18CUB_300001_SM_10006detail9transform16transform_kernelINS2_10policy_hubILb1EN4cuda3std3__45tupleIJN6thrust24THRUST_300001_SM_1000_NS20permutation_iteratorINSA_6detail15normal_iteratorINSA_10device_ptrIKiEEEENSD_INSE_IiEEEEEEEEEE10policy1000EiNS7_10__identityESJ_JSK_EEEvT0_iT1_T2_DpNS2_10kernel_argIT3_EE)
        /*00d4*/ 	.word	0x00000000


	//----- nvinfo : EIATTR_REGCOUNT
	.align		4
.L_80:
        /*00d8*/ 	.byte	0x04, 0x2f
        /*00da*/ 	.short	(.L_82 - .L_81)
	.align		4
.L_81:
        /*00dc*/ 	.word	index@(_ZN3cub18CUB_300001_SM_10006detail9transform16transform_kernelINS2_10policy_hubILb1EN4cuda3std3__45tupleIJN6thrust24THRUST_300001_SM_1000_NS20permutation_iteratorINSA_6detail15normal_iteratorINSA_10device_ptrIKiEEEENSD_INSE_IiEEEEEEEEEE10policy1000ElNS7_10__identityESJ_JSK_EEEvT0_iT1_T2_DpNS2_10kernel_argIT3_EE)
        /*00e0*/ 	.word	0x00000020


	//----- nvinfo : EIATTR_FRAME_SIZE
	.align		4
.L_82:
        /*00e4*/ 	.byte	0x04, 0x11
        /*00e6*/ 	.short	(.L_84 - .L_83)
	.align		4
.L_83:
        /*00e8*/ 	.word	index@(_ZN3cub18CUB_300001_SM_10006detail9transform16transform_kernelINS2_10policy_hubILb1EN4cuda3std3__45tupleIJN6thrust24THRUST_300001_SM_1000_NS20permutation_iteratorINSA_6detail15normal_iteratorINSA_10device_ptrIKiEEEENSD_INSE_IiEEEEEEEEEE10policy1000ElNS7_10__identityESJ_JSK_EEEvT0_iT1_T2_DpNS2_10kernel_argIT3_EE)
        /*00ec*/ 	.word	0x00000000


	//----- nvinfo : EIATTR_REGCOUNT
	.align		4
.L_84:
        /*00f0*/ 	.byte	0x04, 0x2f
        /*00f2*/ 	.short	(.L_86 - .L_85)
	.align		4
.L_85:
        /*00f4*/ 	.word	index@(_ZN3cub18CUB_300001_SM_10006detail9transform16transform_kernelINS2_10policy_hubILb1EN4cuda3std3__45tupleIJN6thrust24THRUST_300001_SM_1000_NS20permutation_iteratorINSA_6detail15normal_iteratorINSA_10device_ptrIKfEEEENSD_INSE_IiEEEEEEEEEE10policy1000EiNS7_10__identityENSD_INSE_IfEEEEJSK_EEEvT0_iT1_T2_DpNS2_10kernel_argIT3_EE)
        /*00f8*/ 	.word	0x00000020


	//----- nvinfo : EIATTR_FRAME_SIZE
	.align		4
.L_86:
        /*00fc*/ 	.byte	0x04, 0x11
        /*00fe*/ 	.short	(.L_88 - .L_87)
	.align		4
.L_87:
        /*0100*/ 	.word	index@(_ZN3cub18CUB_300001_SM_10006detail9transform16transform_kernelINS2_10policy_hubILb1EN4cuda3std3__45tupleIJN6thrust24THRUST_300001_SM_1000_NS20permutation_iteratorINSA_6detail15normal_iteratorINSA_10device_ptrIKfEEEENSD_INSE_IiEEEEEEEEEE10policy1000EiNS7_10__identityENSD_INSE_IfEEEEJSK_EEEvT0_iT1_T2_DpNS2_10kernel_argIT3_EE)
        /*0104*/ 	.word	0x00000000


	//----- nvinfo : EIATTR_REGCOUNT
	.align		4
.L_88:
        /*0108*/ 	.byte	0x04, 0x2f
        /*010a*/ 	.short	(.L_90 - .L_89)
	.align		4
.L_89:
        /*010c*/ 	.word	index@(_ZN3cub18CUB_300001_SM_10006detail9transform16transform_kernelINS2_10policy_hubILb1EN4cuda3std3__45tupleIJN6thrust24THRUST_300001_SM_1000_NS20permutation_iteratorINSA_6detail15normal_iteratorINSA_10device_ptrIKfEEEENSD_INSE_IiEEEEEEEEEE10policy1000ElNS7_10__identityENSD_INSE_IfEEEEJSK_EEEvT0_iT1_T2_DpNS2_10kernel_argIT3_EE)
        /*0110*/ 	.word	0x00000020


	//----- nvinfo : EIATTR_FRAME_SIZE
	.align		4
.L_90:
        /*0114*/ 	.byte	0x04, 0x11
        /*0116*/ 	.short	(.L_92 - .L_91)
	.align		4
.L_91:
        /*0118*/ 	.word	index@(_ZN3cub18CUB_300001_SM_10006detail9transform16transform_kernelINS2_10policy_hubILb1EN4cuda3std3__45tupleIJN6thrust24THRUST_300001_SM_1000_NS20permutation_iteratorINSA_6detail15normal_iteratorINSA_10device_ptrIKfEEEENSD_INSE_IiEEEEEEEEEE10policy1000ElNS7_10__identityENSD_INSE_IfEEEEJSK_EEEvT0_iT1_T2_DpNS2_10kernel_argIT3_EE)
        /*011c*/ 	.word	0x00000000


	//----- nvinfo : EIATTR_REGCOUNT
	.align		4
.L_92:
        /*0120*/ 	.byte	0x04, 0x2f
        /*0122*/ 	.short	(.L_94 - .L_93)
	.align		4
.L_93:
        /*0124*/ 	.word	index@(_ZN3cub18CUB_300001_SM_10006detail4scan20DeviceScanInitKernelINS0_13ScanTileStateIiLb1EEEEEvT_i)
        /*0128*/ 	.word	0x00000008


	//----- nvinfo : EIATTR_FRAME_SIZE
	.align		4
.L_94:
        /*012c*/ 	.byte	0x04, 0x11
        /*012e*/ 	.short	(.L_96 - .L_95)
	.align		4
.L_95:
        /*0130*/ 	.word	index@(_ZN3cub18CUB_300001_SM_10006detail4scan20DeviceScanInitKernelINS0_13ScanTileStateIiLb1EEEEEvT_i)
        /*0134*/ 	.word	0x00000000


	//----- nvinfo : EIATTR_REGCOUNT
	.align		4
.L_96:
        /*0138*/ 	.byte	0x04, 0x2f
        /*013a*/ 	.short	(.L_98 - .L_97)
	.align		4
.L_97:
        /*013c*/ 	.word	index@(_ZN3cub18CUB_300001_SM_10006detail4scan16DeviceScanKernelINS2_10policy_hubIiiijN4cuda3std3__44plusIvEEE10Policy1000EN6thrust24THRUST_300001_SM_1000_NS6detail15normal_iteratorINSD_10device_ptrIiEEEESI_NS0_13ScanTileStateIiLb1EEES9_NS0_8NullTypeEjiLb0ESL_EEvT0_T1_T2_iT3_T4_T5_)
        /*0140*/ 	.word	0x00000038


	//----- nvinfo : EIATTR_FRAME_SIZE
	.align		4
.L_98:
        /*0144*/ 	.byte	0x04, 0x11
        /*0146*/ 	.short	(.L_100 - .L_99)
	.align		4
.L_99:
        /*0148*/ 	.word	index@(_ZN3cub18CUB_300001_SM_10006detail4scan16DeviceScanKernelINS2_10policy_hubIiiijN4cuda3std3__44plusIvEEE10Policy1000EN6thrust24THRUST_300001_SM_1000_NS6detail15normal_iteratorINSD_10device_ptrIiEEEESI_NS0_13ScanTileStateIiLb1EEES9_NS0_8NullTypeEjiLb0ESL_EEvT0_T1_T2_iT3_T4_T5_)
        /*014c*/ 	.word	0x00000000


	//----- nvinfo : EIATTR_REGCOUNT
	.align		4
.L_100:
        /*0150*/ 	.byte	0x04, 0x2f
        /*0152*/ 	.short	(.L_102 - .L_101)
	.align		4
.L_101:
        /*0154*/ 	.word	index@(_ZN3cub18CUB_300001_SM_10006detail4scan16DeviceScanKernelINS2_10policy_hubIiiimN4cuda3std3__44plusIvEEE10Policy1000EN6thrust24THRUST_300001_SM_1000_NS6detail15normal_iteratorINSD_10device_ptrIiEEEESI_NS0_13ScanTileStateIiLb1EEES9_NS0_8NullTypeEmiLb0ESL_EEvT0_T1_T2_iT3_T4_T5_)
        /*0158*/ 	.word	0x00000030


	//----- nvinfo : EIATTR_FRAME_SIZE
	.align		4
.L_102:
        /*015c*/ 	.byte	0x04, 0x11
        /*015e*/ 	.short	(.L_104 - .L_103)
	.align		4
.L_103:
        /*0160*/ 	.word	index@(_ZN3cub18CUB_300001_SM_10006detail4scan16DeviceScanKernelINS2_10policy_hubIiiimN4cuda3std3__44plusIvEEE10Policy1000EN6thrust24THRUST_300001_SM_1000_NS6detail15normal_iteratorINSD_10device_ptrIiEEEESI_NS0_13ScanTileStateIiLb1EEES9_NS0_8NullTypeEmiLb0ESL_EEvT0_T1_T2_iT3_T4_T5_)
        /*0164*/ 	.word	0x00000000


	//----- nvinfo : EIATTR_REGCOUNT
	.align		4
.L_104:
        /*0168*/ 	.byte	0x04, 0x2f
        /*016a*/ 	.short	(.L_106 - .L_105)
	.align		4
.L_105:
        /*016c*/ 	.word	index@(_ZN3cub18CUB_300001_SM_10006detail10radix_sort31DeviceRadixSortSingleTileKernelINS1_5radix10policy_hubIiiyE10Policy1000ELNS0_9SortOrderE0EiiyNS1_21identity_decomposer_tEEEvPKT1_PSA_PKT2_PSE_T3_iiT4_)
        /*0170*/ 	.word	0x00000099


	//----- nvinfo : EIATTR_FRAME_SIZE
	.align		4
.L_106:
        /*0174*/ 	.byte	0x04, 0x11
        /*0176*/ 	.short	(.L_108 - .L_107)
	.align		4
.L_107:
        /*0178*/ 	.word	index@(_ZN3cub18CUB_300001_SM_10006detail10radix_sort31DeviceRadixSortSingleTileKernelINS1_5radix10policy_hubIiiyE10Policy1000ELNS0_9SortOrderE0EiiyNS1_21identity_decomposer_tEEEvPKT1_PSA_PKT2_PSE_T3_iiT4_)
        /*017c*/ 	.word	0x00000000


	//----- nvinfo : EIATTR_REGCOUNT
	.align		4
.L_108:
        /*0180*/ 	.byte	0x04, 0x2f
        /*0182*/ 	.short	(.L_110 - .L_109)
	.align		4
.L_109:
        /*0184*/ 	.word	index@(_ZN3cub18CUB_300001_SM_10006detail10radix_sort30DeviceRadixSortHistogramKernelINS1_5radix10policy_hubIiiyE10Policy1000ELNS0_9SortOrderE0EiyNS1_21identity_decomposer_tEEEvPT2_PKT1_SA_iiT3_)
        /*0188*/ 	.word	0x00000020


	//----- nvinfo : EIATTR_FRAME_SIZE
	.align		4
.L_110:
        /*018c*/ 	.byte	0x04, 0x11
        /*018e*/ 	.short	(.L_112 - .L_111)
	.align		4
.L_111:
        /*0190*/ 	.word	index@(_ZN3cub18CUB_300001_SM_10006detail10radix_sort30DeviceRadixSortHistogramKernelINS1_5radix10policy_hubIiiyE10Policy1000ELNS0_9SortOrderE0EiyNS1_21identity_decomposer_tEEEvPT2_PKT1_SA_iiT3_)
        /*0194*/ 	.word	0x00000000


	//----- nvinfo : EIATTR_REGCOUNT
	.align		4
.L_112:
        /*0198*/ 	.byte	0x04, 0x2f
        /*019a*/ 	.short	(.L_114 - .L_113)
	.align		4
.L_113:
        /*019c*/ 	.word	index@(_ZN3cub18CUB_300001_SM_10006detail10radix_sort33DeviceRadixSortExclusiveSumKernelINS1_5radix10policy_hubIiiyE10Policy1000EyEEvPT0_)
        /*01a0*/ 	.word	0x00000020


	//----- nvinfo : EIATTR_FRAME_SIZE
	.align		4
.L_114:
        /*01a4*/ 	.byte	0x04, 0x11
        /*01a6*/ 	.short	(.L_116 - .L_115)
	.align		4
.L_115:
        /*01a8*/ 	.word	index@(_ZN3cub18CUB_300001_SM_10006detail10radix_sort33DeviceRadixSortExclusiveSumKernelINS1_5radix10policy_hubIiiyE10Policy1000EyEEvPT0_)
        /*01ac*/ 	.word	0x00000000


	//----- nvinfo : EIATTR_REGCOUNT
	.align		4
.L_116:
        /*01b0*/ 	.byte	0x04, 0x2f
        /*01b2*/ 	.short	(.L_118 - .L_117)
	.align		4
.L_117:
        /*01b4*/ 	.word	index@(_ZN3cub18CUB_300001_SM_10006detail10radix_sort29DeviceRadixSortOnesweepKernelINS1_5radix10policy_hubIiiyE10Policy1000ELNS0_9SortOrderE0EiiyiiNS1_21identity_decomposer_tEEEvPT5_SB_PT3_PKSC_PT1_PKSG_PT2_PKSK_T4_iiT6_)
        /*01b8*/ 	.word	0x00000049


	//----- nvinfo : EIATTR_FRAME_SIZE
	.align		4
.L_118:
        /*01bc*/ 	.byte	0x04, 0x11
        /*01be*/ 	.short	(.L_120 - .L_119)
	.align		4
.L_119:
        /*01c0*/ 	.word	index@(_ZN3cub18CUB_300001_SM_10006detail10radix_sort29DeviceRadixSortOnesweepKernelINS1_5radix10policy_hubIiiyE10Policy1000ELNS0_9SortOrderE0EiiyiiNS1_21identity_decomposer_tEEEvPT5_SB_PT3_PKSC_PT1_PKSG_PT2_PKSK_T4_iiT6_)
        /*01c4*/ 	.word	0x00000000


	//----- nvinfo : EIATTR_MIN_STACK_SIZE
	.align		4
.L_120:
        /*01c8*/ 	.byte	0x04, 0x12
        /*01ca*/ 	.short	(.L_122 - .L_121)
	.align		4
.L_121:
        /*01cc*/ 	.word	index@(_ZN3cub18CUB_300001_SM_10006detail10radix_sort29DeviceRadixSortOnesweepKernelINS1_5radix10policy_hubIiiyE10Policy1000ELNS0_9SortOrderE0EiiyiiNS1_21identity_decomposer_tEEEvPT5_SB_PT3_PKSC_PT1_PKSG_PT2_PKSK_T4_iiT6_)
        /*01d0*/ 	.word	0x00000000


	//----- nvinfo : EIATTR_MIN_STACK_SIZE
	.align		4
.L_122:
        /*01d4*/ 	.byte	0x04, 0x12
        /*01d6*/ 	.short	(.L_124 - .L_123)
	.align		4
.L_123:
        /*01d8*/ 	.word	index@(_ZN3cub18CUB_300001_SM_10006detail10radix_sort33DeviceRadixSortExclusiveSumKernelINS1_5radix10policy_hubIiiyE10Policy1000EyEEvPT0_)
        /*01dc*/ 	.word	0x00000000


	//----- nvinfo : EIATTR_MIN_STACK_SIZE
	.align		4
.L_124:
        /*01e0*/ 	.byte	0x04, 0x12
        /*01e2*/ 	.short	(.L_126 - .L_125)
	.align		4
.L_125:
        /*01e4*/ 	.word	index@(_ZN3cub18CUB_300001_SM_10006detail10radix_sort30DeviceRadixSortHistogramKernelINS1_5radix10policy_hubIiiyE10Policy1000ELNS0_9SortOrderE0EiyNS1_21identity_decomposer_tEEEvPT2_PKT1_SA_iiT3_)
        /*01e8*/ 	.word	0x00000000


	//----- nvinfo : EIATTR_MIN_STACK_SIZE
	.align		4
.L_126:
        /*01ec*/ 	.byte	0x04, 0x12
        /*01ee*/ 	.short	(.L_128 - .L_127)
	.align		4
.L_127:
        /*01f0*/ 	.word	index@(_ZN3cub18CUB_300001_SM_10006detail10radix_sort31DeviceRadixSortSingleTileKernelINS1_5radix10policy_hubIiiyE10Policy1000ELNS0_9SortOrderE0EiiyNS1_21identity_decomposer_tEEEvPKT1_PSA_PKT2_PSE_T3_iiT4_)
        /*01f4*/ 	.word	0x00000000


	//----- nvinfo : EIATTR_MIN_STACK_SIZE
	.align		4
.L_128:
        /*01f8*/ 	.byte	0x04, 0x12
        /*01fa*/ 	.short	(.L_130 - .L_129)
	.align		4
.L_129:
        /*01fc*/ 	.word	index@(_ZN3cub18CUB_300001_SM_10006detail4scan16DeviceScanKernelINS2_10policy_hubIiiimN4cuda3std3__44plusIvEEE10Policy1000EN6thrust24THRUST_300001_SM_1000_NS6detail15normal_iteratorINSD_10device_ptrIiEEEESI_NS0_13ScanTileStateIiLb1EEES9_NS0_8NullTypeEmiLb0ESL_EEvT0_T1_T2_iT3_T4_T5_)
        /*0200*/ 	.word	0x00000000


	//----- nvinfo : EIATTR_MIN_STACK_SIZE
	.align		4
.L_130:
        /*0204*/ 	.byte	0x04, 0x12
        /*0206*/ 	.short	(.L_132 - .L_131)
	.align		4
.L_131:
        /*0208*/ 	.word	index@(_ZN3cub18CUB_300001_SM_10006detail4scan16DeviceScanKernelINS2_10policy_hubIiiijN4cuda3std3__44plusIvEEE10Policy1000EN6thrust24THRUST_300001_SM_1000_NS6detail15normal_iteratorINSD_10device_ptrIiEEEESI_NS0_13ScanTileStateIiLb1EEES9_NS0_8NullTypeEjiLb0ESL_EEvT0_T1_T2_iT3_T4_T5_)
        /*020c*/ 	.word	0x00000000


	//----- nvinfo : EIATTR_MIN_STACK_SIZE
	.align		4
.L_132:
        /*0210*/ 	.byte	0x04, 0x12
        /*0212*/ 	.short	(.L_134 - .L_133)
	.align		4
.L_133:
        /*0214*/ 	.word	index@(_ZN3cub18CUB_300001_SM_10006detail4scan20DeviceScanInitKernelINS0_13ScanTileStateIiLb1EEEEEvT_i)
        /*0218*/ 	.word	0x00000000


	//----- nvinfo : EIATTR_MIN_STACK_SIZE
	.align		4
.L_134:
        /*021c*/ 	.byte	0x04, 0x12
        /*021e*/ 	.short	(.L_136 - .L_135)
	.align		4
.L_135:
        /*0220*/ 	.word	index@(_ZN3cub18CUB_300001_SM_10006detail9transform16transform_kernelINS2_10policy_hubILb1EN4cuda3std3__45tupleIJN6thrust24THRUST_300001_SM_1000_NS20permutation_iteratorINSA_6detail15normal_iteratorINSA_10device_ptrIKfEEEENSD_INSE_IiEEEEEEEEEE10policy1000ElNS7_10__identityENSD_INSE_IfEEEEJSK_EEEvT0_iT1_T2_DpNS2_10kernel_argIT3_EE)
        /*0224*/ 	.word	0x00000000


	//----- nvinfo : EIATTR_MIN_STACK_SIZE
	.align		4
.L_136:
        /*0228*/ 	.byte	0x04, 0x12
        /*022a*/ 	.short	(.L_138 - .L_137)
	.align		4
.L_137:
        /*022c*/ 	.word	index@(_ZN3cub18CUB_300001_SM_10006detail9transform16transform_kernelINS2_10policy_hubILb1EN4cuda3std3__45tupleIJN6thrust24THRUST_300001_SM_1000_NS20permutation_iteratorINSA_6detail15normal_iteratorINSA_10device_ptrIKfEEEENSD_INSE_IiEEEEEEEEEE10policy1000EiNS7_10__identityENSD_INSE_IfEEEEJSK_EEEvT0_iT1_T2_DpNS2_10kernel_argIT3_EE)
        /*0230*/ 	.word	0x00000000


	//----- nvinfo : EIATTR_MIN_STACK_SIZE
	.align		4
.L_138:
        /*0234*/ 	.byte	0x04, 0x12
        /*0236*/ 	.short	(.L_140 - .L_139)
	.align		4
.L_139:
        /*0238*/ 	.word	index@(_ZN3cub18CUB_300001_SM_10006detail9transform16transform_kernelINS2_10policy_hubILb1EN4cuda3std3__45tupleIJN6thrust24THRUST_300001_SM_1000_NS20permutation_iteratorINSA_6detail15normal_iteratorINSA_10device_ptrIKiEEEENSD_INSE_IiEEEEEEEEEE10policy1000ElNS7_10__identityESJ_JSK_EEEvT0_iT1_T2_DpNS2_10kernel_argIT3_EE)
        /*023c*/ 	.word	0x00000000


	//----- nvinfo : EIATTR_MIN_STACK_SIZE
	.align		4
.L_140:
        /*0240*/ 	.byte	0x04, 0x12
        /*0242*/ 	.short	(.L_142 - .L_141)
	.align		4
.L_141:
        /*0244*/ 	.word	index@(_ZN3cub18CUB_300001_SM_10006detail9transform16transform_kernelINS2_10policy_hubILb1EN4cuda3std3__45tupleIJN6thrust24THRUST_300001_SM_1000_NS20permutation_iteratorINSA_6detail15normal_iteratorINSA_10device_ptrIKiEEEENSD_INSE_IiEEEEEEEEEE10policy1000EiNS7_10__identityESJ_JSK_EEEvT0_iT1_T2_DpNS2_10kernel_argIT3_EE)
        /*0248*/ 	.word	0x00000000


	//----- nvinfo : EIATTR_MIN_STACK_SIZE
	.align		4
.L_142:
        /*024c*/ 	.byte	0x04, 0x12
        /*024e*/ 	.short	(.L_144 - .L_143)
	.align		4
.L_143:
        /*0250*/ 	.word	index@(_ZN3cub18CUB_300001_SM_10006detail9transform16transform_kernelINS2_10policy_hubILb1EN4cuda3std3__45tupleIJN6thrust24THRUST_300001_SM_1000_NS20permutation_iteratorINSA_6detail15normal_iteratorINSA_10device_ptrIiEEEESG_EEEEEE10policy1000ElNS7_10__identityESG_JSH_EEEvT0_iT1_T2_DpNS2_10kernel_argIT3_EE)
        /*0254*/ 	.word	0x00000000


	//----- nvinfo : EIATTR_MIN_STACK_SIZE
	.align		4
.L_144:
        /*0258*/ 	.byte	0x04, 0x12
        /*025a*/ 	.short	(.L_146 - .L_145)
	.align		4
.L_145:
        /*025c*/ 	.word	index@(_ZN3cub18CUB_300001_SM_10006detail9transform16transform_kernelINS2_10policy_hubILb1EN4cuda3std3__45tupleIJN6thrust24THRUST_300001_SM_1000_NS20permutation_iteratorINSA_6detail15normal_iteratorINSA_10device_ptrIiEEEESG_EEEEEE10policy1000EiNS7_10__identityESG_JSH_EEEvT0_iT1_T2_DpNS2_10kernel_argIT3_EE)
        /*0260*/ 	.word	0x00000000


	//----- nvinfo : EIATTR_MIN_STACK_SIZE
	.align		4
.L_146:
        /*0264*/ 	.byte	0x04, 0x12
        /*0266*/ 	.short	(.L_148 - .L_147)
	.align		4
.L_147:
        /*0268*/ 	.word	index@(_ZN3cub18CUB_300001_SM_10006detail8for_each13static_kernelINS2_12policy_hub_t12policy_500_tElNS2_12op_wrapper_tIl17RowCounterFunctorN6thrust24THRUST_300001_SM_1000_NS6detail15normal_iteratorINS9_10device_ptrIiEEEEEEEEvT0_T1_)
        /*026c*/ 	.word	0x00000000


	//----- nvinfo : EIATTR_MIN_STACK_SIZE
	.align		4
.L_148:
        /*0270*/ 	.byte	0x04, 0x12
        /*0272*/ 	.short	(.L_150 - .L_149)
	.align		4
.L_149:
        /*0274*/ 	.word	index@(_ZN3cub18CUB_300001_SM_10006detail8for_each13static_kernelINS2_12policy_hub_t12policy_500_tElN6thrust24THRUST_300001_SM_1000_NS8cuda_cub6__fill7functorINS7_6detail15normal_iteratorINS7_10device_ptrIiEEEEiEEEEvT0_T1_)
        /*0278*/ 	.word	0x00000000


	//----- nvinfo : EIATTR_MIN_STACK_SIZE
	.align		4
.L_150:
        /*027c*/ 	.byte	0x04, 0x12
        /*027e*/ 	.short	(.L_152 - .L_151)
	.align		4
.L_151:
        /*0280*/ 	.word	index@(_ZN3cub18CUB_300001_SM_10006detail8for_each13static_kernelINS2_12policy_hub_t12policy_500_tElN6thrust24THRUST_300001_SM_1000_NS8cuda_cub10__tabulate7functorINS7_6detail15normal_iteratorINS7_10device_ptrIiEEEENS7_6system6detail7generic6detail22compute_sequence_valueIivEElEEEEvT0_T1_)
        /*0284*/ 	.word	0x00000000


	//----- nvinfo : EIATTR_MIN_STACK_SIZE
	.align		4
.L_152:
        /*0288*/ 	.byte	0x04, 0x12
        /*028a*/ 	.short	(.L_154 - .L_153)
	.align		4
.L_153:
        /*028c*/ 	.word	index@(_ZN3cub18CUB_300001_SM_10006detail8for_each13static_kernelINS2_12policy_hub_t12policy_500_tEmN6thrust24THRUST_300001_SM_1000_NS8cuda_cub20__uninitialized_fill7functorINS7_10device_ptrIfEEfEEEEvT0_T1_)
        /*0290*/ 	.word	0x00000000


	//----- nvinfo : EIATTR_MIN_STACK_SIZE
	.align		4
.L_154:
        /*0294*/ 	.byte	0x04, 0x12
        /*0296*/ 	.short	(.L_156 - .L_155)
	.align		4
.L_155:
        /*0298*/ 	.word	index@(_ZN3cub18CUB_300001_SM_10006detail8for_each13static_kernelINS2_12policy_hub_t12policy_500_tEmN6thrust24THRUST_300001_SM_1000_NS8cuda_cub20__uninitialized_fill7functorINS7_10device_ptrIiEEiEEEEvT0_T1_)
        /*029c*/ 	.word	0x00000000


	//----- nvinfo : EIATTR_MIN_STACK_SIZE
	.align		4
.L_156:
        /*02a0*/ 	.byte	0x04, 0x12
        /*02a2*/ 	.short	(.L_158 - .L_157)
	.align		4
.L_157:
        /*02a4*/ 	.word	index@(_ZN3cub18CUB_300001_SM_10006detail11EmptyKernelIvEEvv)
        /*02a8*/ 	.word	0x00000000
.L_158:


//--------------------- .nv.compat                --------------------------
	.section	.nv.compat,"",@"SHT_CUDA_COMPAT_INFO"
	.align	4
        /*0000*/ 	.byte	0x02, 0x09, 0x00, 0x00, 0x02, 0x02, 0x01, 0x00, 0x02, 0x05, 0x05, 0x00, 0x03, 0x07, 0x01, 0x01
        /*0010*/ 	.byte	0x02, 0x03, 0x00, 0x00, 0x02, 0x06, 0x01, 0x00, 0x04, 0x0b, 0x08, 0x00, 0x09, 0x00, 0x00, 0x00
        /*0020*/ 	.byte	0x00, 0x00, 0x00, 0x00


//--------------------- .nv.info._ZN3cub18CUB_300001_SM_10006detail10radix_sort29DeviceRadixSortOnesweepKernelINS1_5radix10policy_hubIiiyE10Policy1000ELNS0_9SortOrderE0EiiyiiNS1_21identity_decomposer_tEEEvPT5_SB_PT3_PKSC_PT1_PKSG_PT2_PKSK_T4_iiT6_ --------------------------
	.section	.nv.info._ZN3cub18CUB_300001_SM_10006detail10radix_sort29DeviceRadixSortOnesweepKernelINS1_5radix10policy_hubIiiyE10Policy1000ELNS0_9SortOrderE0EiiyiiNS1_21identity_decomposer_tEEEvPT5_SB_PT3_PKSC_PT1_PKSG_PT2_PKSK_T4_iiT6_,"",@"SHT_CUDA_INFO"
	.sectionflags	@""
	.align	4


	//----- nvinfo : EIATTR_CUDA_API_VERSION
	.align		4
        /*0000*/ 	.byte	0x04, 0x37
        /*0002*/ 	.short	(.L_160 - .L_159)
.L_159:
        /*0004*/ 	.word	0x00000082


	//----- nvinfo : EIATTR_KPARAM_INFO
	.align		4
.L_160:
        /*0008*/ 	.byte	0x04, 0x17
        /*000a*/ 	.short	(.L_162 - .L_161)
.L_161:
        /*000c*/ 	.word	0x00000000
        /*0010*/ 	.short	0x000b
        /*0012*/ 	.short	0x004c
        /*0014*/ 	.byte	0x00, 0xf0, 0x05, 0x00


	//----- nvinfo : EIATTR_KPARAM_INFO
	.align		4
.L_162:
        /*0018*/ 	.byte	0x04, 0x17
        /*001a*/ 	.short	(.L_164 - .L_163)
.L_163:
        /*001c*/ 	.word	0x00000000
        /*0020*/ 	.short	0x000a
        /*0022*/ 	.short	0x0048
        /*0024*/ 	.byte	0x00, 0xf0, 0x11, 0x00


	//----- nvinfo : EIATTR_KPARAM_INFO
	.align		4
.L_164:
        /*0028*/ 	.byte	0x04, 0x17
        /*002a*/ 	.short	(.L_166 - .L_165)
.L_165:
        /*002c*/ 	.word	0x00000000
        /*0030*/ 	.short	0x0009
        /*0032*/ 	.short	0x0044
        /*0034*/ 	.byte	0x00, 0xf0, 0x11, 0x00


	//----- nvinfo : EIATTR_KPARAM_INFO
	.align		4
.L_166:
        /*0038*/ 	.byte	0x04, 0x17
        /*003a*/ 	.short	(.L_168 - .L_167)
.L_167:
        /*003c*/ 	.word	0x00000000
        /*0040*/ 	.short	0x0008
        /*0042*/ 	.short	0x0040
        /*0044*/ 	.byte	0x00, 0xf0, 0x11, 0x00


	//----- nvinfo : EIATTR_KPARAM_INFO
	.align		4
.L_168:
        /*0048*/ 	.byte	0x04, 0x17
        /*004a*/ 	.short	(.L_170 - .L_169)
.L_169:
        /*004c*/ 	.word	0x00000000
        /*0050*/ 	.short	0x0007
        /*0052*/ 	.short	0x0038
        /*0054*/ 	.byte	0x00, 0xf5, 0x21, 0x00


	//----- nvinfo : EIATTR_KPARAM_INFO
	.align		4
.L_170:
        /*0058*/ 	.byte	0x04, 0x17
        /*005a*/ 	.short	(.L_172 - .L_171)
.L_171:
        /*005c*/ 	.word	0x00000000
        /*0060*/ 	.short	0x0006
        /*0062*/ 	.short	0x0030
        /*0064*/ 	.byte	0x00, 0xf5, 0x21, 0x00


	//----- nvinfo : EIATTR_KPARAM_INFO
	.align		4
.L_172:
        /*0068*/ 	.byte	0x04, 0x17
        /*006a*/ 	.short	(.L_174 - .L_173)
.L_173:
        /*006c*/ 	.word	0x00000000
        /*0070*/ 	.short	0x0005
        /*0072*/ 	.short	0x0028
        /*0074*/ 	.byte	0x00, 0xf5, 0x21, 0x00


	//----- nvinfo : EIATTR_KPARAM_INFO
	.align		4
.L_174:
        /*0078*/ 	.byte	0x04, 0x17
        /*007a*/ 	.short	(.L_176 - .L_175)
.L_175:
        /*007c*/ 	.word	0x00000000
        /*0080*/ 	.short	0x0004
        /*0082*/ 	.short	0x0020
        /*0084*/ 	.byte	0x00, 0xf5, 0x21, 0x00


	//----- nvinfo : EIATTR_KPARAM_INFO
	.align		4
.L_176:
        /*0088*/ 	.byte	0x04, 0x17
        /*008a*/ 	.short	(.L_178 - .L_177)
.L_177:
        /*008c*/ 	.word	0x00000000
        /*0090*/ 	.short	0x0003
        /*0092*/ 	.short	0x0018
        /*0094*/ 	.byte	0x00, 0xf5, 0x21, 0x00


	//----- nvinfo : EIATTR_KPARAM_INFO
	.align		4
.L_178:
        /*0098*/ 	.byte	0x04, 0x17
        /*009a*/ 	.short	(.L_180 - .L_179)
.L_179:
        /*009c*/ 	.word	0x00000000
        /*00a0*/ 	.short	0x0002
        /*00a2*/ 	.short	0x0010
        /*00a4*/ 	.byte	0x00, 0xf5, 0x21, 0x00


	//----- nvinfo : EIATTR_KPARAM_INFO
	.align		4
.L_180:
        /*00a8*/ 	.byte	0x04, 0x17
        /*00aa*/ 	.short	(.L_182 - .L_181)
.L_181:
        /*00ac*/ 	.word	0x00000000
        /*00b0*/ 	.short	0x0001
        /*00b2*/ 	.short	0x0008
        /*00b4*/ 	.byte	0x00, 0xf5, 0x21, 0x00


	//----- nvinfo : EIATTR_KPARAM_INFO
	.align		4
.L_182:
        /*00b8*/ 	.byte	0x04, 0x17
        /*00ba*/ 	.short	(.L_184 - .L_183)
.L_183:
        /*00bc*/ 	.word	0x00000000
        /*00c0*/ 	.short	0x0000
        /*00c2*/ 	.short	0x0000
        /*00c4*/ 	.byte	0x00, 0xf5, 0x21, 0x00


	//----- nvinfo : EIATTR_SPARSE_MMA_MASK
	.align		4
.L_184:
        /*00c8*/ 	.byte	0x03, 0x50
        /*00ca*/ 	.short	0x0000


	//----- nvinfo : EIATTR_MAXREG_COUNT
	.align		4
        /*00cc*/ 	.byte	0x03, 0x1b
        /*00ce*/ 	.short	0x00a8


	//----- nvinfo : EIATTR_NUM_BARRIERS
	.align		4
        /*00d0*/ 	.byte	0x02, 0x4c
        /*00d2*/ 	.byte	0x01
	.zero		1


	//----- nvinfo : EIATTR_MERCURY_ISA_VERSION
	.align		4
        /*00d4*/ 	.byte	0x03, 0x5f
        /*00d6*/ 	.short	0x0101


	//----- nvinfo : EIATTR_COOP_GROUP_MASK_REGIDS
	.align		4
        /*00d8*/ 	.byte	0x04, 0x29
        /*00da*/ 	.short	(.L_186 - .L_185)


	//   ....[0]....
.L_185:
        /*00dc*/ 	.word	0xffffffff


	//   ....[1]....
        /*00e0*/ 	.word	0x05000006


	//   ....[2]....
        /*00e4*/ 	.word	0xffffffff


	//   ....[3]....
        /*00e8*/ 	.word	0xffffffff


	//   ....[4]....
        /*00ec*/ 	.word	0xffffffff


	//   ....[5]....
        /*00f0*/ 	.word	0xffffffff


	//   ....[6]....
        /*00f4*/ 	.word	0xffffffff


	//   ....[7]....
        /*00f8*/ 	.word	0xffffffff


	//   ....[8]....
        /*00fc*/ 	.word	0xffffffff


	//   ....[9]....
        /*0100*/ 	.word	0xffffffff


	//   ....[10]....
        /*0104*/ 	.word	0xffffffff


	//   ....[11]....
        /*0108*/ 	.word	0xffffffff


	//   ....[12]....
        /*010c*/ 	.word	0xffffffff


	//   ....[13]....
        /*0110*/ 	.word	0xffffffff


	//   ....[14]....
        /*0114*/ 	.word	0xffffffff


	//   ....[15]....
        /*0118*/ 	.word	0xffffffff


	//   ....[16]....
        /*011c*/ 	.word	0xffffffff


	//   ....[17]....
        /*0120*/ 	.word	0xffffffff


	//   ....[18]....
        /*0124*/ 	.word	0xffffffff


	//   ....[19]....
        /*0128*/ 	.word	0xffffffff


	//   ....[20]....
        /*012c*/ 	.word	0xffffffff


	//   ....[21]....
        /*0130*/ 	.word	0xffffffff


	//   ....[22]....
        /*0134*/ 	.word	0xffffffff


	//   ....[23]....
        /*0138*/ 	.word	0xffffffff


	//   ....[24]....
        /*013c*/ 	.word	0xffffffff


	//   ....[25]....
        /*0140*/ 	.word	0xffffffff


	//   ....[26]....
        /*0144*/ 	.word	0xffffffff


	//   ....[27]....
        /*0148*/ 	.word	0xffffffff


	//   ....[28]....
        /*014c*/ 	.word	0xffffffff


	//   ....[29]....
        /*0150*/ 	.word	0xffffffff


	//   ....[30]....
        /*0154*/ 	.word	0xffffffff


	//   ....[31]....
        /*0158*/ 	.word	0xffffffff


	//   ....[32]....
        /*015c*/ 	.word	0xffffffff


	//   ....[33]....
        /*0160*/ 	.word	0xffffffff


	//   ....[34]....
        /*0164*/ 	.word	0xffffffff


	//   ....[35]....
        /*0168*/ 	.word	0xffffffff


	//   ....[36]....
        /*016c*/ 	.word	0xffffffff


	//   ....[37]....
        /*0170*/ 	.word	0xffffffff


	//   ....[38]....
        /*0174*/ 	.word	0xffffffff


	//   ....[39]....
        /*0178*/ 	.word	0xffffffff


	//   ....[40]....
        /*017c*/ 	.word	0xffffffff


	//   ....[41]....
        /*0180*/ 	.word	0xffffffff


	//   ....[42]....
        /*0184*/ 	.word	0xffffffff


	//   ....[43]....
        /*0188*/ 	.word	0xffffffff


	//   ....[44]....
        /*018c*/ 	.word	0xffffffff


	//   ....[45]....
        /*0190*/ 	.word	0xffffffff


	//   ....[46]....
        /*0194*/ 	.word	0xffffffff


	//   ....[47]....
        /*0198*/ 	.word	0xffffffff


	//   ....[48]....
        /*019c*/ 	.word	0xffffffff


	//   ....[49]....
        /*01a0*/ 	.word	0xffffffff


	//   ....[50]....
        /*01a4*/ 	.word	0xffffffff


	//   ....[51]....
        /*01a8*/ 	.word	0xffffffff


	//   ....[52]....
        /*01ac*/ 	.word	0xffffffff


	//   ....[53]....
        /*01b0*/ 	.word	0xffffffff


	//   ....[54]....
        /*01b4*/ 	.word	0xffffffff


	//   ....[55]....
        /*01b8*/ 	.word	0xffffffff


	//   ....[56]....
        /*01bc*/ 	.word	0xffffffff


	//   ....[57]....
        /*01c0*/ 	.word	0xffffffff


	//   ....[58]....
        /*01c4*/ 	.word	0xffffffff


	//   ....[59]....
        /*01c8*/ 	.word	0xffffffff


	//   ....[60]....
        /*01cc*/ 	.word	0xffffffff


	//   ....[61]....
        /*01d0*/ 	.word	0xffffffff


	//   ....[62]....
        /*01d4*/ 	.word	0xffffffff


	//   ....[63]....
        /*01d8*/ 	.word	0xffffffff


	//   ....[64]....
        /*01dc*/ 	.word	0xffffffff


	//   ....[65]....
        /*01e0*/ 	.word	0xffffffff


	//   ....[66]....
        /*01e4*/ 	.word	0xffffffff


	//   ....[67]....
        /*01e8*/ 	.word	0xffffffff


	//   ....[68]....
        /*01ec*/ 	.word	0xffffffff


	//   ....[69]....
        /*01f0*/ 	.word	0xffffffff


	//   ....[70]....
        /*01f4*/ 	.word	0xffffffff


	//   ....[71]....
        /*01f8*/ 	.word	0xffffffff


	//   ....[72]....
        /*01fc*/ 	.word	0xffffffff


	//   ....[73]....
        /*0200*/ 	.word	0xffffffff


	//   ....[74]....
        /*0204*/ 	.word	0xffffffff


	//   ....[75]....
        /*0208*/ 	.word	0xffffffff


	//   ....[76]....
        /*020c*/ 	.word	0xffffffff


	//   ....[77]....
        /*0210*/ 	.word	0xffffffff


	//   ....[78]....
        /*0214*/ 	.word	0xffffffff


	//   ....[79]....
        /*0218*/ 	.word	0xffffffff


	//   ....[80]....
        /*021c*/ 	.word	0xffffffff


	//   ....[81]....
        /*0220*/ 	.word	0xffffffff


	//   ....[82]....
        /*0224*/ 	.word	0xffffffff


	//   ....[83]....
        /*0228*/ 	.word	0xffffffff


	//   ....[84]....
        /*022c*/ 	.word	0xffffffff


	//   ....[85]....
        /*0230*/ 	.word	0xffffffff


	//   ....[86]....
        /*0234*/ 	.word	0xffffffff


	//   ....[87]....
        /*0238*/ 	.word	0xffffffff


	//   ....[88]....
        /*023c*/ 	.word	0xffffffff


	//   ....[89]....
        /*0240*/ 	.word	0xffffffff


	//   ....[90]....
        /*0244*/ 	.word	0xffffffff


	//   ....[91]....
        /*0248*/ 	.word	0xffffffff


	//   ....[92]....
        /*024c*/ 	.word	0xffffffff


	//   ....[93]....
        /*0250*/ 	.word	0xffffffff


	//   ....[94]....
        /*0254*/ 	.word	0xffffffff


	//   ....[95]....
        /*0258*/ 	.word	0xffffffff


	//   ....[96]....
        /*025c*/ 	.word	0xffffffff


	//   ....[97]....
        /*0260*/ 	.word	0xffffffff


	//   ....[98]....
        /*0264*/ 	.word	0xffffffff


	//   ....[99]....
        /*0268*/ 	.word	0xffffffff


	//   ....[100]....
        /*026c*/ 	.word	0xffffffff


	//   ....[101]....
        /*0270*/ 	.word	0xffffffff


	//   ....[102]....
        /*0274*/ 	.word	0xffffffff


	//   ....[103]....
        /*0278*/ 	.word	0xffffffff


	//   ....[104]....
        /*027c*/ 	.word	0xffffffff


	//   ....[105]....
        /*0280*/ 	.word	0xffffffff


	//   ....[106]....
        /*0284*/ 	.word	0xffffffff


	//   ....[107]....
        /*0288*/ 	.word	0xffffffff


	//   ....[108]....
        /*028c*/ 	.word	0xffffffff


	//   ....[109]....
        /*0290*/ 	.word	0xffffffff


	//   ....[110]....
        /*0294*/ 	.word	0xffffffff


	//   ....[111]....
        /*0298*/ 	.word	0xffffffff


	//   ....[112]....
        /*029c*/ 	.word	0xffffffff


	//   ....[113]....
        /*02a0*/ 	.word	0xffffffff


	//   ....[114]....
        /*02a4*/ 	.word	0xffffffff


	//   ....[115]....
        /*02a8*/ 	.word	0xffffffff


	//   ....[116]....
        /*02ac*/ 	.word	0xffffffff


	//   ....[117]....
        /*02b0*/ 	.word	0xffffffff


	//   ....[118]....
        /*02b4*/ 	.word	0xffffffff


	//   ....[119]....
        /*02b8*/ 	.word	0xffffffff


	//   ....[120]....
        /*02bc*/ 	.word	0xffffffff


	//   ....[121]....
        /*02c0*/ 	.word	0xffffffff


	//   ....[122]....
        /*02c4*/ 	.word	0xffffffff


	//   ....[123]....
        /*02c8*/ 	.word	0xffffffff


	//   ....[124]....
        /*02cc*/ 	.word	0xffffffff


	//   ....[125]....
        /*02d0*/ 	.word	0xffffffff


	//   ....[126]....
        /*02d4*/ 	.word	0xffffffff


	//   ....[127]....
        /*02d8*/ 	.word	0xffffffff


	//   ....[128]....
        /*02dc*/ 	.word	0xffffffff


	//   ....[129]....
        /*02e0*/ 	.word	0xffffffff


	//   ....[130]....
        /*02e4*/ 	.word	0xffffffff


	//   ....[131]....
        /*02e8*/ 	.word	0xffffffff


	//   ....[132]....
        /*02ec*/ 	.word	0xffffffff


	//   ....[133]....
        /*02f0*/ 	.word	0xffffffff


	//   ....[134]....
        /*02f4*/ 	.word	0xffffffff


	//   ....[135]....
        /*02f8*/ 	.word	0xffffffff


	//   ....[136]....
        /*02fc*/ 	.word	0xffffffff


	//   ....[137]....
        /*0300*/ 	.word	0xffffffff


	//   ....[138]....
        /*0304*/ 	.word	0xffffffff


	//   ....[139]....
        /*0308*/ 	.word	0xffffffff


	//   ....[140]....
        /*030c*/ 	.word	0xffffffff


	//   ....[141]....
        /*0310*/ 	.word	0xffffffff


	//   ....[142]....
        /*0314*/ 	.word	0xffffffff


	//   ....[143]....
        /*0318*/ 	.word	0xffffffff


	//   ....[144]....
        /*031c*/ 	.word	0xffffffff


	//   ....[145]....
        /*0320*/ 	.word	0xffffffff


	//   ....[146]....
        /*0324*/ 	.word	0xffffffff


	//   ....[147]....
        /*0328*/ 	.word	0xffffffff


	//   ....[148]....
        /*032c*/ 	.word	0xffffffff


	//   ....[149]....
        /*0330*/ 	.word	0xffffffff


	//   ....[150]....
        /*0334*/ 	.word	0xffffffff


	//   ....[151]....
        /*0338*/ 	.word	0xffffffff


	//   ....[152]....
        /*033c*/ 	.word	0xffffffff


	//   ....[153]....
        /*0340*/ 	.word	0xffffffff


	//   ....[154]....
        /*0344*/ 	.word	0xffffffff


	//   ....[155]....
        /*0348*/ 	.word	0xffffffff


	//   ....[156]....
        /*034c*/ 	.word	0xffffffff


	//   ....[157]....
        /*0350*/ 	.word	0xffffffff


	//   ....[158]....
        /*0354*/ 	.word	0xffffffff


	//   ....[159]....
        /*0358*/ 	.word	0xffffffff


	//   ....[160]....
        /*035c*/ 	.word	0x05000006


	//   ....[161]....
        /*0360*/ 	.word	0xffffffff


	//   ....[162]....
        /*0364*/ 	.word	0xffffffff


	//   ....[163]....
        /*0368*/ 	.word	0xffffffff


	//   ....[164]....
        /*036c*/ 	.word	0xffffffff


	//   ....[165]....
        /*0370*/ 	.word	0xffffffff


	//   ....[166]....
        /*0374*/ 	.word	0xffffffff


	//   ....[167]....
        /*0378*/ 	.word	0xffffffff


	//   ....[168]....
        /*037c*/ 	.word	0xffffffff


	//   ....[169]....
        /*0380*/ 	.word	0xffffffff


	//   ....[170]....
        /*0384*/ 	.word	0xffffffff


	//   ....[171]....
        /*0388*/ 	.word	0xffffffff


	//   ....[172]....
        /*038c*/ 	.word	0xffffffff


	//   ....[173]....
        /*0390*/ 	.word	0xffffffff


	//   ....[174]....
        /*0394*/ 	.word	0xffffffff


	//   ....[175]....
        /*0398*/ 	.word	0xffffffff


	//   ....[176]....
        /*039c*/ 	.word	0xffffffff


	//   ....[177]....
        /*03a0*/ 	.word	0xffffffff


	//   ....[178]....
        /*03a4*/ 	.word	0xffffffff


	//   ....[179]....
        /*03a8*/ 	.word	0xffffffff


	//   ....[180]....
        /*03ac*/ 	.word	0xffffffff


	//   ....[181]....
        /*03b0*/ 	.word	0xffffffff


	//   ....[182]....
        /*03b4*/ 	.word	0xffffffff


	//   ....[183]....
        /*03b8*/ 	.word	0xffffffff


	//   ....[184]....
        /*03bc*/ 	.word	0xffffffff


	//   ....[185]....
        /*03c0*/ 	.word	0xffffffff


	//   ....[186]....
        /*03c4*/ 	.word	0xffffffff


	//   ....[187]....
        /*03c8*/ 	.word	0xffffffff


	//   ....[188]....
        /*03cc*/ 	.word	0xffffffff


	//   ....[189]....
        /*03d0*/ 	.word	0xffffffff


	//   ....[190]....
        /*03d4*/ 	.word	0xffffffff


	//   ....[191]....
        /*03d8*/ 	.word	0xffffffff


	//   ....[192]....
        /*03dc*/ 	.word	0xffffffff


	//   ....[193]....
        /*03e0*/ 	.word	0xffffffff


	//   ....[194]....
        /*03e4*/ 	.word	0xffffffff


	//   ....[195]....
        /*03e8*/ 	.word	0xffffffff


	//   ....[196]....
        /*03ec*/ 	.word	0xffffffff


	//   ....[197]....
        /*03f0*/ 	.word	0xffffffff


	//   ....[198]....
        /*03f4*/ 	.word	0xffffffff


	//   ....[199]....
        /*03f8*/ 	.word	0xffffffff


	//   ....[200]....
        /*03fc*/ 	.word	0xffffffff


	//   ....[201]....
        /*0400*/ 	.word	0xffffffff


	//   ....[202]....
        /*0404*/ 	.word	0xffffffff


	//   ....[203]....
        /*0408*/ 	.word	0xffffffff


	//   ....[204]....
        /*040c*/ 	.word	0xffffffff


	//   ....[205]....
        /*0410*/ 	.word	0xffffffff


	//   ....[206]....
        /*0414*/ 	.word	0xffffffff


	//   ....[207]....
        /*0418*/ 	.word	0xffffffff


	//   ....[208]....
        /*041c*/ 	.word	0xffffffff


	//   ....[209]....
        /*0420*/ 	.word	0xffffffff


	//   ....[210]....
        /*0424*/ 	.word	0xffffffff


	//   ....[211]....
        /*0428*/ 	.word	0xffffffff


	//   ....[212]....
        /*042c*/ 	.word	0xffffffff


	//   ....[213]....
        /*0430*/ 	.word	0xffffffff


	//   ....[214]....
        /*0434*/ 	.word	0xffffffff


	//   ....[215]....
        /*0438*/ 	.word	0xffffffff


	//   ....[216]....
        /*043c*/ 	.word	0xffffffff


	//   ....[217]....
        /*0440*/ 	.word	0xffffffff


	//   ....[218]....
        /*0444*/ 	.word	0xffffffff


	//   ....[219]....
        /*0448*/ 	.word	0xffffffff


	//   ....[220]....
        /*044c*/ 	.word	0xffffffff


	//   ....[221]....
        /*0450*/ 	.word	0xffffffff


	//   ....[222]....
        /*0454*/ 	.word	0xffffffff


	//   ....[223]....
        /*0458*/ 	.word	0xffffffff


	//   ....[224]....
        /*045c*/ 	.word	0xffffffff


	//   ....[225]....
        /*0460*/ 	.word	0xffffffff


	//   ....[226]....
        /*0464*/ 	.word	0xffffffff


	//   ....[227]....
        /*0468*/ 	.word	0xffffffff


	//   ....[228]....
        /*046c*/ 	.word	0xffffffff


	//   ....[229]....
        /*0470*/ 	.word	0x0500002f


	//   ....[230]....
        /*0474*/ 	.word	0x0500002f


	//   ....[231]....
        /*0478*/ 	.word	0x0500002f


	//   ....[232]....
        /*047c*/ 	.word	0x0500002f


	//   ....[233]....
        /*0480*/ 	.word	0x0500002f


	//----- nvinfo : EIATTR_COOP_GROUP_INSTR_OFFSETS
	.align		4
.L_186:
        /*0484*/ 	.byte	0x04, 0x28
        /*0486*/ 	.short	(.L_188 - .L_187)


	//   ....[0]....
.L_187:
        /*0488*/ 	.word	0x00000e40


	//   ....[1]....
        /*048c*/ 	.word	0x00001890


	//   ....[2]....
        /*0490*/ 	.word	0x00002ad0


	//   ....[3]....
        /*0494*/ 	.word	0x00002af0


	//   ....[4]....
        /*0498*/ 	.word	0x00002b10


	//   ....[5]....
        /*049c*/ 	.word	0x00002b30


	//   ....[6]....
        /*04a0*/ 	.word	0x00002b50


	//   ....[7]....
        /*04a4*/ 	.word	0x00003000


	//   ....[8]....
        /*04a8*/ 	.word	0x00003010


	//   ....[9]....
        /*04ac*/ 	.word	0x00003030


	//   ....[10]....
        /*04b0*/ 	.word	0x00003050


	//   ....[11]....
        /*04b4*/ 	.word	0x000030a0


	//   ....[12]....
        /*04b8*/ 	.word	0x000030d0


	//   ....[13]....
        /*04bc*/ 	.word	0x00003120


	//   ....[14]....
        /*04c0*/ 	.word	0x00003160


	//   ....[15]....
        /*04c4*/ 	.word	0x00003250


	//   ....[16]....
        /*04c8*/ 	.word	0x00003280


	//   ....[17]....
        /*04cc*/ 	.word	0x00003290


	//   ....[18]....
        /*04d0*/ 	.word	0x000032b0


	//   ....[19]....
        /*04d4*/ 	.word	0x000032f0


	//   ....[20]....
        /*04d8*/ 	.word	0x00003320


	//   ....[21]....
        /*04dc*/ 	.word	0x00003360


	//   ....[22]....
        /*04e0*/ 	.word	0x00003380


	//   ....[23]....
        /*04e4*/ 	.word	0x000033a0


	//   ....[24]....
        /*04e8*/ 	.word	0x00003490


	//   ....[25]....
        /*04ec*/ 	.word	0x000034c0


	//   ....[26]....
        /*04f0*/ 	.word	0x000034d0


	//   ....[27]....
        /*04f4*/ 	.word	0x000034f0


	//   ....[28]....
        /*04f8*/ 	.word	0x00003530


	//   ....[29]....
        /*04fc*/ 	.word	0x00003560


	//   ....[30]....
        /*0500*/ 	.word	0x000035a0


	//   ....[31]....
        /*0504*/ 	.word	0x000035c0


	//   ....[32]....
        /*0508*/ 	.word	0x000035e0


	//   ....[33]....
        /*050c*/ 	.word	0x000036d0


	//   ....[34]....
        /*0510*/ 	.word	0x00003700


	//   ....[35]....
        /*0514*/ 	.word	0x00003710


	//   ....[36]....
        /*0518*/ 	.word	0x00003730


	//   ....[37]....
        /*051c*/ 	.word	0x00003770


	//   ....[38]....
        /*0520*/ 	.word	0x000037a0


	//   ....[39]....
        /*0524*/ 	.word	0x000037e0


	//   ....[40]....
        /*0528*/ 	.word	0x00003800


	//   ....[41]....
        /*052c*/ 	.word	0x00003820


	//   ....[42]....
        /*0530*/ 	.word	0x00003930


	//   ....[43]....
        /*0534*/ 	.word	0x00003960


	//   ....[44]....
        /*0538*/ 	.word	0x00003970


	//   ....[45]....
        /*053c*/ 	.word	0x00003990


	//   ....[46]....
        /*0540*/ 	.word	0x000039d0


	//   ....[47]....
        /*0544*/ 	.word	0x00003a00


	//   ....[48]....
        /*0548*/ 	.word	0x00003a40


	//   ....[49]....
        /*054c*/ 	.word	0x00003a60


	//   ....[50]....
        /*0550*/ 	.word	0x00003a80


	//   ....[51]....
        /*0554*/ 	.word	0x00003b90


	//   ....[52]....
        /*0558*/ 	.word	0x00003bc0


	//   ....[53]....
        /*055c*/ 	.word	0x00003bd0


	//   ....[54]....
        /*0560*/ 	.word	0x00003bf0


	//   ....[55]....
        /*0564*/ 	.word	0x00003c30


	//   ....[56]....
        /*0568*/ 	.word	0x00003c60


	//   ....[57]....
        /*056c*/ 	.word	0x00003ca0


	//   ....[58]....
        /*0570*/ 	.word	0x00003cc0


	//   ....[59]....
        /*0574*/ 	.word	0x00003ce0


	//   ....[60]....
        /*0578*/ 	.word	0x00003df0


	//   ....[61]....
        /*057c*/ 	.word	0x00003e20


	//   ....[62]....
        /*0580*/ 	.word	0x00003e30


	//   ....[63]....
        /*0584*/ 	.word	0x00003e50


	//   ....[64]....
        /*0588*/ 	.word	0x00003e90


	//   ....[65]....
        /*058c*/ 	.word	0x00003ec0


	//   ....[66]....
        /*0590*/ 	.word	0x00003f00


	//   ....[67]....
        /*0594*/ 	.word	0x00003f20


	//   ....[68]....
        /*0598*/ 	.word	0x00003f40


	//   ....[69]....
        /*059c*/ 	.word	0x00004050


	//   ....[70]....
        /*05a0*/ 	.word	0x00004080


	//   ....[71]....
        /*05a4*/ 	.word	0x00004090


	//   ....[72]....
        /*05a8*/ 	.word	0x000040b0


	//   ....[73]....
        /*05ac*/ 	.word	0x000040f0


	//   ....[74]....
        /*05b0*/ 	.word	0x00004120


	//   ....[75]....
        /*05b4*/ 	.word	0x00004160


	//   ....[76]....
        /*05b8*/ 	.word	0x00004180


	//   ....[77]....
        /*05bc*/ 	.word	0x000041a0


	//   ....[78]....
        /*05c0*/ 	.word	0x000042b0


	//   ....[79]....
        /*05c4*/ 	.word	0x00004300


	//   ....[80]....
        /*05c8*/ 	.word	0x00004310


	//   ....[81]....
        /*05cc*/ 	.word	0x00004330


	//   ....[82]....
        /*05d0*/ 	.word	0x00004370


	//   ....[83]....
        /*05d4*/ 	.word	0x000043a0


	//   ....[84]....
        /*05d8*/ 	.word	0x000043e0


	//   ....[85]....
        /*05dc*/ 	.word	0x00004400


	//   ....[86]....
        /*05e0*/ 	.word	0x00004420


	//   ....[87]....
        /*05e4*/ 	.word	0x00004510


	//   ....[88]....
        /*05e8*/ 	.word	0x00004560


	//   ....[89]....
        /*05ec*/ 	.word	0x00004570


	//   ....[90]....
        /*05f0*/ 	.word	0x000045a0


	//   ....[91]....
        /*05f4*/ 	.word	0x000045c0


	//   ....[92]....
        /*05f8*/ 	.word	0x00004610


	//   ....[93]....
        /*05fc*/ 	.word	0x00004630


	//   ....[94]....
        /*0600*/ 	.word	0x00004670


	//   ....[95]....
        /*0604*/ 	.word	0x00004690


	//   ....[96]....
        /*0608*/ 	.word	0x00004770


	//   ....[97]....
        /*060c*/ 	.word	0x000047c0


	//   ....[98]....
        /*0610*/ 	.word	0x000047d0


	//   ....[99]....
        /*0614*/ 	.word	0x00004820


	//   ....[100]....
        /*0618*/ 	.word	0x00004850


	//   ....[101]....
        /*061c*/ 	.word	0x00004880


	//   ....[102]....
        /*0620*/ 	.word	0x000048b0


	//   ....[103]....
        /*0624*/ 	.word	0x000048e0


	//   ....[104]....
        /*0628*/ 	.word	0x00004910


	//   ....[105]....
        /*062c*/ 	.word	0x000049d0


	//   ....[106]....
        /*0630*/ 	.word	0x00004a20


	//   ....[107]....
        /*0634*/ 	.word	0x00004a30


	//   ....[108]....
        /*0638*/ 	.word	0x00004a80


	//   ....[109]....
        /*063c*/ 	.word	0x00004ab0


	//   ....[110]....
        /*0640*/ 	.word	0x00004ae0


	//   ....[111]....
        /*0644*/ 	.word	0x00004b10


	//   ....[112]....
        /*0648*/ 	.word	0x00004b40


	//   ....[113]....
        /*064c*/ 	.word	0x00004b70


	//   ....[114]....
        /*0650*/ 	.word	0x00004c60


	//   ....[115]....
        /*0654*/ 	.word	0x00004c80


	//   ....[116]....
        /*0658*/ 	.word	0x00004c90


	//   ....[117]....
        /*065c*/ 	.word	0x00004ce0


	//   ....[118]....
        /*0660*/ 	.word	0x00004d10


	//   ....[119]....
        /*0664*/ 	.word	0x00004d40


	//   ....[120]....
        /*0668*/ 	.word	0x00004d70


	//   ....[121]....
        /*066c*/ 	.word	0x00004da0


	//   ....[122]....
        /*0670*/ 	.word	0x00004dd0


	//   ....[123]....
        /*0674*/ 	.word	0x00004ec0


	//   ....[124]....
        /*0678*/ 	.word	0x00004f00


	//   ....[125]....
        /*067c*/ 	.word	0x00004f10


	//   ....[126]....
        /*0680*/ 	.word	0x00004f60


	//   ....[127]....
        /*0684*/ 	.word	0x00004f90


	//   ....[128]....
        /*0688*/ 	.word	0x00004fc0


	//   ....[129]....
        /*068c*/ 	.word	0x00004ff0


	//   ....[130]....
        /*0690*/ 	.word	0x00005020


	//   ....[131]....
        /*0694*/ 	.word	0x00005050


	//   ....[132]....
        /*0698*/ 	.word	0x00005140


	//   ....[133]....
        /*069c*/ 	.word	0x00005170


	//   ....[134]....
        /*06a0*/ 	.word	0x00005180


	//   ....[135]....
        /*06a4*/ 	.word	0x000051d0


	//   ....[136]....
        /*06a8*/ 	.word	0x00005200


	//   ....[137]....
        /*06ac*/ 	.word	0x00005230


	//   ....[138]....
        /*06b0*/ 	.word	0x00005260


	//   ....[139]....
        /*06b4*/ 	.word	0x00005290


	//   ....[140]....
        /*06b8*/ 	.word	0x000052c0


	//   ....[141]....
        /*06bc*/ 	.word	0x000053e0


	//   ....[142]....
        /*06c0*/ 	.word	0x000053f0


	//   ....[143]....
        /*06c4*/ 	.word	0x00005440


	//   ....[144]....
        /*06c8*/ 	.word	0x00005470


	//   ....[145]....
        /*06cc*/ 	.word	0x000054a0


	//   ....[146]....
        /*06d0*/ 	.word	0x000054d0


	//   ....[147]....
        /*06d4*/ 	.word	0x00005500


	//   ....[148]....
        /*06d8*/ 	.word	0x00005530


	//   ....[149]....
        /*06dc*/ 	.word	0x00005560


	//   ....[150]....
        /*06e0*/ 	.word	0x00005600


	//   ....[151]....
        /*06e4*/ 	.word	0x00005620


	//   ....[152]....
        /*06e8*/ 	.word	0x00005630


	//   ....[153]....
        /*06ec*/ 	.word	0x00005680


	//   ....[154]....
        /*06f0*/ 	.word	0x000056b0


	//   ....[155]....
        /*06f4*/ 	.word	0x000056e0


	//   ....[156]....
        /*06f8*/ 	.word	0x00005710


	//   ....[157]....
        /*06fc*/ 	.word	0x00005740


	//   ....[158]....
        /*0700*/ 	.word	0x00005770


	//   ....[159]....
        /*0704*/ 	.word	0x000058a0


	//   ....[160]....
        /*0708*/ 	.word	0x00005d40


	//   ....[161]....
        /*070c*/ 	.word	0x00006070


	//   ....[162]....
        /*0710*/ 	.word	0x00006130


	//   ....[163]....
        /*0714*/ 	.word	0x000061f0


	//   ....[164]....
        /*0718*/ 	.word	0x000062b0


	//   ....[165]....
        /*071c*/ 	.word	0x00006370


	//   ....[166]....
        /*0720*/ 	.word	0x00006430


	//   ....[167]....
        /*0724*/ 	.word	0x000064f0


	//   ....[168]....
        /*0728*/ 	.word	0x000065b0


	//   ....[169]....
        /*072c*/ 	.word	0x00006670


	//   ....[170]....
        /*0730*/ 	.word	0x00006730


	//   ....[171]....
        /*0734*/ 	.word	0x000067f0


	//   ....[172]....
        /*0738*/ 	.word	0x000068b0


	//   ....[173]....
        /*073c*/ 	.word	0x00006970


	//   ....[174]....
        /*0740*/ 	.word	0x00006a30


	//   ....[175]....
        /*0744*/ 	.word	0x00006af0


	//   ....[176]....
        /*0748*/ 	.word	0x00006bb0


	//   ....[177]....
        /*074c*/ 	.word	0x00006c70


	//   ....[178]....
        /*0750*/ 	.word	0x00006e60


	//   ....[179]....
        /*0754*/ 	.word	0x00006f90


	//   ....[180]....
        /*0758*/ 	.word	0x000070c0


	//   ....[181]....
        /*075c*/ 	.word	0x000071f0


	//   ....[182]....
        /*0760*/ 	.word	0x00007320


	//   ....[183]....
        /*0764*/ 	.word	0x00007450


	//   ....[184]....
        /*0768*/ 	.word	0x00007580


	//   ....[185]....
        /*076c*/ 	.word	0x000076b0


	//   ....[186]....
        /*0770*/ 	.word	0x000077e0


	//   ....[187]....
        /*0774*/ 	.word	0x00007910


	//   ....[188]....
        /*0778*/ 	.word	0x00007a40


	//   ....[189]....
        /*077c*/ 	.word	0x00007b60


	//   ....[190]....
        /*0780*/ 	.word	0x00007c70


	//   ....[191]....
        /*0784*/ 	.word	0x00007d80


	//   ....[192]....
        /*0788*/ 	.word	0x00007e90


	//   ....[193]....
        /*078c*/ 	.word	0x00007fa0


	//   ....[194]....
        /*0790*/ 	.word	0x000080b0


	//   ....[195]....
        /*0794*/ 	.word	0x00008eb0


	//   ....[196]....
        /*0798*/ 	.word	0x00008f40


	//   ....[197]....
        /*079c*/ 	.word	0x00008fc0


	//   ....[198]....
        /*07a0*/ 	.word	0x00009050


	//   ....[199]....
        /*07a4*/ 	.word	0x000090d0


	//   ....[200]....
        /*07a8*/ 	.word	0x00009160


	//   ....[201]....
        /*07ac*/ 	.word	0x000091e0


	//   ....[202]....
        /*07b0*/ 	.word	0x00009270


	//   ....[203]....
        /*07b4*/ 	.word	0x000092f0


	//   ....[204]....
        /*07b8*/ 	.word	0x00009380


	//   ....[205]....
        /*07bc*/ 	.word	0x00009400


	//   ....[206]....
        /*07c0*/ 	.word	0x00009490


	//   ....[207]....
        /*07c4*/ 	.word	0x00009510


	//   ....[208]....
        /*07c8*/ 	.word	0x000095a0


	//   ....[209]....
        /*07cc*/ 	.word	0x00009620


	//   ....[210]....
        /*07d0*/ 	.word	0x000096b0


	//   ....[211]....
        /*07d4*/ 	.word	0x00009730


	//   ....[212]....
        /*07d8*/ 	.word	0x00009890


	//   ....[213]....
        /*07dc*/ 	.word	0x00009960


	//   ....[214]....
        /*07e0*/ 	.word	0x00009a10


	//   ....[215]....
        /*07e4*/ 	.word	0x00009ad0


	//   ....[216]....
        /*07e8*/ 	.word	0x00009b80


	//   ....[217]....
        /*07ec*/ 	.word	0x00009c40


	//   ....[218]....
        /*07f0*/ 	.word	0x00009cf0


	//   ....[219]....
        /*07f4*/ 	.word	0x00009db0


	//   ....[220]....
        /*07f8*/ 	.word	0x00009e60


	//   ....[221]....
        /*07fc*/ 	.word	0x00009f20


	//   ....[222]....
        /*0800*/ 	.word	0x00009fd0


	//   ....[223]....
        /*0804*/ 	.word	0x0000a090


	//   ....[224]....
        /*0808*/ 	.word	0x0000a140


	//   ....[225]....
        /*080c*/ 	.word	0x0000a200


	//   ....[226]....
        /*0810*/ 	.word	0x0000a2a0


	//   ....[227]....
        /*0814*/ 	.word	0x0000a360


	//   ....[228]....
        /*0818*/ 	.word	0x0000a400


	//   ....[229]....
        /*081c*/ 	.word	0x0000a470


	//   ....[230]....
        /*0820*/ 	.word	0x0000a4e0


	//   ....[231]....
        /*0824*/ 	.word	0x0000a550


	//   ....[232]....
        /*0828*/ 	.word	0x0000a5c0


	//   ....[233]....
        /*082c*/ 	.word	0x0000a630


	//----- nvinfo : EIATTR_VRC_CTA_INIT_COUNT
	.align		4
.L_188:
        /*0830*/ 	.byte	0x02, 0x4a
	.zero		1
	.zero		1


	//----- nvinfo : EIATTR_EXIT_INSTR_OFFSETS
	.align		4
        /*0834*/ 	.byte	0x04, 0x1c
        /*0836*/ 	.short	(.L_190 - .L_189)


	//   ....[0]....
.L_189:
        /*0838*/ 	.word	0x00002570


	//   ....[1]....
        /*083c*/ 	.word	0x000028d0


	//   ....[2]....
        /*0840*/ 	.word	0x000028f0


	//   ....[3]....
        /*0844*/ 	.word	0x00009740


	//   ....[4]....
        /*0848*/ 	.word	0x0000a410


	//----- nvinfo : EIATTR_MAX_THREADS
	.align		4
.L_190:
        /*084c*/ 	.byte	0x04, 0x05
        /*084e*/ 	.short	(.L_192 - .L_191)
.L_191:
        /*0850*/ 	.word	0x00000180
        /*0854*/ 	.word	0x00000001
        /*0858*/ 	.word	0x00000001


	//----- nvinfo : EIATTR_CRS_STACK_SIZE
	.align		4
.L_192:
        /*085c*/ 	.byte	0x04, 0x1e
        /*085e*/ 	.short	(.L_194 - .L_193)
.L_193:
        /*0860*/ 	.word	0x00000000


	//----- nvinfo : EIATTR_CBANK_PARAM_SIZE
	.align		4
.L_194:
        /*0864*/ 	.byte	0x03, 0x19
        /*0866*/ 	.short	0x004d


	//----- nvinfo : EIATTR_PARAM_CBANK
	.align		4
        /*0868*/ 	.byte	0x04, 0x0a
        /*086a*/ 	.short	(.L_196 - .L_195)
	.align		4
.L_195:
        /*086c*/ 	.word	index@(.nv.constant0._ZN3cub18CUB_300001_SM_10006detail10radix_sort29DeviceRadixSortOnesweepKernelINS1_5radix10policy_hubIiiyE10Policy1000ELNS0_9SortOrderE0EiiyiiNS1_21identity_decomposer_tEEEvPT5_SB_PT3_PKSC_PT1_PKSG_PT2_PKSK_T4_iiT6_)
        /*0870*/ 	.short	0x0380
        /*0872*/ 	.short	0x004d


	//----- nvinfo : EIATTR_SW_WAR
	.align		4
.L_196:
        /*0874*/ 	.byte	0x04, 0x36
        /*0876*/ 	.short	(.L_198 - .L_197)
.L_197:
        /*0878*/ 	.word	0x00000008
.L_198:


//--------------------- .nv.info._ZN3cub18CUB_300001_SM_10006detail10radix_sort33DeviceRadixSortExclusiveSumKernelINS1_5radix10policy_hubIiiyE10Policy1000EyEEvPT0_ --------------------------
	.section	.nv.info._ZN3cub18CUB_300001_SM_10006detail10radix_sort33DeviceRadixSortExclusiveSumKernelINS1_5radix10policy_hubIiiyE10Policy1000EyEEvPT0_,"",@"SHT_CUDA_INFO"
	.sectionflags	@""
	.align	4


	//----- nvinfo : EIATTR_CUDA_API_VERSION
	.align		4
        /*0000*/ 	.byte	0x04, 0x37
        /*0002*/ 	.short	(.L_200 - .L_199)
.L_199:
        /*0004*/ 	.word	0x00000082


	//----- nvinfo : EIATTR_KPARAM_INFO
	.align		4
.L_200:
        /*0008*/ 	.byte	0x04, 0x17
        /*000a*/ 	.short	(.L_202 - .L_201)
.L_201:
        /*000c*/ 	.word	0x00000000
        /*0010*/ 	.short	0x0000
        /*0012*/ 	.short	0x0000
        /*0014*/ 	.byte	0x00, 0xf5, 0x21, 0x00


	//----- nvinfo : EIATTR_SPARSE_MMA_MASK
	.align		4
.L_202:
        /*0018*/ 	.byte	0x03, 0x50
        /*001a*/ 	.short	0x0000


	//----- nvinfo : EIATTR_MAXREG_COUNT
	.align		4
        /*001c*/ 	.byte	0x03, 0x1b
        /*001e*/ 	.short	0x00ff


	//----- nvinfo : EIATTR_NUM_BARRIERS
	.align		4
        /*0020*/ 	.byte	0x02, 0x4c
        /*0022*/ 	.byte	0x01
	.zero		1


	//----- nvinfo : EIATTR_MERCURY_ISA_VERSION
	.align		4
        /*0024*/ 	.byte	0x03, 0x5f
        /*0026*/ 	.short	0x0101


	//----- nvinfo : EIATTR_COOP_GROUP_MASK_REGIDS
	.align		4
        /*0028*/ 	.byte	0x04, 0x29
        /*002a*/ 	.short	(.L_204 - .L_203)


	//   ....[0]....
.L_203:
        /*002c*/ 	.word	0xffffffff


	//   ....[1]....
        /*0030*/ 	.word	0xffffffff


	//   ....[2]....
        /*0034*/ 	.word	0xffffffff


	//   ....[3]....
        /*0038*/ 	.word	0xffffffff


	//   ....[4]....
        /*003c*/ 	.word	0xffffffff


	//   ....[5]....
        /*0040*/ 	.word	0xffffffff


	//   ....[6]....
        /*0044*/ 	.word	0xffffffff


	//   ....[7]....
        /*0048*/ 	.word	0xffffffff


	//   ....[8]....
        /*004c*/ 	.word	0xffffffff


	//   ....[9]....
        /*0050*/ 	.word	0xffffffff


	//   ....[10]....
        /*0054*/ 	.word	0x05000015


	//   ....[11]....
        /*0058*/ 	.word	0x05000015


	//   ....[12]....
        /*005c*/ 	.word	0x05000015


	//   ....[13]....
        /*0060*/ 	.word	0x05000015


	//   ....[14]....
        /*0064*/ 	.word	0x05000015


	//   ....[15]....
        /*0068*/ 	.word	0x05000015


	//   ....[16]....
        /*006c*/ 	.word	0x05000015


	//   ....[17]....
        /*0070*/ 	.word	0x05000015


	//   ....[18]....
        /*0074*/ 	.word	0x05000015


	//   ....[19]....
        /*0078*/ 	.word	0x05000015


	//----- nvinfo : EIATTR_COOP_GROUP_INSTR_OFFSETS
	.align		4
.L_204:
        /*007c*/ 	.byte	0x04, 0x28
        /*007e*/ 	.short	(.L_206 - .L_205)


	//   ....[0]....
.L_205:
        /*0080*/ 	.word	0x00000250


	//   ....[1]....
        /*0084*/ 	.word	0x00000260


	//   ....[2]....
        /*0088*/ 	.word	0x000002a0


	//   ....[3]....
        /*008c*/ 	.word	0x000002c0


	//   ....[4]....
        /*0090*/ 	.word	0x00000310


	//   ....[5]....
        /*0094*/ 	.word	0x00000320


	//   ....[6]....
        /*0098*/ 	.word	0x00000360


	//   ....[7]....
        /*009c*/ 	.word	0x00000380


	//   ....[8]....
        /*00a0*/ 	.word	0x000003d0


	//   ....[9]....
        /*00a4*/ 	.word	0x000003e0


	//   ....[10]....
        /*00a8*/ 	.word	0x00000660


	//   ....[11]....
        /*00ac*/ 	.word	0x000006b0


	//   ....[12]....
        /*00b0*/ 	.word	0x00000740


	//   ....[13]....
        /*00b4*/ 	.word	0x00000790


	//   ....[14]....
        /*00b8*/ 	.word	0x00000820


	//   ....[15]....
        /*00bc*/ 	.word	0x00000870


	//   ....[16]....
        /*00c0*/ 	.word	0x00000900


	//   ....[17]....
        /*00c4*/ 	.word	0x00000950


	//   ....[18]....
        /*00c8*/ 	.word	0x000009e0


	//   ....[19]....
        /*00cc*/ 	.word	0x00000a30


	//----- nvinfo : EIATTR_VRC_CTA_INIT_COUNT
	.align		4
.L_206:
        /*00d0*/ 	.byte	0x02, 0x4a
	.zero		1
	.zero		1


	//----- nvinfo : EIATTR_EXIT_INSTR_OFFSETS
	.align		4
        /*00d4*/ 	.byte	0x04, 0x1c
        /*00d6*/ 	.short	(.L_208 - .L_207)


	//   ....[0]....
.L_207:
        /*00d8*/ 	.word	0x000005d0


	//   ....[1]....
        /*00dc*/ 	.word	0x00000600


	//----- nvinfo : EIATTR_CRS_STACK_SIZE
	.align		4
.L_208:
        /*00e0*/ 	.byte	0x04, 0x1e
        /*00e2*/ 	.short	(.L_210 - .L_209)
.L_209:
        /*00e4*/ 	.word	0x00000000


	//----- nvinfo : EIATTR_CBANK_PARAM_SIZE
	.align		4
.L_210:
        /*00e8*/ 	.byte	0x03, 0x19
        /*00ea*/ 	.short	0x0008


	//----- nvinfo : EIATTR_PARAM_CBANK
	.align		4
        /*00ec*/ 	.byte	0x04, 0x0a
        /*00ee*/ 	.short	(.L_212 - .L_211)
	.align		4
.L_211:
        /*00f0*/ 	.word	index@(.nv.constant0._ZN3cub18CUB_300001_SM_10006detail10radix_sort33DeviceRadixSortExclusiveSumKernelINS1_5radix10policy_hubIiiyE10Policy1000EyEEvPT0_)
        /*00f4*/ 	.short	0x0380
        /*00f6*/ 	.short	0x0008


	//----- nvinfo : EIATTR_SW_WAR
	.align		4
.L_212:
        /*00f8*/ 	.byte	0x04, 0x36
        /*00fa*/ 	.short	(.L_214 - .L_213)
.L_213:
        /*00fc*/ 	.word	0x00000008
.L_214:


//--------------------- .nv.info._ZN3cub18CUB_300001_SM_10006detail10radix_sort30DeviceRadixSortHistogramKernelINS1_5radix10policy_hubIiiyE10Policy1000ELNS0_9SortOrderE0EiyNS1_21identity_decomposer_tEEEvPT2_PKT1_SA_iiT3_ --------------------------
	.section	.nv.info._ZN3cub18CUB_300001_SM_10006detail10radix_sort30DeviceRadixSortHistogramKernelINS1_5radix10policy_hubIiiyE10Policy1000ELNS0_9SortOrderE0EiyNS1_21identity_decomposer_tEEEvPT2_PKT1_SA_iiT3_,"",@"SHT_CUDA_INFO"
	.sectionflags	@""
	.align	4


	//----- nvinfo : EIATTR_CUDA_API_VERSION
	.align		4
        /*0000*/ 	.byte	0x04, 0x37
        /*0002*/ 	.short	(.L_216 - .L_215)
.L_215:
        /*0004*/ 	.word	0x00000082


	//----- nvinfo : EIATTR_KPARAM_INFO
	.align		4
.L_216:
        /*0008*/ 	.byte	0x04, 0x17
        /*000a*/ 	.short	(.L_218 - .L_217)
.L_217:
        /*000c*/ 	.word	0x00000000
        /*0010*/ 	.short	0x0005
        /*0012*/ 	.short	0x0020
        /*0014*/ 	.byte	0x00, 0xf0, 0x05, 0x00


	//----- nvinfo : EIATTR_KPARAM_INFO
	.align		4
.L_218:
        /*0018*/ 	.byte	0x04, 0x17
        /*001a*/ 	.short	(.L_220 - .L_219)
.L_219:
        /*001c*/ 	.word	0x00000000
        /*0020*/ 	.short	0x0004
        /*0022*/ 	.short	0x001c
        /*0024*/ 	.byte	0x00, 0xf0, 0x11, 0x00


	//----- nvinfo : EIATTR_KPARAM_INFO
	.align		4
.L_220:
        /*0028*/ 	.byte	0x04, 0x17
        /*002a*/ 	.short	(.L_222 - .L_221)
.L_221:
        /*002c*/ 	.word	0x00000000
        /*0030*/ 	.short	0x0003
        /*0032*/ 	.short	0x0018
        /*0034*/ 	.byte	0x00, 0xf0, 0x11, 0x00


	//----- nvinfo : EIATTR_KPARAM_INFO
	.align		4
.L_222:
        /*0038*/ 	.byte	0x04, 0x17
        /*003a*/ 	.short	(.L_224 - .L_223)
.L_223:
        /*003c*/ 	.word	0x00000000
        /*0040*/ 	.short	0x0002
        /*0042*/ 	.short	0x0010
        /*0044*/ 	.byte	0x00, 0xf0, 0x21, 0x00


	//----- nvinfo : EIATTR_KPARAM_INFO
	.align		4
.L_224:
        /*0048*/ 	.byte	0x04, 0x17
        /*004a*/ 	.short	(.L_226 - .L_225)
.L_225:
        /*004c*/ 	.word	0x00000000
        /*0050*/ 	.short	0x0001
        /*0052*/ 	.short	0x0008
        /*0054*/ 	.byte	0x00, 0xf5, 0x21, 0x00


	//----- nvinfo : EIATTR_KPARAM_INFO
	.align		4
.L_226:
        /*0058*/ 	.byte	0x04, 0x17
        /*005a*/ 	.short	(.L_228 - .L_227)
.L_227:
        /*005c*/ 	.word	0x00000000
        /*0060*/ 	.short	0x0000
        /*0062*/ 	.short	0x0000
        /*0064*/ 	.byte	0x00, 0xf5, 0x21, 0x00


	//----- nvinfo : EIATTR_SPARSE_MMA_MASK
	.align		4
.L_228:
        /*0068*/ 	.byte	0x03, 0x50
        /*006a*/ 	.short	0x0000


	//----- nvinfo : EIATTR_MAXREG_COUNT
	.align		4
        /*006c*/ 	.byte	0x03, 0x1b
        /*006e*/ 	.short	0x00ff


	//----- nvinfo : EIATTR_NUM_BARRIERS
	.align		4
        /*0070*/ 	.byte	0x02, 0x4c
        /*0072*/ 	.byte	0x01
	.zero		1


	//----- nvinfo : EIATTR_MERCURY_ISA_VERSION
	.align		4
        /*0074*/ 	.byte	0x03, 0x5f
        /*0076*/ 	.short	0x0101


	//----- nvinfo : EIATTR_VRC_CTA_INIT_COUNT
	.align		4
        /*0078*/ 	.byte	0x02, 0x4a
	.zero		1
	.zero		1


	//----- nvinfo : EIATTR_EXIT_INSTR_OFFSETS
	.align		4
        /*007c*/ 	.byte	0x04, 0x1c
        /*007e*/ 	.short	(.L_230 - .L_229)


	//   ....[0]....
.L_229:
        /*0080*/ 	.word	0x00000040


	//   ....[1]....
        /*0084*/ 	.word	0x00002ee0


	//----- nvinfo : EIATTR_MAX_THREADS
	.align		4
.L_230:
        /*0088*/ 	.byte	0x04, 0x05
        /*008a*/ 	.short	(.L_232 - .L_231)
.L_231:
        /*008c*/ 	.word	0x00000080
        /*0090*/ 	.word	0x00000001
        /*0094*/ 	.word	0x00000001


	//----- nvinfo : EIATTR_CRS_STACK_SIZE
	.align		4
.L_232:
        /*0098*/ 	.byte	0x04, 0x1e
        /*009a*/ 	.short	(.L_234 - .L_233)
.L_233:
        /*009c*/ 	.word	0x00000000


	//----- nvinfo : EIATTR_CBANK_PARAM_SIZE
	.align		4
.L_234:
        /*00a0*/ 	.byte	0x03, 0x19
        /*00a2*/ 	.short	0x0021


	//----- nvinfo : EIATTR_PARAM_CBANK
	.align		4
        /*00a4*/ 	.byte	0x04, 0x0a
        /*00a6*/ 	.short	(.L_236 - .L_235)
	.align		4
.L_235:
        /*00a8*/ 	.word	index@(.nv.constant0._ZN3cub18CUB_300001_SM_10006detail10radix_sort30DeviceRadixSortHistogramKernelINS1_5radix10policy_hubIiiyE10Policy1000ELNS0_9SortOrderE0EiyNS1_21identity_decomposer_tEEEvPT2_PKT1_SA_iiT3_)
        /*00ac*/ 	.short	0x0380
        /*00ae*/ 	.short	0x0021


	//----- nvinfo : EIATTR_SW_WAR
	.align		4
.L_236:
        /*00b0*/ 	.byte	0x04, 0x36
        /*00b2*/ 	.short	(.L_238 - .L_237)
.L_237:
        /*00b4*/ 	.word	0x00000008
.L_238:


//--------------------- .nv.info._ZN3cub18CUB_300001_SM_10006detail10radix_sort31DeviceRadixSortSingleTileKernelINS1_5radix10policy_hubIiiyE10Policy1000ELNS0_9SortOrderE0EiiyNS1_21identity_decomposer_tEEEvPKT1_PSA_PKT2_PSE_T3_iiT4_ --------------------------
	.section	.nv.info._ZN3cub18CUB_300001_SM_10006detail10radix_sort31DeviceRadixSortSingleTileKernelINS1_5radix10policy_hubIiiyE10Policy1000ELNS0_9SortOrderE0EiiyNS1_21identity_decomposer_tEEEvPKT1_PSA_PKT2_PSE_T3_iiT4_,"",@"SHT_CUDA_INFO"
	.sectionflags	@""
	.align	4


	//----- nvinfo : EIATTR_CUDA_API_VERSION
	.align		4
        /*0000*/ 	.byte	0x04, 0x37
        /*0002*/ 	.short	(.L_240 - .L_239)
.L_239:
        /*0004*/ 	.word	0x00000082


	//----- nvinfo : EIATTR_KPARAM_INFO
	.align		4
.L_240:
        /*0008*/ 	.byte	0x04, 0x17
        /*000a*/ 	.short	(.L_242 - .L_241)
.L_241:
        /*000c*/ 	.word	0x00000000
        /*0010*/ 	.short	0x0007
        /*0012*/ 	.short	0x0030
        /*0014*/ 	.byte	0x00, 0xf0, 0x05, 0x00


	//----- nvinfo : EIATTR_KPARAM_INFO
	.align		4
.L_242:
        /*0018*/ 	.byte	0x04, 0x17
        /*001a*/ 	.short	(.L_244 - .L_243)
.L_243:
        /*001c*/ 	.word	0x00000000
        /*0020*/ 	.short	0x0006
        /*0022*/ 	.short	0x002c
        /*0024*/ 	.byte	0x00, 0xf0, 0x11, 0x00


	//----- nvinfo : EIATTR_KPARAM_INFO
	.align		4
.L_244:
        /*0028*/ 	.byte	0x04, 0x17
        /*002a*/ 	.short	(.L_246 - .L_245)
.L_245:
        /*002c*/ 	.word	0x00000000
        /*0030*/ 	.short	0x0005
        /*0032*/ 	.short	0x0028
        /*0034*/ 	.byte	0x00, 0xf0, 0x11, 0x00


	//----- nvinfo : EIATTR_KPARAM_INFO
	.align		4
.L_246:
        /*0038*/ 	.byte	0x04, 0x17
        /*003a*/ 	.short	(.L_248 - .L_247)
.L_247:
        /*003c*/ 	.word	0x00000000
        /*0040*/ 	.short	0x0004
        /*0042*/ 	.short	0x0020
        /*0044*/ 	.byte	0x00, 0xf0, 0x21, 0x00


	//----- nvinfo : EIATTR_KPARAM_INFO
	.align		4
.L_248:
        /*0048*/ 	.byte	0x04, 0x17
        /*004a*/ 	.short	(.L_250 - .L_249)
.L_249:
        /*004c*/ 	.word	0x00000000
        /*0050*/ 	.short	0x0003
        /*0052*/ 	.short	0x0018
        /*0054*/ 	.byte	0x00, 0xf5, 0x21, 0x00


	//----- nvinfo : EIATTR_KPARAM_INFO
	.align		4
.L_250:
        /*0058*/ 	.byte	0x04, 0x17
        /*005a*/ 	.short	(.L_252 - .L_251)
.L_251:
        /*005c*/ 	.word	0x00000000
        /*0060*/ 	.short	0x0002
        /*0062*/ 	.short	0x0010
        /*0064*/ 	.byte	0x00, 0xf5, 0x21, 0x00


	//----- nvinfo : EIATTR_KPARAM_INFO
	.align		4
.L_252:
        /*0068*/ 	.byte	0x04, 0x17
        /*006a*/ 	.short	(.L_254 - .L_253)
.L_253:
        /*006c*/ 	.word	0x00000000
        /*0070*/ 	.short	0x0001
        /*0072*/ 	.short	0x0008
        /*0074*/ 	.byte	0x00, 0xf5, 0x21, 0x00


	//----- nvinfo : EIATTR_KPARAM_INFO
	.align		4
.L_254:
        /*0078*/ 	.byte	0x04, 0x17
        /*007a*/ 	.short	(.L_256 - .L_255)
.L_255:
        /*007c*/ 	.word	0x00000000
        /*0080*/ 	.short	0x0000
        /*0082*/ 	.short	0x0000
        /*0084*/ 	.byte	0x00, 0xf5, 0x21, 0x00


	//----- nvinfo : EIATTR_SPARSE_MMA_MASK
	.align		4
.L_256:
        /*0088*/ 	.byte	0x03, 0x50
        /*008a*/ 	.short	0x0000


	//----- nvinfo : EIATTR_MAXREG_COUNT
	.align		4
        /*008c*/ 	.byte	0x03, 0x1b
        /*008e*/ 	.short	0x00ff


	//----- nvinfo : EIATTR_NUM_BARRIERS
	.align		4
        /*0090*/ 	.byte	0x02, 0x4c
        /*0092*/ 	.byte	0x01
	.zero		1


	//----- nvinfo : EIATTR_MERCURY_ISA_VERSION
	.align		4
        /*0094*/ 	.byte	0x03, 0x5f
        /*0096*/ 	.short	0x0101


	//----- nvinfo : EIATTR_COOP_GROUP_MASK_REGIDS
	.align		4
        /*0098*/ 	.byte	0x04, 0x29
        /*009a*/ 	.short	(.L_258 - .L_257)


	//   ....[0]....
.L_257:
        /*009c*/ 	.word	0xffffffff


	//   ....[1]....
        /*00a0*/ 	.word	0xffffffff


	//   ....[2]....
        /*00a4*/ 	.word	0xffffffff


	//   ....[3]....
        /*00a8*/ 	.word	0xffffffff


	//   ....[4]....
        /*00ac*/ 	.word	0xffffffff


	//----- nvinfo : EIATTR_COOP_GROUP_INSTR_OFFSETS
	.align		4
.L_258:
        /*00b0*/ 	.byte	0x04, 0x28
        /*00b2*/ 	.short	(.L_260 - .L_259)


	//   ....[0]....
.L_259:
        /*00b4*/ 	.word	0x00001e20


	//   ....[1]....
        /*00b8*/ 	.word	0x00001e40


	//   ....[2]....
        /*00bc*/ 	.word	0x00001e60


	//   ....[3]....
        /*00c0*/ 	.word	0x00001e80


	//   ....[4]....
        /*00c4*/ 	.word	0x00001ea0


	//----- nvinfo : EIATTR_VRC_CTA_INIT_COUNT
	.align		4
.L_260:
        /*00c8*/ 	.byte	0x02, 0x4a
	.zero		1
	.zero		1


	//----- nvinfo : EIATTR_EXIT_INSTR_OFFSETS
	.align		4
        /*00cc*/ 	.byte	0x04, 0x1c
        /*00ce*/ 	.short	(.L_262 - .L_261)


	//   ....[0]....
.L_261:
        /*00d0*/ 	.word	0x00003bf0


	//   ....[1]....
        /*00d4*/ 	.word	0x00003c40


	//----- nvinfo : EIATTR_MAX_THREADS
	.align		4
.L_262:
        /*00d8*/ 	.byte	0x04, 0x05
        /*00da*/ 	.short	(.L_264 - .L_263)
.L_263:
        /*00dc*/ 	.word	0x00000100
        /*00e0*/ 	.word	0x00000001
        /*00e4*/ 	.word	0x00000001


	//----- nvinfo : EIATTR_CBANK_PARAM_SIZE
	.align		4
.L_264:
        /*00e8*/ 	.byte	0x03, 0x19
        /*00ea*/ 	.short	0x0031


	//----- nvinfo : EIATTR_PARAM_CBANK
	.align		4
        /*00ec*/ 	.byte	0x04, 0x0a
        /*00ee*/ 	.short	(.L_266 - .L_265)
	.align		4
.L_265:
        /*00f0*/ 	.word	index@(.nv.constant0._ZN3cub18CUB_300001_SM_10006detail10radix_sort31DeviceRadixSortSingleTileKernelINS1_5radix10policy_hubIiiyE10Policy1000ELNS0_9SortOrderE0EiiyNS1_21identity_decomposer_tEEEvPKT1_PSA_PKT2_PSE_T3_iiT4_)
        /*00f4*/ 	.short	0x0380
        /*00f6*/ 	.short	0x0031


	//----- nvinfo : EIATTR_SW_WAR
	.align		4
.L_266:
        /*00f8*/ 	.byte	0x04, 0x36
        /*00fa*/ 	.short	(.L_268 - .L_267)
.L_267:
        /*00fc*/ 	.word	0x00000008
.L_268:


//--------------------- .nv.info._ZN3cub18CUB_300001_SM_10006detail4scan16DeviceScanKernelINS2_10policy_hubIiiimN4cuda3std3__44plusIvEEE10Policy1000EN6thrust24THRUST_300001_SM_1000_NS6detail15normal_iteratorINSD_10device_ptrIiEEEESI_NS0_13ScanTileStateIiLb1EEES9_NS0_8NullTypeEmiLb0ESL_EEvT0_T1_T2_iT3_T4_T5_ --------------------------
	.section	.nv.info._ZN3cub18CUB_300001_SM_10006detail4scan16DeviceScanKernelINS2_10policy_hubIiiimN4cuda3std3__44plusIvEEE10Policy1000EN6thrust24THRUST_300001_SM_1000_NS6detail15normal_iteratorINSD_10device_ptrIiEEEESI_NS0_13ScanTileStateIiLb1EEES9_NS0_8NullTypeEmiLb0ESL_EEvT0_T1_T2_iT3_T4_T5_,"",@"SHT_CUDA_INFO"
	.sectionflags	@""
	.align	4


	//----- nvinfo : EIATTR_CUDA_API_VERSION
	.align		4
        /*0000*/ 	.byte	0x04, 0x37
        /*0002*/ 	.short	(.L_270 - .L_269)
.L_269:
        /*0004*/ 	.word	0x00000082


	//----- nvinfo : EIATTR_KPARAM_INFO
	.align		4
.L_270:
        /*0008*/ 	.byte	0x04, 0x17
        /*000a*/ 	.short	(.L_272 - .L_271)
.L_271:
        /*000c*/ 	.word	0x00000000
        /*0010*/ 	.short	0x0006
        /*0012*/ 	.short	0x0020
        /*0014*/ 	.byte	0x00, 0xf0, 0x21, 0x00


	//----- nvinfo : EIATTR_KPARAM_INFO
	.align		4
.L_272:
        /*0018*/ 	.byte	0x04, 0x17
        /*001a*/ 	.short	(.L_274 - .L_273)
.L_273:
        /*001c*/ 	.word	0x00000000
        /*0020*/ 	.short	0x0005
        /*0022*/ 	.short	0x001d
        /*0024*/ 	.byte	0x00, 0xf0, 0x05, 0x00


	//----- nvinfo : EIATTR_KPARAM_INFO
	.align		4
.L_274:
        /*0028*/ 	.byte	0x04, 0x17
        /*002a*/ 	.short	(.L_276 - .L_275)
.L_275:
        /*002c*/ 	.word	0x00000000
        /*0030*/ 	.short	0x0004
        /*0032*/ 	.short	0x001c
        /*0034*/ 	.byte	0x00, 0xf0, 0x05, 0x00


	//----- nvinfo : EIATTR_KPARAM_INFO
	.align		4
.L_276:
        /*0038*/ 	.byte	0x04, 0x17
        /*003a*/ 	.short	(.L_278 - .L_277)
.L_277:
        /*003c*/ 	.word	0x00000000
        /*0040*/ 	.short	0x0003
        /*0042*/ 	.short	0x0018
        /*0044*/ 	.byte	0x00, 0xf0, 0x11, 0x00


	//----- nvinfo : EIATTR_KPARAM_INFO
	.align		4
.L_278:
        /*0048*/ 	.byte	0x04, 0x17
        /*004a*/ 	.short	(.L_280 - .L_279)
.L_279:
        /*004c*/ 	.word	0x00000000
        /*0050*/ 	.short	0x0002
        /*0052*/ 	.short	0x0010
        /*0054*/ 	.byte	0x00, 0xf0, 0x21, 0x00


	//----- nvinfo : EIATTR_KPARAM_INFO
	.align		4
.L_280:
        /*0058*/ 	.byte	0x04, 0x17
        /*005a*/ 	.short	(.L_282 - .L_281)
.L_281:
        /*005c*/ 	.word	0x00000000
        /*0060*/ 	.short	0x0001
        /*0062*/ 	.short	0x0008
        /*0064*/ 	.byte	0x00, 0xf0, 0x21, 0x00


	//----- nvinfo : EIATTR_KPARAM_INFO
	.align		4
.L_282:
        /*0068*/ 	.byte	0x04, 0x17
        /*006a*/ 	.short	(.L_284 - .L_283)
.L_283:
        /*006c*/ 	.word	0x00000000
        /*0070*/ 	.short	0x0000
        /*0072*/ 	.short	0x0000
        /*0074*/ 	.byte	0x00, 0xf0, 0x21, 0x00


	//----- nvinfo : EIATTR_SPARSE_MMA_MASK
	.align		4
.L_284:
        /*0078*/ 	.byte	0x03, 0x50
        /*007a*/ 	.short	0x0000


	//----- nvinfo : EIATTR_MAXREG_COUNT
	.align		4
        /*007c*/ 	.byte	0x03, 0x1b
        /*007e*/ 	.short	0x0080


	//----- nvinfo : EIATTR_NUM_BARRIERS
	.align		4
        /*0080*/ 	.byte	0x02, 0x4c
        /*0082*/ 	.byte	0x01
	.zero		1


	//----- nvinfo : EIATTR_MERCURY_ISA_VERSION
	.align		4
        /*0084*/ 	.byte	0x03, 0x5f
        /*0086*/ 	.short	0x0101


	//----- nvinfo : EIATTR_COOP_GROUP_MASK_REGIDS
	.align		4
        /*0088*/ 	.byte	0x04, 0x29
        /*008a*/ 	.short	(.L_286 - .L_285)


	//   ....[0]....
.L_285:
        /*008c*/ 	.word	0xffffffff


	//   ....[1]....
        /*0090*/ 	.word	0xffffffff


	//   ....[2]....
        /*0094*/ 	.word	0xffffffff


	//   ....[3]....
        /*0098*/ 	.word	0xffffffff


	//   ....[4]....
        /*009c*/ 	.word	0xffffffff


	//   ....[5]....
        /*00a0*/ 	.word	0xffffffff


	//   ....[6]....
        /*00a4*/ 	.word	0xffffffff


	//   ....[7]....
        /*00a8*/ 	.word	0xffffffff


	//   ....[8]....
        /*00ac*/ 	.word	0xffffffff


	//   ....[9]....
        /*00b0*/ 	.word	0xffffffff


	//   ....[10]....
        /*00b4*/ 	.word	0xffffffff


	//   ....[11]....
        /*00b8*/ 	.word	0xffffffff


	//   ....[12]....
        /*00bc*/ 	.word	0xffffffff


	//   ....[13]....
        /*00c0*/ 	.word	0xffffffff


	//   ....[14]....
        /*00c4*/ 	.word	0xffffffff


	//   ....[15]....
        /*00c8*/ 	.word	0xffffffff


	//   ....[16]....
        /*00cc*/ 	.word	0xffffffff


	//   ....[17]....
        /*00d0*/ 	.word	0xffffffff


	//   ....[18]....
        /*00d4*/ 	.word	0xffffffff


	//   ....[19]....
        /*00d8*/ 	.word	0xffffffff


	//   ....[20]....
        /*00dc*/ 	.word	0xffffffff


	//   ....[21]....
        /*00e0*/ 	.word	0xffffffff


	//   ....[22]....
        /*00e4*/ 	.word	0xffffffff


	//   ....[23]....
        /*00e8*/ 	.word	0xffffffff


	//   ....[24]....
        /*00ec*/ 	.word	0xffffffff


	//   ....[25]....
        /*00f0*/ 	.word	0xffffffff


	//   ....[26]....
        /*00f4*/ 	.word	0xffffffff


	//   ....[27]....
        /*00f8*/ 	.word	0xffffffff


	//   ....[28]....
        /*00fc*/ 	.word	0xffffffff


	//   ....[29]....
        /*0100*/ 	.word	0xffffffff


	//   ....[30]....
        /*0104*/ 	.word	0xffffffff


	//   ....[31]....
        /*0108*/ 	.word	0xffffffff


	//   ....[32]....
        /*010c*/ 	.word	0xffffffff


	//   ....[33]....
        /*0110*/ 	.word	0xffffffff


	//   ....[34]....
        /*0114*/ 	.word	0xffffffff


	//   ....[35]....
        /*0118*/ 	.word	0xffffffff


	//   ....[36]....
        /*011c*/ 	.word	0xffffffff


	//   ....[37]....
        /*0120*/ 	.word	0xffffffff


	//   ....[38]....
        /*0124*/ 	.word	0xffffffff


	//   ....[39]....
        /*0128*/ 	.word	0xffffffff


	//   ....[40]....
        /*012c*/ 	.word	0xffffffff


	//   ....[41]....
        /*0130*/ 	.word	0xffffffff


	//   ....[42]....
        /*0134*/ 	.word	0xffffffff


	//   ....[43]....
        /*0138*/ 	.word	0xffffffff


	//   ....[44]....
        /*013c*/ 	.word	0xffffffff


	//   ....[45]....
        /*0140*/ 	.word	0xffffffff


	//   ....[46]....
        /*0144*/ 	.word	0xffffffff


	//   ....[47]....
        /*0148*/ 	.word	0xffffffff


	//   ....[48]....
        /*014c*/ 	.word	0xffffffff


	//   ....[49]....
        /*0150*/ 	.word	0xffffffff


	//   ....[50]....
        /*0154*/ 	.word	0xffffffff


	//   ....[51]....
        /*0158*/ 	.word	0xffffffff


	//   ....[52]....
        /*015c*/ 	.word	0xffffffff


	//   ....[53]....
        /*0160*/ 	.word	0xffffffff


	//   ....[54]....
        /*0164*/ 	.word	0xffffffff


	//   ....[55]....
        /*0168*/ 	.word	0xffffffff


	//   ....[56]....
        /*016c*/ 	.word	0xffffffff


	//   ....[57]....
        /*0170*/ 	.word	0xffffffff


	//   ....[58]....
        /*0174*/ 	.word	0xffffffff


	//   ....[59]....
        /*0178*/ 	.word	0xffffffff


	//   ....[60]....
        /*017c*/ 	.word	0x05000008


	//   ....[61]....
        /*0180*/ 	.word	0x05000008


	//   ....[62]....
        /*0184*/ 	.word	0x05000008


	//   ....[63]....
        /*0188*/ 	.word	0x05000008


	//   ....[64]....
        /*018c*/ 	.word	0x05000008


	//   ....[65]....
        /*0190*/ 	.word	0x05000008


	//   ....[66]....
        /*0194*/ 	.word	0x05000008


	//   ....[67]....
        /*0198*/ 	.word	0x05000008


	//   ....[68]....
        /*019c*/ 	.word	0x05000008


	//   ....[69]....
        /*01a0*/ 	.word	0x05000008


	//   ....[70]....
        /*01a4*/ 	.word	0x05000008


	//   ....[71]....
        /*01a8*/ 	.word	0x05000008


	//   ....[72]....
        /*01ac*/ 	.word	0x05000008


	//   ....[73]....
        /*01b0*/ 	.word	0x05000008


	//   ....[74]....
        /*01b4*/ 	.word	0x05000008


	//   ....[75]....
        /*01b8*/ 	.word	0x05000008


	//   ....[76]....
        /*01bc*/ 	.word	0x05000008


	//   ....[77]....
        /*01c0*/ 	.word	0x05000008


	//   ....[78]....
        /*01c4*/ 	.word	0x05000008


	//   ....[79]....
        /*01c8*/ 	.word	0x05000008


	//   ....[80]....
        /*01cc*/ 	.word	0x05000008


	//   ....[81]....
        /*01d0*/ 	.word	0x05000008


	//   ....[82]....
        /*01d4*/ 	.word	0x05000008


	//   ....[83]....
        /*01d8*/ 	.word	0x05000008


	//   ....[84]....
        /*01dc*/ 	.word	0x05000008


	//   ....[85]....
        /*01e0*/ 	.word	0x05000008


	//   ....[86]....
        /*01e4*/ 	.word	0x05000008


	//   ....[87]....
        /*01e8*/ 	.word	0x05000008


	//   ....[88]....
        /*01ec*/ 	.word	0x05000008


	//   ....[89]....
        /*01f0*/ 	.word	0x05000008


	//   ....[90]....
        /*01f4*/ 	.word	0x05000008


	//   ....[91]....
        /*01f8*/ 	.word	0x05000008


	//   ....[92]....
        /*01fc*/ 	.word	0x05000008


	//   ....[93]....
        /*0200*/ 	.word	0x05000008


	//   ....[94]....
        /*0204*/ 	.word	0x05000008


	//   ....[95]....
        /*0208*/ 	.word	0x05000008


	//----- nvinfo : EIATTR_COOP_GROUP_INSTR_OFFSETS
	.align		4
.L_286:
        /*020c*/ 	.byte	0x04, 0x28
        /*020e*/ 	.short	(.L_288 - .L_287)


	//   ....[0]....
.L_287:
        /*0210*/ 	.word	0x00000470


	//   ....[1]....
        /*0214*/ 	.word	0x000006a0


	//   ....[2]....
        /*0218*/ 	.word	0x000006c0


	//   ....[3]....
        /*021c*/ 	.word	0x000006e0


	//   ....[4]....
        /*0220*/ 	.word	0x00000700


	//   ....[5]....
        /*0224*/ 	.word	0x00000720


	//   ....[6]....
        /*0228*/ 	.word	0x00000b20


	//   ....[7]....
        /*022c*/ 	.word	0x00000b40


	//   ....[8]....
        /*0230*/ 	.word	0x00000b60


	//   ....[9]....
        /*0234*/ 	.word	0x00000b80


	//   ....[10]....
        /*0238*/ 	.word	0x00000ba0


	//   ....[11]....
        /*023c*/ 	.word	0x00000fa0


	//   ....[12]....
        /*0240*/ 	.word	0x00001030


	//   ....[13]....
        /*0244*/ 	.word	0x00001090


	//   ....[14]....
        /*0248*/ 	.word	0x00001130


	//   ....[15]....
        /*024c*/ 	.word	0x00001190


	//   ....[16]....
        /*0250*/ 	.word	0x000011d0


	//   ....[17]....
        /*0254*/ 	.word	0x00001220


	//   ....[18]....
        /*0258*/ 	.word	0x00001270


	//   ....[19]....
        /*025c*/ 	.word	0x00001280


	//   ....[20]....
        /*0260*/ 	.word	0x00001360


	//   ....[21]....
        /*0264*/ 	.word	0x000013f0


	//   ....[22]....
        /*0268*/ 	.word	0x00001440


	//   ....[23]....
        /*026c*/ 	.word	0x000014a0


	//   ....[24]....
        /*0270*/ 	.word	0x00001500


	//   ....[25]....
        /*0274*/ 	.word	0x00001540


	//   ....[26]....
        /*0278*/ 	.word	0x00001580


	//   ....[27]....
        /*027c*/ 	.word	0x000015c0


	//   ....[28]....
        /*0280*/ 	.word	0x000015d0


	//   ....[29]....
        /*0284*/ 	.word	0x00001a50


	//   ....[30]....
        /*0288*/ 	.word	0x00002410


	//   ....[31]....
        /*028c*/ 	.word	0x00002640


	//   ....[32]....
        /*0290*/ 	.word	0x00002660


	//   ....[33]....
        /*0294*/ 	.word	0x00002680


	//   ....[34]....
        /*0298*/ 	.word	0x000026a0


	//   ....[35]....
        /*029c*/ 	.word	0x000026c0


	//   ....[36]....
        /*02a0*/ 	.word	0x00002a50


	//   ....[37]....
        /*02a4*/ 	.word	0x00002a70


	//   ....[38]....
        /*02a8*/ 	.word	0x00002a90


	//   ....[39]....
        /*02ac*/ 	.word	0x00002ab0


	//   ....[40]....
        /*02b0*/ 	.word	0x00002ad0


	//   ....[41]....
        /*02b4*/ 	.word	0x00002ed0


	//   ....[42]....
        /*02b8*/ 	.word	0x00002f60


	//   ....[43]....
        /*02bc*/ 	.word	0x00002fc0


	//   ....[44]....
        /*02c0*/ 	.word	0x00003030


	//   ....[45]....
        /*02c4*/ 	.word	0x00003090


	//   ....[46]....
        /*02c8*/ 	.word	0x000030f0


	//   ....[47]....
        /*02cc*/ 	.word	0x00003140


	//   ....[48]....
        /*02d0*/ 	.word	0x000031a0


	//   ....[49]....
        /*02d4*/ 	.word	0x000031b0


	//   ....[50]....
        /*02d8*/ 	.word	0x00003290


	//   ....[51]....
        /*02dc*/ 	.word	0x00003320


	//   ....[52]....
        /*02e0*/ 	.word	0x00003370


	//   ....[53]....
        /*02e4*/ 	.word	0x000033e0


	//   ....[54]....
        /*02e8*/ 	.word	0x00003440


	//   ....[55]....
        /*02ec*/ 	.word	0x00003490


	//   ....[56]....
        /*02f0*/ 	.word	0x000034f0


	//   ....[57]....
        /*02f4*/ 	.word	0x00003530


	//   ....[58]....
        /*02f8*/ 	.word	0x00003540


	//   ....[59]....
        /*02fc*/ 	.word	0x000039a0


	//   ....[60]....
        /*0300*/ 	.word	0x00003f50


	//   ....[61]....
        /*0304*/ 	.word	0x00003fd0


	//   ....[62]....
        /*0308*/ 	.word	0x00004070


	//   ....[63]....
        /*030c*/ 	.word	0x00004160


	//   ....[64]....
        /*0310*/ 	.word	0x000041e0


	//   ....[65]....
        /*0314*/ 	.word	0x00004260


	//   ....[66]....
        /*0318*/ 	.word	0x000042e0


	//   ....[67]....
        /*031c*/ 	.word	0x00004360


	//   ....[68]....
        /*0320*/ 	.word	0x00004400


	//   ....[69]....
        /*0324*/ 	.word	0x00004470


	//   ....[70]....
        /*0328*/ 	.word	0x000044f0


	//   ....[71]....
        /*032c*/ 	.word	0x00004570


	//   ....[72]....
        /*0330*/ 	.word	0x00004620


	//   ....[73]....
        /*0334*/ 	.word	0x000046a0


	//   ....[74]....
        /*0338*/ 	.word	0x00004710


	//   ....[75]....
        /*033c*/ 	.word	0x00004780


	//   ....[76]....
        /*0340*/ 	.word	0x000047f0


	//   ....[77]....
        /*0344*/ 	.word	0x00004850


	//   ....[78]....
        /*0348*/ 	.word	0x000048c0


	//   ....[79]....
        /*034c*/ 	.word	0x00004940


	//   ....[80]....
        /*0350*/ 	.word	0x000049e0


	//   ....[81]....
        /*0354*/ 	.word	0x00004ab0


	//   ....[82]....
        /*0358*/ 	.word	0x00004b30


	//   ....[83]....
        /*035c*/ 	.word	0x00004bd0


	//   ....[84]....
        /*0360*/ 	.word	0x00004c60


	//   ....[85]....
        /*0364*/ 	.word	0x00004cd0


	//   ....[86]....
        /*0368*/ 	.word	0x00004d70


	//   ....[87]....
        /*036c*/ 	.word	0x00004de0


	//   ....[88]....
        /*0370*/ 	.word	0x00004e60


	//   ....[89]....
        /*0374*/ 	.word	0x00004ee0


	//   ....[90]....
        /*0378*/ 	.word	0x00004f90


	//   ....[91]....
        /*037c*/ 	.word	0x00005030


	//   ....[92]....
        /*0380*/ 	.word	0x000050c0


	//   ....[93]....
        /*0384*/ 	.word	0x00005160


	//   ....[94]....
        /*0388*/ 	.word	0x000051e0


	//   ....[95]....
        /*038c*/ 	.word	0x00005240


	//----- nvinfo : EIATTR_VRC_CTA_INIT_COUNT
	.align		4
.L_288:
        /*0390*/ 	.byte	0x02, 0x4a
	.zero		1
	.zero		1


	//----- nvinfo : EIATTR_EXIT_INSTR_OFFSETS
	.align		4
        /*0394*/ 	.byte	0x04, 0x1c
        /*0396*/ 	.short	(.L_290 - .L_289)


	//   ....[0]....
.L_289:
        /*0398*/ 	.word	0x00001cc0


	//   ....[1]....
        /*039c*/ 	.word	0x00001cf0


	//   ....[2]....
        /*03a0*/ 	.word	0x00003ee0


	//   ....[3]....
        /*03a4*/ 	.word	0x00003f00


	//----- nvinfo : EIATTR_MAX_THREADS
	.align		4
.L_290:
        /*03a8*/ 	.byte	0x04, 0x05
        /*03aa*/ 	.short	(.L_292 - .L_291)
.L_291:
        /*03ac*/ 	.word	0x000001a0
        /*03b0*/ 	.word	0x00000001
        /*03b4*/ 	.word	0x00000001


	//----- nvinfo : EIATTR_CRS_STACK_SIZE
	.align		4
.L_292:
        /*03b8*/ 	.byte	0x04, 0x1e
        /*03ba*/ 	.short	(.L_294 - .L_293)
.L_293:
        /*03bc*/ 	.word	0x00000000


	//----- nvinfo : EIATTR_CBANK_PARAM_SIZE
	.align		4
.L_294:
        /*03c0*/ 	.byte	0x03, 0x19
        /*03c2*/ 	.short	0x0028


	//----- nvinfo : EIATTR_PARAM_CBANK
	.align		4
        /*03c4*/ 	.byte	0x04, 0x0a
        /*03c6*/ 	.short	(.L_296 - .L_295)
	.align		4
.L_295:
        /*03c8*/ 	.word	index@(.nv.constant0._ZN3cub18CUB_300001_SM_10006detail4scan16DeviceScanKernelINS2_10policy_hubIiiimN4cuda3std3__44plusIvEEE10Policy1000EN6thrust24THRUST_300001_SM_1000_NS6detail15normal_iteratorINSD_10device_ptrIiEEEESI_NS0_13ScanTileStateIiLb1EEES9_NS0_8NullTypeEmiLb0ESL_EEvT0_T1_T2_iT3_T4_T5_)
        /*03cc*/ 	.short	0x0380
        /*03ce*/ 	.short	0x0028


	//----- nvinfo : EIATTR_SW_WAR
	.align		4
.L_296:
        /*03d0*/ 	.byte	0x04, 0x36
        /*03d2*/ 	.short	(.L_298 - .L_297)
.L_297:
        /*03d4*/ 	.word	0x00000008
.L_298:


//--------------------- .nv.info._ZN3cub18CUB_300001_SM_10006detail4scan16DeviceScanKernelINS2_10policy_hubIiiijN4cuda3std3__44plusIvEEE10Policy1000EN6thrust24THRUST_300001_SM_1000_NS6detail15normal_iteratorINSD_10device_ptrIiEEEESI_NS0_13ScanTileStateIiLb1EEES9_NS0_8NullTypeEjiLb0ESL_EEvT0_T1_T2_iT3_T4_T5_ --------------------------
	.section	.nv.info._ZN3cub18CUB_300001_SM_10006detail4scan16DeviceScanKernelINS2_10policy_hubIiiijN4cuda3std3__44plusIvEEE10Policy1000EN6thrust24THRUST_300001_SM_1000_NS6detail15normal_iteratorINSD_10device_ptrIiEEEESI_NS0_13ScanTileStateIiLb1EEES9_NS0_8NullTypeEjiLb0ESL_EEvT0_T1_T2_iT3_T4_T5_,"",@"SHT_CUDA_INFO"
	.sectionflags	@""
	.align	4


	//----- nvinfo : EIATTR_CUDA_API_VERSION
	.align		4
        /*0000*/ 	.byte	0x04, 0x37
        /*0002*/ 	.short	(.L_300 - .L_299)
.L_299:
        /*0004*/ 	.word	0x00000082


	//----- nvinfo : EIATTR_KPARAM_INFO
	.align		4
.L_300:
        /*0008*/ 	.byte	0x04, 0x17
        /*000a*/ 	.short	(.L_302 - .L_301)
.L_301:
        /*000c*/ 	.word	0x00000000
        /*0010*/ 	.short	0x0006
        /*0012*/ 	.short	0x0020
        /*0014*/ 	.byte	0x00, 0xf0, 0x11, 0x00


	//----- nvinfo : EIATTR_KPARAM_INFO
	.align		4
.L_302:
        /*0018*/ 	.byte	0x04, 0x17
        /*001a*/ 	.short	(.L_304 - .L_303)
.L_303:
        /*001c*/ 	.word	0x00000000
        /*0020*/ 	.short	0x0005
        /*0022*/ 	.short	0x001d
        /*0024*/ 	.byte	0x00, 0xf0, 0x05, 0x00


	//----- nvinfo : EIATTR_KPARAM_INFO
	.align		4
.L_304:
        /*0028*/ 	.byte	0x04, 0x17
        /*002a*/ 	.short	(.L_306 - .L_305)
.L_305:
        /*002c*/ 	.word	0x00000000
        /*0030*/ 	.short	0x0004
        /*0032*/ 	.short	0x001c
        /*0034*/ 	.byte	0x00, 0xf0, 0x05, 0x00


	//----- nvinfo : EIATTR_KPARAM_INFO
	.align		4
.L_306:
        /*0038*/ 	.byte	0x04, 0x17
        /*003a*/ 	.short	(.L_308 - .L_307)
.L_307:
        /*003c*/ 	.word	0x00000000
        /*0040*/ 	.short	0x0003
        /*0042*/ 	.short	0x0018
        /*0044*/ 	.byte	0x00, 0xf0, 0x11, 0x00


	//----- nvinfo : EIATTR_KPARAM_INFO
	.align		4
.L_308:
        /*0048*/ 	.byte	0x04, 0x17
        /*004a*/ 	.short	(.L_310 - .L_309)
.L_309:
        /*004c*/ 	.word	0x00000000
        /*0050*/ 	.short	0x0002
        /*0052*/ 	.short	0x0010
        /*0054*/ 	.byte	0x00, 0xf0, 0x21, 0x00


	//----- nvinfo : EIATTR_KPARAM_INFO
	.align		4
.L_310:
        /*0058*/ 	.byte	0x04, 0x17
        /*005a*/ 	.short	(.L_312 - .L_311)
.L_311:
        /*005c*/ 	.word	0x00000000
        /*0060*/ 	.short	0x0001
        /*0062*/ 	.short	0x0008
        /*0064*/ 	.byte	0x00, 0xf0, 0x21, 0x00


	//----- nvinfo : EIATTR_KPARAM_INFO
	.align		4
.L_312:
        /*0068*/ 	.byte	0x04, 0x17
        /*006a*/ 	.short	(.L_314 - .L_313)
.L_313:
        /*006c*/ 	.word	0x00000000
        /*0070*/ 	.short	0x0000
        /*0072*/ 	.short	0x0000
        /*0074*/ 	.byte	0x00, 0xf0, 0x21, 0x00


	//----- nvinfo : EIATTR_SPARSE_MMA_MASK
	.align		4
.L_314:
        /*0078*/ 	.byte	0x03, 0x50
        /*007a*/ 	.short	0x0000


	//----- nvinfo : EIATTR_MAXREG_COUNT
	.align		4
        /*007c*/ 	.byte	0x03, 0x1b
        /*007e*/ 	.short	0x00a8


	//----- nvinfo : EIATTR_NUM_BARRIERS
	.align		4
        /*0080*/ 	.byte	0x02, 0x4c
        /*0082*/ 	.byte	0x01
	.zero		1


	//----- nvinfo : EIATTR_MERCURY_ISA_VERSION
	.align		4
        /*0084*/ 	.byte	0x03, 0x5f
        /*0086*/ 	.short	0x0101


	//----- nvinfo : EIATTR_UNUSED_LOAD_BYTE_OFFSET
	.align		4
        /*0088*/ 	.byte	0x04, 0x44
        /*008a*/ 	.short	(.L_316 - .L_315)


	//   ....[0]....
.L_315:
        /*008c*/ 	.word	0x00002a20
        /*0090*/ 	.word	0x00000fff


	//----- nvinfo : EIATTR_COOP_GROUP_MASK_REGIDS
	.align		4
.L_316:
        /*0094*/ 	.byte	0x04, 0x29
        /*0096*/ 	.short	(.L_318 - .L_317)


	//   ....[0]....
.L_317:
        /*0098*/ 	.word	0xffffffff


	//   ....[1]....
        /*009c*/ 	.word	0xffffffff


	//   ....[2]....
        /*00a0*/ 	.word	0xffffffff


	//   ....[3]....
        /*00a4*/ 	.word	0xffffffff


	//   ....[4]....
        /*00a8*/ 	.word	0xffffffff


	//   ....[5]....
        /*00ac*/ 	.word	0xffffffff


	//   ....[6]....
        /*00b0*/ 	.word	0xffffffff


	//   ....[7]....
        /*00b4*/ 	.word	0xffffffff


	//   ....[8]....
        /*00b8*/ 	.word	0xffffffff


	//   ....[9]....
        /*00bc*/ 	.word	0xffffffff


	//   ....[10]....
        /*00c0*/ 	.word	0xffffffff


	//   ....[11]....
        /*00c4*/ 	.word	0xffffffff


	//   ....[12]....
        /*00c8*/ 	.word	0xffffffff


	//   ....[13]....
        /*00cc*/ 	.word	0xffffffff


	//   ....[14]....
        /*00d0*/ 	.word	0xffffffff


	//   ....[15]....
        /*00d4*/ 	.word	0xffffffff


	//   ....[16]....
        /*00d8*/ 	.word	0xffffffff


	//   ....[17]....
        /*00dc*/ 	.word	0xffffffff


	//   ....[18]....
        /*00e0*/ 	.word	0xffffffff


	//   ....[19]....
        /*00e4*/ 	.word	0xffffffff


	//   ....[20]....
        /*00e8*/ 	.word	0xffffffff


	//   ....[21]....
        /*00ec*/ 	.word	0xffffffff


	//   ....[22]....
        /*00f0*/ 	.word	0xffffffff


	//   ....[23]....
        /*00f4*/ 	.word	0xffffffff


	//   ....[24]....
        /*00f8*/ 	.word	0xffffffff


	//   ....[25]....
        /*00fc*/ 	.word	0xffffffff


	//   ....[26]....
        /*0100*/ 	.word	0xffffffff


	//   ....[27]....
        /*0104*/ 	.word	0xffffffff


	//   ....[28]....
        /*0108*/ 	.word	0xffffffff


	//   ....[29]....
        /*010c*/ 	.word	0xffffffff


	//   ....[30]....
        /*0110*/ 	.word	0xffffffff


	//   ....[31]....
        /*0114*/ 	.word	0xffffffff


	//   ....[32]....
        /*0118*/ 	.word	0xffffffff


	//   ....[33]....
        /*011c*/ 	.word	0xffffffff


	//   ....[34]....
        /*0120*/ 	.word	0xffffffff


	//   ....[35]....
        /*0124*/ 	.word	0xffffffff


	//   ....[36]....
        /*0128*/ 	.word	0xffffffff


	//   ....[37]....
        /*012c*/ 	.word	0xffffffff


	//   ....[38]....
        /*0130*/ 	.word	0xffffffff


	//   ....[39]....
        /*0134*/ 	.word	0xffffffff


	//   ....[40]....
        /*0138*/ 	.word	0xffffffff


	//   ....[41]....
        /*013c*/ 	.word	0xffffffff


	//   ....[42]....
        /*0140*/ 	.word	0xffffffff


	//   ....[43]....
        /*0144*/ 	.word	0xffffffff


	//   ....[44]....
        /*0148*/ 	.word	0xffffffff


	//   ....[45]....
        /*014c*/ 	.word	0xffffffff


	//   ....[46]....
        /*0150*/ 	.word	0xffffffff


	//   ....[47]....
        /*0154*/ 	.word	0xffffffff


	//   ....[48]....
        /*0158*/ 	.word	0xffffffff


	//   ....[49]....
        /*015c*/ 	.word	0xffffffff


	//   ....[50]....
        /*0160*/ 	.word	0xffffffff


	//   ....[51]....
        /*0164*/ 	.word	0xffffffff


	//   ....[52]....
        /*0168*/ 	.word	0xffffffff


	//   ....[53]....
        /*016c*/ 	.word	0xffffffff


	//   ....[54]....
        /*0170*/ 	.word	0xffffffff


	//   ....[55]....
        /*0174*/ 	.word	0xffffffff


	//   ....[56]....
        /*0178*/ 	.word	0xffffffff


	//   ....[57]....
        /*017c*/ 	.word	0xffffffff


	//   ....[58]....
        /*0180*/ 	.word	0xffffffff


	//   ....[59]....
        /*0184*/ 	.word	0xffffffff


	//   ....[60]....
        /*0188*/ 	.word	0x05000015


	//   ....[61]....
        /*018c*/ 	.word	0x05000015


	//   ....[62]....
        /*0190*/ 	.word	0x05000015


	//   ....[63]....
        /*0194*/ 	.word	0x05000015


	//   ....[64]....
        /*0198*/ 	.word	0x05000015


	//   ....[65]....
        /*019c*/ 	.word	0x05000015


	//   ....[66]....
        /*01a0*/ 	.word	0x05000015


	//   ....[67]....
        /*01a4*/ 	.word	0x05000015


	//   ....[68]....
        /*01a8*/ 	.word	0x05000015


	//   ....[69]....
        /*01ac*/ 	.word	0x05000015


	//   ....[70]....
        /*01b0*/ 	.word	0x05000015


	//   ....[71]....
        /*01b4*/ 	.word	0x05000015


	//   ....[72]....
        /*01b8*/ 	.word	0x05000015


	//   ....[73]....
        /*01bc*/ 	.word	0x05000015


	//   ....[74]....
        /*01c0*/ 	.word	0x05000015


	//   ....[75]....
        /*01c4*/ 	.word	0x05000015


	//   ....[76]....
        /*01c8*/ 	.word	0x05000015


	//   ....[77]....
        /*01cc*/ 	.word	0x05000015


	//   ....[78]....
        /*01d0*/ 	.word	0x05000015


	//   ....[79]....
        /*01d4*/ 	.word	0x05000015


	//   ....[80]....
        /*01d8*/ 	.word	0x05000015


	//   ....[81]....
        /*01dc*/ 	.word	0x05000015


	//   ....[82]....
        /*01e0*/ 	.word	0x05000015


	//   ....[83]....
        /*01e4*/ 	.word	0x05000015


	//   ....[84]....
        /*01e8*/ 	.word	0x05000015


	//   ....[85]....
        /*01ec*/ 	.word	0x05000015


	//   ....[86]....
        /*01f0*/ 	.word	0x05000015


	//   ....[87]....
        /*01f4*/ 	.word	0x05000015


	//   ....[88]....
        /*01f8*/ 	.word	0x05000015


	//   ....[89]....
        /*01fc*/ 	.word	0x05000015


	//   ....[90]....
        /*0200*/ 	.word	0x05000015


	//   ....[91]....
        /*0204*/ 	.word	0x05000015


	//   ....[92]....
        /*0208*/ 	.word	0x05000015


	//   ....[93]....
        /*020c*/ 	.word	0x05000015


	//   ....[94]....
        /*0210*/ 	.word	0x05000015


	//   ....[95]....
        /*0214*/ 	.word	0x05000015


	//----- nvinfo : EIATTR_COOP_GROUP_INSTR_OFFSETS
	.align		4
.L_318:
        /*0218*/ 	.byte	0x04, 0x28
        /*021a*/ 	.short	(.L_320 - .L_319)


	//   ....[0]....
.L_319:
        /*021c*/ 	.word	0x000004b0


	//   ....[1]....
        /*0220*/ 	.word	0x00000680


	//   ....[2]....
        /*0224*/ 	.word	0x000006a0


	//   ....[3]....
        /*0228*/ 	.word	0x000006c0


	//   ....[4]....
        /*022c*/ 	.word	0x000006e0


	//   ....[5]....
        /*0230*/ 	.word	0x00000700


	//   ....[6]....
        /*0234*/ 	.word	0x00000ae0


	//   ....[7]....
        /*0238*/ 	.word	0x00000b00


	//   ....[8]....
        /*023c*/ 	.word	0x00000b20


	//   ....[9]....
        /*0240*/ 	.word	0x00000b40


	//   ....[10]....
        /*0244*/ 	.word	0x00000b60


	//   ....[11]....
        /*0248*/ 	.word	0x00000f10


	//   ....[12]....
        /*024c*/ 	.word	0x000010e0


	//   ....[13]....
        /*0250*/ 	.word	0x00001140


	//   ....[14]....
        /*0254*/ 	.word	0x000011d0


	//   ....[15]....
        /*0258*/ 	.word	0x00001230


	//   ....[16]....
        /*025c*/ 	.word	0x00001280


	//   ....[17]....
        /*0260*/ 	.word	0x000012e0


	//   ....[18]....
        /*0264*/ 	.word	0x00001320


	//   ....[19]....
        /*0268*/ 	.word	0x00001330


	//   ....[20]....
        /*026c*/ 	.word	0x000013f0


	//   ....[21]....
        /*0270*/ 	.word	0x000015c0


	//   ....[22]....
        /*0274*/ 	.word	0x00001610


	//   ....[23]....
        /*0278*/ 	.word	0x00001670


	//   ....[24]....
        /*027c*/ 	.word	0x000016d0


	//   ....[25]....
        /*0280*/ 	.word	0x00001710


	//   ....[26]....
        /*0284*/ 	.word	0x00001750


	//   ....[27]....
        /*0288*/ 	.word	0x00001790


	//   ....[28]....
        /*028c*/ 	.word	0x000017a0


	//   ....[29]....
        /*0290*/ 	.word	0x00001c60


	//   ....[30]....
        /*0294*/ 	.word	0x00002740


	//   ....[31]....
        /*0298*/ 	.word	0x00002910


	//   ....[32]....
        /*029c*/ 	.word	0x00002930


	//   ....[33]....
        /*02a0*/ 	.word	0x00002950


	//   ....[34]....
        /*02a4*/ 	.word	0x00002970


	//   ....[35]....
        /*02a8*/ 	.word	0x00002990


	//   ....[36]....
        /*02ac*/ 	.word	0x00002d10


	//   ....[37]....
        /*02b0*/ 	.word	0x00002d30


	//   ....[38]....
        /*02b4*/ 	.word	0x00002d50


	//   ....[39]....
        /*02b8*/ 	.word	0x00002d70


	//   ....[40]....
        /*02bc*/ 	.word	0x00002d90


	//   ....[41]....
        /*02c0*/ 	.word	0x00003140


	//   ....[42]....
        /*02c4*/ 	.word	0x00003310


	//   ....[43]....
        /*02c8*/ 	.word	0x00003370


	//   ....[44]....
        /*02cc*/ 	.word	0x000033e0


	//   ....[45]....
        /*02d0*/ 	.word	0x00003430


	//   ....[46]....
        /*02d4*/ 	.word	0x00003480


	//   ....[47]....
        /*02d8*/ 	.word	0x000034c0


	//   ....[48]....
        /*02dc*/ 	.word	0x00003530


	//   ....[49]....
        /*02e0*/ 	.word	0x00003540


	//   ....[50]....
        /*02e4*/ 	.word	0x00003620


	//   ....[51]....
        /*02e8*/ 	.word	0x000037f0


	//   ....[52]....
        /*02ec*/ 	.word	0x00003840


	//   ....[53]....
        /*02f0*/ 	.word	0x000038c0


	//   ....[54]....
        /*02f4*/ 	.word	0x00003910


	//   ....[55]....
        /*02f8*/ 	.word	0x00003960


	//   ....[56]....
        /*02fc*/ 	.word	0x000039c0


	//   ....[57]....
        /*0300*/ 	.word	0x00003a00


	//   ....[58]....
        /*0304*/ 	.word	0x00003a10


	//   ....[59]....
        /*0308*/ 	.word	0x00003eb0


	//   ....[60]....
        /*030c*/ 	.word	0x00004510


	//   ....[61]....
        /*0310*/ 	.word	0x00004590


	//   ....[62]....
        /*0314*/ 	.word	0x00004620


	//   ....[63]....
        /*0318*/ 	.word	0x00004720


	//   ....[64]....
        /*031c*/ 	.word	0x000047a0


	//   ....[65]....
        /*0320*/ 	.word	0x00004840


	//   ....[66]....
        /*0324*/ 	.word	0x000048c0


	//   ....[67]....
        /*0328*/ 	.word	0x00004950


	//   ....[68]....
        /*032c*/ 	.word	0x00004980


	//   ....[69]....
        /*0330*/ 	.word	0x00004a30


	//   ....[70]....
        /*0334*/ 	.word	0x00004ab0


	//   ....[71]....
        /*0338*/ 	.word	0x00004b30


	//   ....[72]....
        /*033c*/ 	.word	0x00004bf0


	//   ....[73]....
        /*0340*/ 	.word	0x00004c80


	//   ....[74]....
        /*0344*/ 	.word	0x00004d00


	//   ....[75]....
        /*0348*/ 	.word	0x00004d80


	//   ....[76]....
        /*034c*/ 	.word	0x00004e00


	//   ....[77]....
        /*0350*/ 	.word	0x00004e60


	//   ....[78]....
        /*0354*/ 	.word	0x00004ed0


	//   ....[79]....
        /*0358*/ 	.word	0x00004f50


	//   ....[80]....
        /*035c*/ 	.word	0x00004fe0


	//   ....[81]....
        /*0360*/ 	.word	0x000050b0


	//   ....[82]....
        /*0364*/ 	.word	0x00005140


	//   ....[83]....
        /*0368*/ 	.word	0x000051d0


	//   ....[84]....
        /*036c*/ 	.word	0x00005260


	//   ....[85]....
        /*0370*/ 	.word	0x00005310


	//   ....[86]....
        /*0374*/ 	.word	0x00005340


	//   ....[87]....
        /*0378*/ 	.word	0x000053f0


	//   ....[88]....
        /*037c*/ 	.word	0x00005470


	//   ....[89]....
        /*0380*/ 	.word	0x000054f0


	//   ....[90]....
        /*0384*/ 	.word	0x000055b0


	//   ....[91]....
        /*0388*/ 	.word	0x00005650


	//   ....[92]....
        /*038c*/ 	.word	0x000056f0


	//   ....[93]....
        /*0390*/ 	.word	0x00005780


	//   ....[94]....
        /*0394*/ 	.word	0x00005800


	//   ....[95]....
        /*0398*/ 	.word	0x00005860


	//----- nvinfo : EIATTR_VRC_CTA_INIT_COUNT
	.align		4
.L_320:
        /*039c*/ 	.byte	0x02, 0x4a
	.zero		1
	.zero		1


	//----- nvinfo : EIATTR_EXIT_INSTR_OFFSETS
	.align		4
        /*03a0*/ 	.byte	0x04, 0x1c
        /*03a2*/ 	.short	(.L_322 - .L_321)


	//   ....[0]....
.L_321:
        /*03a4*/ 	.word	0x00001f30


	//   ....[1]....
        /*03a8*/ 	.word	0x00001f50


	//   ....[2]....
        /*03ac*/ 	.word	0x000044a0


	//   ....[3]....
        /*03b0*/ 	.word	0x000044c0


	//----- nvinfo : EIATTR_MAX_THREADS
	.align		4
.L_322:
        /*03b4*/ 	.byte	0x04, 0x05
        /*03b6*/ 	.short	(.L_324 - .L_323)
.L_323:
        /*03b8*/ 	.word	0x00000180
        /*03bc*/ 	.word	0x00000001
        /*03c0*/ 	.word	0x00000001


	//----- nvinfo : EIATTR_CRS_STACK_SIZE
	.align		4
.L_324:
        /*03c4*/ 	.byte	0x04, 0x1e
        /*03c6*/ 	.short	(.L_326 - .L_325)
.L_325:
        /*03c8*/ 	.word	0x00000000


	//----- nvinfo : EIATTR_CBANK_PARAM_SIZE
	.align		4
.L_326:
        /*03cc*/ 	.byte	0x03, 0x19
        /*03ce*/ 	.short	0x0024


	//----- nvinfo : EIATTR_PARAM_CBANK
	.align		4
        /*03d0*/ 	.byte	0x04, 0x0a
        /*03d2*/ 	.short	(.L_328 - .L_327)
	.align		4
.L_327:
        /*03d4*/ 	.word	index@(.nv.constant0._ZN3cub18CUB_300001_SM_10006detail4scan16DeviceScanKernelINS2_10policy_hubIiiijN4cuda3std3__44plusIvEEE10Policy1000EN6thrust24THRUST_300001_SM_1000_NS6detail15normal_iteratorINSD_10device_ptrIiEEEESI_NS0_13ScanTileStateIiLb1EEES9_NS0_8NullTypeEjiLb0ESL_EEvT0_T1_T2_iT3_T4_T5_)
        /*03d8*/ 	.short	0x0380
        /*03da*/ 	.short	0x0024


	//----- nvinfo : EIATTR_SW_WAR
	.align		4
.L_328:
        /*03dc*/ 	.byte	0x04, 0x36
        /*03de*/ 	.short	(.L_330 - .L_329)
.L_329:
        /*03e0*/ 	.word	0x00000008
.L_330:


//--------------------- .nv.info._ZN3cub18CUB_300001_SM_10006detail4scan20DeviceScanInitKernelINS0_13ScanTileStateIiLb1EEEEEvT_i --------------------------
	.section	.nv.info._ZN3cub18CUB_300001_SM_10006detail4scan20DeviceScanInitKernelINS0_13ScanTileStateIiLb1EEEEEvT_i,"",@"SHT_CUDA_INFO"
	.sectionflags	@""
	.align	4


	//----- nvinfo : EIATTR_CUDA_API_VERSION
	.align		4
        /*0000*/ 	.byte	0x04, 0x37
        /*0002*/ 	.short	(.L_332 - .L_331)
.L_331:
        /*0004*/ 	.word	0x00000082


	//----- nvinfo : EIATTR_KPARAM_INFO
	.align		4
.L_332:
        /*0008*/ 	.byte	0x04, 0x17
        /*000a*/ 	.short	(.L_334 - .L_333)
.L_333:
        /*000c*/ 	.word	0x00000000
        /*0010*/ 	.short	0x0001
        /*0012*/ 	.short	0x0008
        /*0014*/ 	.byte	0x00, 0xf0, 0x11, 0x00


	//----- nvinfo : EIATTR_KPARAM_INFO
	.align		4
.L_334:
        /*0018*/ 	.byte	0x04, 0x17
        /*001a*/ 	.short	(.L_336 - .L_335)
.L_335:
        /*001c*/ 	.word	0x00000000
        /*0020*/ 	.short	0x0000
        /*0022*/ 	.short	0x0000
        /*0024*/ 	.byte	0x00, 0xf0, 0x21, 0x00


	//----- nvinfo : EIATTR_SPARSE_MMA_MASK
	.align		4
.L_336:
        /*0028*/ 	.byte	0x03, 0x50
        /*002a*/ 	.short	0x0000


	//----- nvinfo : EIATTR_MAXREG_COUNT
	.align		4
        /*002c*/ 	.byte	0x03, 0x1b
        /*002e*/ 	.short	0x00ff


	//----- nvinfo : EIATTR_MERCURY_ISA_VERSION
	.align		4
        /*0030*/ 	.byte	0x03, 0x5f
        /*0032*/ 	.short	0x0101


	//----- nvinfo : EIATTR_VRC_CTA_INIT_COUNT
	.align		4
        /*0034*/ 	.byte	0x02, 0x4a
	.zero		1
	.zero		1


	//----- nvinfo : EIATTR_EXIT_INSTR_OFFSETS
	.align		4
        /*0038*/ 	.byte	0x04, 0x1c
        /*003a*/ 	.short	(.L_338 - .L_337)


	//   ....[0]....
.L_337:
        /*003c*/ 	.word	0x000000f0


	//   ....[1]....
        /*0040*/ 	.word	0x00000130


	//----- nvinfo : EIATTR_CBANK_PARAM_SIZE
	.align		4
.L_338:
        /*0044*/ 	.byte	0x03, 0x19
        /*0046*/ 	.short	0x000c


	//----- nvinfo : EIATTR_PARAM_CBANK
	.align		4
        /*0048*/ 	.byte	0x04, 0x0a
        /*004a*/ 	.short	(.L_340 - .L_339)
	.align		4
.L_339:
        /*004c*/ 	.word	index@(.nv.constant0._ZN3cub18CUB_300001_SM_10006detail4scan20DeviceScanInitKernelINS0_13ScanTileStateIiLb1EEEEEvT_i)
        /*0050*/ 	.short	0x0380
        /*0052*/ 	.short	0x000c


	//----- nvinfo : EIATTR_SW_WAR
	.align		4
.L_340:
        /*0054*/ 	.byte	0x04, 0x36
        /*0056*/ 	.short	(.L_342 - .L_341)
.L_341:
        /*0058*/ 	.word	0x00000008
.L_342:


//--------------------- .nv.info._ZN3cub18CUB_300001_SM_10006detail9transform16transform_kernelINS2_10policy_hubILb1EN4cuda3std3__45tupleIJN6thrust24THRUST_300001_SM_1000_NS20permutation_iteratorINSA_6detail15normal_iteratorINSA_10device_ptrIKfEEEENSD_INSE_IiEEEEEEEEEE10policy1000ElNS7_10__identityENSD_INSE_IfEEEEJSK_EEEvT0_iT1_T2_DpNS2_10kernel_argIT3_EE --------------------------
	.section	.nv.info._ZN3cub18CUB_300001_SM_10006detail9transform16transform_kernelINS2_10policy_hubILb1EN4cuda3std3__45tupleIJN6thrust24THRUST_300001_SM_1000_NS20permutation_iteratorINSA_6detail15normal_iteratorINSA_10device_ptrIKfEEEENSD_INSE_IiEEEEEEEEEE10policy1000ElNS7_10__identityENSD_INSE_IfEEEEJSK_EEEvT0_iT1_T2_DpNS2_10kernel_argIT3_EE,"",@"SHT_CUDA_INFO"
	.sectionflags	@""
	.align	4


	//----- nvinfo : EIATTR_CUDA_API_VERSION
	.align		4
        /*0000*/ 	.byte	0x04, 0x37
        /*0002*/ 	.short	(.L_344 - .L_343)
.L_343:
        /*0004*/ 	.word	0x00000082


	//----- nvinfo : EIATTR_KPARAM_INFO
	.align		4
.L_344:
        /*0008*/ 	.byte	0x04, 0x17
        /*000a*/ 	.short	(.L_346 - .L_345)
.L_345:
        /*000c*/ 	.word	0x00000000
        /*0010*/ 	.short	0x0004
        /*0012*/ 	.short	0x0018
        /*0014*/ 	.byte	0x00, 0xf0, 0x41, 0x00


	//----- nvinfo : EIATTR_KPARAM_INFO
	.align		4
.L_346:
        /*0018*/ 	.byte	0x04, 0x17
        /*001a*/ 	.short	(.L_348 - .L_347)
.L_347:
        /*001c*/ 	.word	0x00000000
        /*0020*/ 	.short	0x0003
        /*0022*/ 	.short	0x0010
        /*0024*/ 	.byte	0x00, 0xf0, 0x21, 0x00


	//----- nvinfo : EIATTR_KPARAM_INFO
	.align		4
.L_348:
        /*0028*/ 	.byte	0x04, 0x17
        /*002a*/ 	.short	(.L_350 - .L_349)
.L_349:
        /*002c*/ 	.word	0x00000000
        /*0030*/ 	.short	0x0002
        /*0032*/ 	.short	0x000c
        /*0034*/ 	.byte	0x00, 0xf0, 0x05, 0x00


	//----- nvinfo : EIATTR_KPARAM_INFO
	.align		4
.L_350:
        /*0038*/ 	.byte	0x04, 0x17
        /*003a*/ 	.short	(.L_352 - .L_351)
.L_351:
        /*003c*/ 	.word	0x00000000
        /*0040*/ 	.short	0x0001
        /*0042*/ 	.short	0x0008
        /*0044*/ 	.byte	0x00, 0xf0, 0x11, 0x00


	//----- nvinfo : EIATTR_KPARAM_INFO
	.align		4
.L_352:
        /*0048*/ 	.byte	0x04, 0x17
        /*004a*/ 	.short	(.L_354 - .L_353)
.L_353:
        /*004c*/ 	.word	0x00000000
        /*0050*/ 	.short	0x0000
        /*0052*/ 	.short	0x0000
        /*0054*/ 	.byte	0x00, 0xf0, 0x21, 0x00


	//----- nvinfo : EIATTR_SPARSE_MMA_MASK
	.align		4
.L_354:
        /*0058*/ 	.byte	0x03, 0x50
        /*005a*/ 	.short	0x0000


	//----- nvinfo : EIATTR_MAXREG_COUNT
	.align		4
        /*005c*/ 	.byte	0x03, 0x1b
        /*005e*/ 	.short	0x00ff


	//----- nvinfo : EIATTR_MERCURY_ISA_VERSION
	.align		4
        /*0060*/ 	.byte	0x03, 0x5f
        /*0062*/ 	.short	0x0101


	//----- nvinfo : EIATTR_VRC_CTA_INIT_COUNT
	.align		4
        /*0064*/ 	.byte	0x02, 0x4a
	.zero		1
	.zero		1


	//----- nvinfo : EIATTR_EXIT_INSTR_OFFSETS
	.align		4
        /*0068*/ 	.byte	0x04, 0x1c
        /*006a*/ 	.short	(.L_356 - .L_355)


	//   ....[0]....
.L_355:
        /*006c*/ 	.word	0x00000190


	//   ....[1]....
        /*0070*/ 	.word	0x00000a10


	//   ....[2]....
        /*0074*/ 	.word	0x00000cc0


	//   ....[3]....
        /*0078*/ 	.word	0x00000e40


	//   ....[4]....
        /*007c*/ 	.word	0x00000e70


	//   ....[5]....
        /*0080*/ 	.word	0x00000ef0


	//   ....[6]....
        /*0084*/ 	.word	0x00000f10


	//   ....[7]....
        /*0088*/ 	.word	0x000014f0


	//   ....[8]....
        /*008c*/ 	.word	0x00001790


	//   ....[9]....
        /*0090*/ 	.word	0x00001930


	//   ....[10]....
        /*0094*/ 	.word	0x000019f0


	//----- nvinfo : EIATTR_MAX_THREADS
	.align		4
.L_356:
        /*0098*/ 	.byte	0x04, 0x05
        /*009a*/ 	.short	(.L_358 - .L_357)
.L_357:
        /*009c*/ 	.word	0x00000080
        /*00a0*/ 	.word	0x00000001
        /*00a4*/ 	.word	0x00000001


	//----- nvinfo : EIATTR_CRS_STACK_SIZE
	.align		4
.L_358:
        /*00a8*/ 	.byte	0x04, 0x1e
        /*00aa*/ 	.short	(.L_360 - .L_359)
.L_359:
        /*00ac*/ 	.word	0x00000000


	//----- nvinfo : EIATTR_CBANK_PARAM_SIZE
	.align		4
.L_360:
        /*00b0*/ 	.byte	0x03, 0x19
        /*00b2*/ 	.short	0x0028


	//----- nvinfo : EIATTR_PARAM_CBANK
	.align		4
        /*00b4*/ 	.byte	0x04, 0x0a
        /*00b6*/ 	.short	(.L_362 - .L_361)
	.align		4
.L_361:
        /*00b8*/ 	.word	index@(.nv.constant0._ZN3cub18CUB_300001_SM_10006detail9transform16transform_kernelINS2_10policy_hubILb1EN4cuda3std3__45tupleIJN6thrust24THRUST_300001_SM_1000_NS20permutation_iteratorINSA_6detail15normal_iteratorINSA_10device_ptrIKfEEEENSD_INSE_IiEEEEEEEEEE10policy1000ElNS7_10__identityENSD_INSE_IfEEEEJSK_EEEvT0_iT1_T2_DpNS2_10kernel_argIT3_EE)
        /*00bc*/ 	.short	0x0380
        /*00be*/ 	.short	0x0028


	//----- nvinfo : EIATTR_SW_WAR
	.align		4
.L_362:
        /*00c0*/ 	.byte	0x04, 0x36
        /*00c2*/ 	.short	(.L_364 - .L_363)
.L_363:
        /*00c4*/ 	.word	0x00000008
.L_364:


//--------------------- .nv.info._ZN3cub18CUB_300001_SM_10006detail9transform16transform_kernelINS2_10policy_hubILb1EN4cuda3std3__45tupleIJN6thrust24THRUST_300001_SM_1000_NS20permutation_iteratorINSA_6detail15normal_iteratorINSA_10device_ptrIKfEEEENSD_INSE_IiEEEEEEEEEE10policy1000EiNS7_10__identityENSD_INSE_IfEEEEJSK_EEEvT0_iT1_T2_DpNS2_10kernel_argIT3_EE --------------------------
	.section	.nv.info._ZN3cub18CUB_300001_SM_10006detail9transform16transform_kernelINS2_10policy_hubILb1EN4cuda3std3__45tupleIJN6thrust24THRUST_300001_SM_1000_NS20permutation_iteratorINSA_6detail15normal_iteratorINSA_10device_ptrIKfEEEENSD_INSE_IiEEEEEEEEEE10policy1000EiNS7_10__identityENSD_INSE_IfEEEEJSK_EEEvT0_iT1_T2_DpNS2_10kernel_argIT3_EE,"",@"SHT_CUDA_INFO"
	.sectionflags	@""
	.align	4


	//----- nvinfo : EIATTR_CUDA_API_VERSION
	.align		4
        /*0000*/ 	.byte	0x04, 0x37
        /*0002*/ 	.short	(.L_366 - .L_365)
.L_365:
        /*0004*/ 	.word	0x00000082


	//----- nvinfo : EIATTR_KPARAM_INFO
	.align		4
.L_366:
        /*0008*/ 	.byte	0x04, 0x17
        /*000a*/ 	.short	(.L_368 - .L_367)
.L_367:
        /*000c*/ 	.word	0x00000000
        /*0010*/ 	.short	0x0004
        /*0012*/ 	.short	0x0018
        /*0014*/ 	.byte	0x00, 0xf0, 0x41, 0x00


	//----- nvinfo : EIATTR_KPARAM_INFO
	.align		4
.L_368:
        /*0018*/ 	.byte	0x04, 0x17
        /*001a*/ 	.short	(.L_370 - .L_369)
.L_369:
        /*001c*/ 	.word	0x00000000
        /*0020*/ 	.short	0x0003
        /*0022*/ 	.short	0x0010
        /*0024*/ 	.byte	0x00, 0xf0, 0x21, 0x00


	//----- nvinfo : EIATTR_KPARAM_INFO
	.align		4
.L_370:
        /*0028*/ 	.byte	0x04, 0x17
        /*002a*/ 	.short	(.L_372 - .L_371)
.L_371:
        /*002c*/ 	.word	0x00000000
        /*0030*/ 	.short	0x0002
        /*0032*/ 	.short	0x0008
        /*0034*/ 	.byte	0x00, 0xf0, 0x05, 0x00


	//----- nvinfo : EIATTR_KPARAM_INFO
	.align		4
.L_372:
        /*0038*/ 	.byte	0x04, 0x17
        /*003a*/ 	.short	(.L_374 - .L_373)
.L_373:
        /*003c*/ 	.word	0x00000000
        /*0040*/ 	.short	0x0001
        /*0042*/ 	.short	0x0004
        /*0044*/ 	.byte	0x00, 0xf0, 0x11, 0x00


	//----- nvinfo : EIATTR_KPARAM_INFO
	.align		4
.L_374:
        /*0048*/ 	.byte	0x04, 0x17
        /*004a*/ 	.short	(.L_376 - .L_375)
.L_375:
        /*004c*/ 	.word	0x00000000
        /*0050*/ 	.short	0x0000
        /*0052*/ 	.short	0x0000
        /*0054*/ 	.byte	0x00, 0xf0, 0x11, 0x00


	//----- nvinfo : EIATTR_SPARSE_MMA_MASK
	.align		4
.L_376:
        /*0058*/ 	.byte	0x03, 0x50
        /*005a*/ 	.short	0x0000


	//----- nvinfo : EIATTR_MAXREG_COUNT
	.align		4
        /*005c*/ 	.byte	0x03, 0x1b
        /*005e*/ 	.short	0x00ff


	//----- nvinfo : EIATTR_MERCURY_ISA_VERSION
	.align		4
        /*0060*/ 	.byte	0x03, 0x5f
        /*0062*/ 	.short	0x0101


	//----- nvinfo : EIATTR_VRC_CTA_INIT_COUNT
	.align		4
        /*0064*/ 	.byte	0x02, 0x4a
	.zero		1
	.zero		1


	//----- nvinfo : EIATTR_EXIT_INSTR_OFFSETS
	.align		4
        /*0068*/ 	.byte	0x04, 0x1c
        /*006a*/ 	.short	(.L_378 - .L_377)


	//   ....[0]....
.L_377:
        /*006c*/ 	.word	0x000000f0


	//   ....[1]....
        /*0070*/ 	.word	0x000006d0


	//   ....[2]....
        /*0074*/ 	.word	0x00000980


	//   ....[3]....
        /*0078*/ 	.word	0x00000b20


	//   ....[4]....
        /*007c*/ 	.word	0x00000c00


	//   ....[5]....
        /*0080*/ 	.word	0x00000c20


	//   ....[6]....
        /*0084*/ 	.word	0x000010d0


	//   ....[7]....
        /*0088*/ 	.word	0x00001380


	//   ....[8]....
        /*008c*/ 	.word	0x00001500


	//   ....[9]....
        /*0090*/ 	.word	0x00001530


	//   ....[10]....
        /*0094*/ 	.word	0x000015b0


	//----- nvinfo : EIATTR_MAX_THREADS
	.align		4
.L_378:
        /*0098*/ 	.byte	0x04, 0x05
        /*009a*/ 	.short	(.L_380 - .L_379)
.L_379:
        /*009c*/ 	.word	0x00000080
        /*00a0*/ 	.word	0x00000001
        /*00a4*/ 	.word	0x00000001


	//----- nvinfo : EIATTR_CRS_STACK_SIZE
	.align		4
.L_380:
        /*00a8*/ 	.byte	0x04, 0x1e
        /*00aa*/ 	.short	(.L_382 - .L_381)
.L_381:
        /*00ac*/ 	.word	0x00000000


	//----- nvinfo : EIATTR_CBANK_PARAM_SIZE
	.align		4
.L_382:
        /*00b0*/ 	.byte	0x03, 0x19
        /*00b2*/ 	.short	0x0028


	//----- nvinfo : EIATTR_PARAM_CBANK
	.align		4
        /*00b4*/ 	.byte	0x04, 0x0a
        /*00b6*/ 	.short	(.L_384 - .L_383)
	.align		4
.L_383:
        /*00b8*/ 	.word	index@(.nv.constant0._ZN3cub18CUB_300001_SM_10006detail9transform16transform_kernelINS2_10policy_hubILb1EN4cuda3std3__45tupleIJN6thrust24THRUST_300001_SM_1000_NS20permutation_iteratorINSA_6detail15normal_iteratorINSA_10device_ptrIKfEEEENSD_INSE_IiEEEEEEEEEE10policy1000EiNS7_10__identityENSD_INSE_IfEEEEJSK_EEEvT0_iT1_T2_DpNS2_10kernel_argIT3_EE)
        /*00bc*/ 	.short	0x0380
        /*00be*/ 	.short	0x0028


	//----- nvinfo : EIATTR_SW_WAR
	.align		4
.L_384:
        /*00c0*/ 	.byte	0x04, 0x36
        /*00c2*/ 	.short	(.L_386 - .L_385)
.L_385:
        /*00c4*/ 	.word	0x00000008
.L_386:


//--------------------- .nv.info._ZN3cub18CUB_300001_SM_10006detail9transform16transform_kernelINS2_10policy_hubILb1EN4cuda3std3__45tupleIJN6thrust24THRUST_300001_SM_1000_NS20permutation_iteratorINSA_6detail15normal_iteratorINSA_10device_ptrIKiEEEENSD_INSE_IiEEEEEEEEEE10policy1000ElNS7_10__identityESJ_JSK_EEEvT0_iT1_T2_DpNS2_10kernel_argIT3_EE --------------------------
	.section	.nv.info._ZN3cub18CUB_300001_SM_10006detail9transform16transform_kernelINS2_10policy_hubILb1EN4cuda3std3__45tupleIJN6thrust24THRUST_300001_SM_1000_NS20permutation_iteratorINSA_6detail15normal_iteratorINSA_10device_ptrIKiEEEENSD_INSE_IiEEEEEEEEEE10policy1000ElNS7_10__identityESJ_JSK_EEEvT0_iT1_T2_DpNS2_10kernel_argIT3_EE,"",@"SHT_CUDA_INFO"
	.sectionflags	@""
	.align	4


	//----- nvinfo : EIATTR_CUDA_API_VERSION
	.align		4
        /*0000*/ 	.byte	0x04, 0x37
        /*0002*/ 	.short	(.L_388 - .L_387)
.L_387:
        /*0004*/ 	.word	0x00000082


	//----- nvinfo : EIATTR_KPARAM_INFO
	.align		4
.L_388:
        /*0008*/ 	.byte	0x04, 0x17
        /*000a*/ 	.short	(.L_390 - .L_389)
.L_389:
        /*000c*/ 	.word	0x00000000
        /*0010*/ 	.short	0x0004
        /*0012*/ 	.short	0x0018
        /*0014*/ 	.byte	0x00, 0xf0, 0x41, 0x00


	//----- nvinfo : EIATTR_KPARAM_INFO
	.align		4
.L_390:
        /*0018*/ 	.byte	0x04, 0x17
        /*001a*/ 	.short	(.L_392 - .L_391)
.L_391:
        /*001c*/ 	.word	0x00000000
        /*0020*/ 	.short	0x0003
        /*0022*/ 	.short	0x0010
        /*0024*/ 	.byte	0x00, 0xf0, 0x21, 0x00


	//----- nvinfo : EIATTR_KPARAM_INFO
	.align		4
.L_392:
        /*0028*/ 	.byte	0x04, 0x17
        /*002a*/ 	.short	(.L_394 - .L_393)
.L_393:
        /*002c*/ 	.word	0x00000000
        /*0030*/ 	.short	0x0002
        /*0032*/ 	.short	0x000c
        /*0034*/ 	.byte	0x00, 0xf0, 0x05, 0x00


	//----- nvinfo : EIATTR_KPARAM_INFO
	.align		4
.L_394:
        /*0038*/ 	.byte	0x04, 0x17
        /*003a*/ 	.short	(.L_396 - .L_395)
.L_395:
        /*003c*/ 	.word	0x00000000
        /*0040*/ 	.short	0x0001
        /*0042*/ 	.short	0x0008
        /*0044*/ 	.byte	0x00, 0xf0, 0x11, 0x00


	//----- nvinfo : EIATTR_KPARAM_INFO
	.align		4
.L_396:
        /*0048*/ 	.byte	0x04, 0x17
        /*004a*/ 	.short	(.L_398 - .L_397)
.L_397:
        /*004c*/ 	.word	0x00000000
        /*0050*/ 	.short	0x0000
        /*0052*/ 	.short	0x0000
        /*0054*/ 	.byte	0x00, 0xf0, 0x21, 0x00


	//----- nvinfo : EIATTR_SPARSE_MMA_MASK
	.align		4
.L_398:
        /*0058*/ 	.byte	0x03, 0x50
        /*005a*/ 	.short	0x0000


	//----- nvinfo : EIATTR_MAXREG_COUNT
	.align		4
        /*005c*/ 	.byte	0x03, 0x1b
        /*005e*/ 	.short	0x00ff


	//----- nvinfo : EIATTR_MERCURY_ISA_VERSION
	.align		4
        /*0060*/ 	.byte	0x03, 0x5f
        /*0062*/ 	.short	0x0101


	//----- nvinfo : EIATTR_VRC_CTA_INIT_COUNT
	.align		4
        /*0064*/ 	.byte	0x02, 0x4a
	.zero		1
	.zero		1


	//----- nvinfo : EIATTR_EXIT_INSTR_OFFSETS
	.align		4
        /*0068*/ 	.byte	0x04, 0x1c
        /*006a*/ 	.short	(.L_400 - .L_399)


	//   ....[0]....
.L_399:
        /*006c*/ 	.word	0x00000190


	//   ....[1]....
        /*0070*/ 	.word	0x00000a10


	//   ....[2]....
        /*0074*/ 	.word	0x00000cc0


	//   ....[3]....
        /*0078*/ 	.word	0x00000e40


	//   ....[4]....
        /*007c*/ 	.word	0x00000e70


	//   ....[5]....
        /*0080*/ 	.word	0x00000ef0


	//   ....[6]....
        /*0084*/ 	.word	0x00000f10


	//   ....[7]....
        /*0088*/ 	.word	0x000014f0


	//   ....[8]....
        /*008c*/ 	.word	0x00001790


	//   ....[9]....
        /*0090*/ 	.word	0x00001930


	//   ....[10]....
        /*0094*/ 	.word	0x000019f0


	//----- nvinfo : EIATTR_MAX_THREADS
	.align		4
.L_400:
        /*0098*/ 	.byte	0x04, 0x05
        /*009a*/ 	.short	(.L_402 - .L_401)
.L_401:
        /*009c*/ 	.word	0x00000080
        /*00a0*/ 	.word	0x00000001
        /*00a4*/ 	.word	0x00000001


	//----- nvinfo : EIATTR_CRS_STACK_SIZE
	.align		4
.L_402:
        /*00a8*/ 	.byte	0x04, 0x1e
        /*00aa*/ 	.short	(.L_404 - .L_403)
.L_403:
        /*00ac*/ 	.word	0x00000000


	//----- nvinfo : EIATTR_CBANK_PARAM_SIZE
	.align		4
.L_404:
        /*00b0*/ 	.byte	0x03, 0x19
        /*00b2*/ 	.short	0x0028


	//----- nvinfo : EIATTR_PARAM_CBANK
	.align		4
        /*00b4*/ 	.byte	0x04, 0x0a
        /*00b6*/ 	.short	(.L_406 - .L_405)
	.align		4
.L_405:
        /*00b8*/ 	.word	index@(.nv.constant0._ZN3cub18CUB_300001_SM_10006detail9transform16transform_kernelINS2_10policy_hubILb1EN4cuda3std3__45tupleIJN6thrust24THRUST_300001_SM_1000_NS20permutation_iteratorINSA_6detail15normal_iteratorINSA_10device_ptrIKiEEEENSD_INSE_IiEEEEEEEEEE10policy1000ElNS7_10__identityESJ_JSK_EEEvT0_iT1_T2_DpNS2_10kernel_argIT3_EE)
        /*00bc*/ 	.short	0x0380
        /*00be*/ 	.short	0x0028


	//----- nvinfo : EIATTR_SW_WAR
	.align		4
.L_406:
        /*00c0*/ 	.byte	0x04, 0x36
        /*00c2*/ 	.short	(.L_408 - .L_407)
.L_407:
        /*00c4*/ 	.word	0x00000008
.L_408:


//--------------------- .nv.info._ZN3cub18CUB_300001_SM_10006detail9transform16transform_kernelINS2_10policy_hubILb1EN4cuda3std3__45tupleIJN6thrust24THRUST_300001_SM_1000_NS20permutation_iteratorINSA_6detail15normal_iteratorINSA_10device_ptrIKiEEEENSD_INSE_IiEEEEEEEEEE10policy1000EiNS7_10__identityESJ_JSK_EEEvT0_iT1_T2_DpNS2_10kernel_argIT3_EE --------------------------
	.section	.nv.info._ZN3cub18CUB_300001_SM_10006detail9transform16transform_kernelINS2_10policy_hubILb1EN4cuda3std3__45tupleIJN6thrust24THRUST_300001_SM_1000_NS20permutation_iteratorINSA_6detail15normal_iteratorINSA_10device_ptrIKiEEEENSD_INSE_IiEEEEEEEEEE10policy1000EiNS7_10__identityESJ_JSK_EEEvT0_iT1_T2_DpNS2_10kernel_argIT3_EE,"",@"SHT_CUDA_INFO"
	.sectionflags	@""
	.align	4


	//----- nvinfo : EIATTR_CUDA_API_VERSION
	.align		4
        /*0000*/ 	.byte	0x04, 0x37
        /*0002*/ 	.short	(.L_410 - .L_409)
.L_409:
        /*0004*/ 	.word	0x00000082


	//----- nvinfo : EIATTR_KPARAM_INFO
	.align		4
.L_410:
        /*0008*/ 	.byte	0x04, 0x17
        /*000a*/ 	.short	(.L_412 - .L_411)
.L_411:
        /*000c*/ 	.word	0x00000000
        /*0010*/ 	.short	0x0004
        /*0012*/ 	.short	0x0018
        /*0014*/ 	.byte	0x00, 0xf0, 0x41, 0x00


	//----- nvinfo : EIATTR_KPARAM_INFO
	.align		4
.L_412:
        /*0018*/ 	.byte	0x04, 0x17
        /*001a*/ 	.short	(.L_414 - .L_413)
.L_413:
        /*001c*/ 	.word	0x00000000
        /*0020*/ 	.short	0x0003
        /*0022*/ 	.short	0x0010
        /*0024*/ 	.byte	0x00, 0xf0, 0x21, 0x00


	//----- nvinfo : EIATTR_KPARAM_INFO
	.align		4
.L_414:
        /*0028*/ 	.byte	0x04, 0x17
        /*002a*/ 	.short	(.L_416 - .L_415)
.L_415:
        /*002c*/ 	.word	0x00000000
        /*0030*/ 	.short	0x0002
        /*0032*/ 	.short	0x0008
        /*0034*/ 	.byte	0x00, 0xf0, 0x05, 0x00


	//----- nvinfo : EIATTR_KPARAM_INFO
	.align		4
.L_416:
        /*0038*/ 	.byte	0x04, 0x17
        /*003a*/ 	.short	(.L_418 - .L_417)
.L_417:
        /*003c*/ 	.word	0x00000000
        /*0040*/ 	.short	0x0001
        /*0042*/ 	.short	0x0004
        /*0044*/ 	.byte	0x00, 0xf0, 0x11, 0x00


	//----- nvinfo : EIATTR_KPARAM_INFO
	.align		4
.L_418:
        /*0048*/ 	.byte	0x04, 0x17
        /*004a*/ 	.short	(.L_420 - .L_419)
.L_419:
        /*004c*/ 	.word	0x00000000
        /*0050*/ 	.short	0x0000
        /*0052*/ 	.short	0x0000
        /*0054*/ 	.byte	0x00, 0xf0, 0x11, 0x00


	//----- nvinfo : EIATTR_SPARSE_MMA_MASK
	.align		4
.L_420:
        /*0058*/ 	.byte	0x03, 0x50
        /*005a*/ 	.short	0x0000


	//----- nvinfo : EIATTR_MAXREG_COUNT
	.align		4
        /*005c*/ 	.byte	0x03, 0x1b
        /*005e*/ 	.short	0x00ff


	//----- nvinfo : EIATTR_MERCURY_ISA_VERSION
	.align		4
        /*0060*/ 	.byte	0x03, 0x5f
        /*0062*/ 	.short	0x0101


	//----- nvinfo : EIATTR_VRC_CTA_INIT_COUNT
	.align		4
        /*0064*/ 	.byte	0x02, 0x4a
	.zero		1
	.zero		1


	//----- nvinfo : EIATTR_EXIT_INSTR_OFFSETS
	.align		4
        /*0068*/ 	.byte	0x04, 0x1c
        /*006a*/ 	.short	(.L_422 - .L_421)


	//   ....[0]....
.L_421:
        /*006c*/ 	.word	0x000000f0


	//   ....[1]....
        /*0070*/ 	.word	0x000006d0


	//   ....[2]....
        /*0074*/ 	.word	0x00000980


	//   ....[3]....
        /*0078*/ 	.word	0x00000b20


	//   ....[4]....
        /*007c*/ 	.word	0x00000c00


	//   ....[5]....
        /*0080*/ 	.word	0x00000c20


	//   ....[6]....
        /*0084*/ 	.word	0x000010d0


	//   ....[7]....
        /*0088*/ 	.word	0x00001380


	//   ....[8]....
        /*008c*/ 	.word	0x00001500


	//   ....[9]....
        /*0090*/ 	.word	0x00001530


	//   ....[10]....
        /*0094*/ 	.word	0x000015b0


	//----- nvinfo : EIATTR_MAX_THREADS
	.align		4
.L_422:
        /*0098*/ 	.byte	0x04, 0x05
        /*009a*/ 	.short	(.L_424 - .L_423)
.L_423:
        /*009c*/ 	.word	0x00000080
        /*00a0*/ 	.word	0x00000001
        /*00a4*/ 	.word	0x00000001


	//----- nvinfo : EIATTR_CRS_STACK_SIZE
	.align		4
.L_424:
        /*00a8*/ 	.byte	0x04, 0x1e
        /*00aa*/ 	.short	(.L_426 - .L_425)
.L_425:
        /*00ac*/ 	.word	0x00000000


	//----- nvinfo : EIATTR_CBANK_PARAM_SIZE
	.align		4
.L_426:
        /*00b0*/ 	.byte	0x03, 0x19
        /*00b2*/ 	.short	0x0028


	//----- nvinfo : EIATTR_PARAM_CBANK
	.align		4
        /*00b4*/ 	.byte	0x04, 0x0a
        /*00b6*/ 	.short	(.L_428 - .L_427)
	.align		4
.L_427:
        /*00b8*/ 	.word	index@(.nv.constant0._ZN3cub18CUB_300001_SM_10006detail9transform16transform_kernelINS2_10policy_hubILb1EN4cuda3std3__45tupleIJN6thrust24THRUST_300001_SM_1000_NS20permutation_iteratorINSA_6detail15normal_iteratorINSA_10device_ptrIKiEEEENSD_INSE_IiEEEEEEEEEE10policy1000EiNS7_10__identityESJ_JSK_EEEvT0_iT1_T2_DpNS2_10kernel_argIT3_EE)
        /*00bc*/ 	.short	0x0380
        /*00be*/ 	.short	0x0028


	//----- nvinfo : EIATTR_SW_WAR
	.align		4
.L_428:
        /*00c0*/ 	.byte	0x04, 0x36
        /*00c2*/ 	.short	(.L_430 - .L_429)
.L_429:
        /*00c4*/ 	.word	0x00000008
.L_430:


//--------------------- .nv.info._ZN3cub18CUB_300001_SM_10006detail9transform16transform_kernelINS2_10policy_hubILb1EN4cuda3std3__45tupleIJN6thrust24THRUST_300001_SM_1000_NS20permutation_iteratorINSA_6detail15normal_iteratorINSA_10device_ptrIiEEEESG_EEEEEE10policy1000ElNS7_10__identityESG_JSH_EEEvT0_iT1_T2_DpNS2_10kernel_argIT3_EE --------------------------
	.section	.nv.info._ZN3cub18CUB_300001_SM_10006detail9transform16transform_kernelINS2_10policy_hubILb1EN4cuda3std3__45tupleIJN6thrust24THRUST_300001_SM_1000_NS20permutation_iteratorINSA_6detail15normal_iteratorINSA_10device_ptrIiEEEESG_EEEEEE10policy1000ElNS7_10__identityESG_JSH_EEEvT0_iT1_T2_DpNS2_10kernel_argIT3_EE,"",@"SHT_CUDA_INFO"
	.sectionflags	@""
	.align	4


	//----- nvinfo : EIATTR_CUDA_API_VERSION
	.align		4
        /*0000*/ 	.byte	0x04, 0x37
        /*0002*/ 	.short	(.L_432 - .L_431)
.L_431:
        /*0004*/ 	.word	0x00000082


	//----- nvinfo : EIATTR_KPARAM_INFO
	.align		4
.L_432:
        /*0008*/ 	.byte	0x04, 0x17
        /*000a*/ 	.short	(.L_434 - .L_433)
.L_433:
        /*000c*/ 	.word	0x00000000
        /*0010*/ 	.short	0x0004
        /*0012*/ 	.short	0x0018
        /*0014*/ 	.byte	0x00, 0xf0, 0x41, 0x00


	//----- nvinfo : EIATTR_KPARAM_INFO
	.align		4
.L_434:
        /*0018*/ 	.byte	0x04, 0x17
        /*001a*/ 	.short	(.L_436 - .L_435)
.L_435:
        /*001c*/ 	.word	0x00000000
        /*0020*/ 	.short	0x0003
        /*0022*/ 	.short	0x0010
        /*0024*/ 	.byte	0x00, 0xf0, 0x21, 0x00


	//----- nvinfo : EIATTR_KPARAM_INFO
	.align		4
.L_436:
        /*0028*/ 	.byte	0x04, 0x17
        /*002a*/ 	.short	(.L_438 - .L_437)
.L_437:
        /*002c*/ 	.word	0x00000000
        /*0030*/ 	.short	0x0002
        /*0032*/ 	.short	0x000c
        /*0034*/ 	.byte	0x00, 0xf0, 0x05, 0x00


	//----- nvinfo : EIATTR_KPARAM_INFO
	.align		4
.L_438:
        /*0038*/ 	.byte	0x04, 0x17
        /*003a*/ 	.short	(.L_440 - .L_439)
.L_439:
        /*003c*/ 	.word	0x00000000
        /*0040*/ 	.short	0x0001
        /*0042*/ 	.short	0x0008
        /*0044*/ 	.byte	0x00, 0xf0, 0x11, 0x00


	//----- nvinfo : EIATTR_KPARAM_INFO
	.align		4
.L_440:
        /*0048*/ 	.byte	0x04, 0x17
        /*004a*/ 	.short	(.L_442 - .L_441)
.L_441:
        /*004c*/ 	.word	0x00000000
        /*0050*/ 	.short	0x0000
        /*0052*/ 	.short	0x0000
        /*0054*/ 	.byte	0x00, 0xf0, 0x21, 0x00


	//----- nvinfo : EIATTR_SPARSE_MMA_MASK
	.align		4
.L_442:
        /*0058*/ 	.byte	0x03, 0x50
        /*005a*/ 	.short	0x0000


	//----- nvinfo : EIATTR_MAXREG_COUNT
	.align		4
        /*005c*/ 	.byte	0x03, 0x1b
        /*005e*/ 	.short	0x00ff


	//----- nvinfo : EIATTR_MERCURY_ISA_VERSION
	.align		4
        /*0060*/ 	.byte	0x03, 0x5f
        /*0062*/ 	.short	0x0101


	//----- nvinfo : EIATTR_VRC_CTA_INIT_COUNT
	.align		4
        /*0064*/ 	.byte	0x02, 0x4a
	.zero		1
	.zero		1


	//----- nvinfo : EIATTR_EXIT_INSTR_OFFSETS
	.align		4
        /*0068*/ 	.byte	0x04, 0x1c
        /*006a*/ 	.short	(.L_444 - .L_443)


	//   ....[0]....
.L_443:
        /*006c*/ 	.word	0x00000190


	//   ....[1]....
        /*0070*/ 	.word	0x00000a10


	//   ....[2]....
        /*0074*/ 	.word	0x00000cc0


	//   ....[3]....
        /*0078*/ 	.word	0x00000e40


	//   ....[4]....
        /*007c*/ 	.word	0x00000e70


	//   ....[5]....
        /*0080*/ 	.word	0x00000ef0


	//   ....[6]....
        /*0084*/ 	.word	0x00000f10


	//   ....[7]....
        /*0088*/ 	.word	0x000014f0


	//   ....[8]....
        /*008c*/ 	.word	0x00001790


	//   ....[9]....
        /*0090*/ 	.word	0x00001930


	//   ....[10]....
        /*0094*/ 	.word	0x000019f0


	//----- nvinfo : EIATTR_MAX_THREADS
	.align		4
.L_444:
        /*0098*/ 	.byte	0x04, 0x05
        /*009a*/ 	.short	(.L_446 - .L_445)
.L_445:
        /*009c*/ 	.word	0x00000080
        /*00a0*/ 	.word	0x00000001
        /*00a4*/ 	.word	0x00000001


	//----- nvinfo : EIATTR_CRS_STACK_SIZE
	.align		4
.L_446:
        /*00a8*/ 	.byte	0x04, 0x1e
        /*00aa*/ 	.short	(.L_448 - .L_447)
.L_447:
        /*00ac*/ 	.word	0x00000000


	//----- nvinfo : EIATTR_CBANK_PARAM_SIZE
	.align		4
.L_448:
        /*00b0*/ 	.byte	0x03, 0x19
        /*00b2*/ 	.short	0x0028


	//----- nvinfo : EIATTR_PARAM_CBANK
	.align		4
        /*00b4*/ 	.byte	0x04, 0x0a
        /*00b6*/ 	.short	(.L_450 - .L_449)
	.align		4
.L_449:
        /*00b8*/ 	.word	index@(.nv.constant0._ZN3cub18CUB_300001_SM_10006detail9transform16transform_kernelINS2_10policy_hubILb1EN4cuda3std3__45tupleIJN6thrust24THRUST_300001_SM_1000_NS20permutation_iteratorINSA_6detail15normal_iteratorINSA_10device_ptrIiEEEESG_EEEEEE10policy1000ElNS7_10__identityESG_JSH_EEEvT0_iT1_T2_DpNS2_10kernel_argIT3_EE)
        /*00bc*/ 	.short	0x0380
        /*00be*/ 	.short	0x0028


	//----- nvinfo : EIATTR_SW_WAR
	.align		4
.L_450:
        /*00c0*/ 	.byte	0x04, 0x36
        /*00c2*/ 	.short	(.L_452 - .L_451)
.L_451:
        /*00c4*/ 	.word	0x00000008
.L_452:


//--------------------- .nv.info._ZN3cub18CUB_300001_SM_10006detail9transform16transform_kernelINS2_10policy_hubILb1EN4cuda3std3__45tupleIJN6thrust24THRUST_300001_SM_1000_NS20permutation_iteratorINSA_6detail15normal_iteratorINSA_10device_ptrIiEEEESG_EEEEEE10policy1000EiNS7_10__identityESG_JSH_EEEvT0_iT1_T2_DpNS2_10kernel_argIT3_EE --------------------------
	.section	.nv.info._ZN3cub18CUB_300001_SM_10006detail9transform16transform_kernelINS2_10policy_hubILb1EN4cuda3std3__45tupleIJN6thrust24THRUST_300001_SM_1000_NS20permutation_iteratorINSA_6detail15normal_iteratorINSA_10device_ptrIiEEEESG_EEEEEE10policy1000EiNS7_10__identityESG_JSH_EEEvT0_iT1_T2_DpNS2_10kernel_argIT3_EE,"",@"SHT_CUDA_INFO"
	.sectionflags	@""
	.align	4


	//----- nvinfo : EIATTR_CUDA_API_VERSION
	.align		4
        /*0000*/ 	.byte	0x04, 0x37
        /*0002*/ 	.short	(.L_454 - .L_453)
.L_453:
        /*0004*/ 	.word	0x00000082


	//----- nvinfo : EIATTR_KPARAM_INFO
	.align		4
.L_454:
        /*0008*/ 	.byte	0x04, 0x17
        /*000a*/ 	.short	(.L_456 - .L_455)
.L_455:
        /*000c*/ 	.word	0x00000000
        /*0010*/ 	.short	0x0004
        /*0012*/ 	.short	0x0018
        /*0014*/ 	.byte	0x00, 0xf0, 0x41, 0x00


	//----- nvinfo : EIATTR_KPARAM_INFO
	.align		4
.L_456:
        /*0018*/ 	.byte	0x04, 0x17
        /*001a*/ 	.short	(.L_458 - .L_457)
.L_457:
        /*001c*/ 	.word	0x00000000
        /*0020*/ 	.short	0x0003
        /*0022*/ 	.short	0x0010
        /*0024*/ 	.byte	0x00, 0xf0, 0x21, 0x00


	//----- nvinfo : EIATTR_KPARAM_INFO
	.align		4
.L_458:
        /*0028*/ 	.byte	0x04, 0x17
        /*002a*/ 	.short	(.L_460 - .L_459)
.L_459:
        /*002c*/ 	.word	0x00000000
        /*0030*/ 	.short	0x0002
        /*0032*/ 	.short	0x0008
        /*0034*/ 	.byte	0x00, 0xf0, 0x05, 0x00


	//----- nvinfo : EIATTR_KPARAM_INFO
	.align		4
.L_460:
        /*0038*/ 	.byte	0x04, 0x17
        /*003a*/ 	.short	(.L_462 - .L_461)
.L_461:
        /*003c*/ 	.word	0x00000000
        /*0040*/ 	.short	0x0001
        /*0042*/ 	.short	0x0004
        /*0044*/ 	.byte	0x00, 0xf0, 0x11, 0x00


	//----- nvinfo : EIATTR_KPARAM_INFO
	.align		4
.L_462:
        /*0048*/ 	.byte	0x04, 0x17
        /*004a*/ 	.short	(.L_464 - .L_463)
.L_463:
        /*004c*/ 	.word	0x00000000
        /*0050*/ 	.short	0x0000
        /*0052*/ 	.short	0x0000
        /*0054*/ 	.byte	0x00, 0xf0, 0x11, 0x00


	//----- nvinfo : EIATTR_SPARSE_MMA_MASK
	.align		4
.L_464:
        /*0058*/ 	.byte	0x03, 0x50
        /*005a*/ 	.short	0x0000


	//----- nvinfo : EIATTR_MAXREG_COUNT
	.align		4
        /*005c*/ 	.byte	0x03, 0x1b
        /*005e*/ 	.short	0x00ff


	//----- nvinfo : EIATTR_MERCURY_ISA_VERSION
	.align		4
        /*0060*/ 	.byte	0x03, 0x5f
        /*0062*/ 	.short	0x0101


	//----- nvinfo : EIATTR_VRC_CTA_INIT_COUNT
	.align		4
        /*0064*/ 	.byte	0x02, 0x4a
	.zero		1
	.zero		1


	//----- nvinfo : EIATTR_EXIT_INSTR_OFFSETS
	.align		4
        /*0068*/ 	.byte	0x04, 0x1c
        /*006a*/ 	.short	(.L_466 - .L_465)


	//   ....[0]....
.L_465:
        /*006c*/ 	.word	0x000000f0


	//   ....[1]....
        /*0070*/ 	.word	0x000006d0


	//   ....[2]....
        /*0074*/ 	.word	0x00000980


	//   ....[3]....
        /*0078*/ 	.word	0x00000b20


	//   ....[4]....
        /*007c*/ 	.word	0x00000c00


	//   ....[5]....
        /*0080*/ 	.word	0x00000c20


	//   ....[6]....
        /*0084*/ 	.word	0x000010d0


	//   ....[7]....
        /*0088*/ 	.word	0x00001380


	//   ....[8]....
        /*008c*/ 	.word	0x00001500


	//   ....[9]....
        /*0090*/ 	.word	0x00001530


	//   ....[10]....
        /*0094*/ 	.word	0x000015b0


	//----- nvinfo : EIATTR_MAX_THREADS
	.align		4
.L_466:
        /*0098*/ 	.byte	0x04, 0x05
        /*009a*/ 	.short	(.L_468 - .L_467)
.L_467:
        /*009c*/ 	.word	0x00000080
        /*00a0*/ 	.word	0x00000001
        /*00a4*/ 	.word	0x00000001


	//----- nvinfo : EIATTR_CRS_STACK_SIZE
	.align		4
.L_468:
        /*00a8*/ 	.byte	0x04, 0x1e
        /*00aa*/ 	.short	(.L_470 - .L_469)
.L_469:
        /*00ac*/ 	.word	0x00000000


	//----- nvinfo : EIATTR_CBANK_PARAM_SIZE
	.align		4
.L_470:
        /*00b0*/ 	.byte	0x03, 0x19
        /*00b2*/ 	.short	0x0028


	//----- nvinfo : EIATTR_PARAM_CBANK
	.align		4
        /*00b4*/ 	.byte	0x04, 0x0a
        /*00b6*/ 	.short	(.L_472 - .L_471)
	.align		4
.L_471:
        /*00b8*/ 	.word	index@(.nv.constant0._ZN3cub18CUB_300001_SM_10006detail9transform16transform_kernelINS2_10policy_hubILb1EN4cuda3std3__45tupleIJN6thrust24THRUST_300001_SM_1000_NS20permutation_iteratorINSA_6detail15normal_iteratorINSA_10device_ptrIiEEEESG_EEEEEE10policy1000EiNS7_10__identityESG_JSH_EEEvT0_iT1_T2_DpNS2_10kernel_argIT3_EE)
        /*00bc*/ 	.short	0x0380
        /*00be*/ 	.short	0x0028


	//----- nvinfo : EIATTR_SW_WAR
	.align		4
.L_472:
        /*00c0*/ 	.byte	0x04, 0x36
        /*00c2*/ 	.short	(.L_474 - .L_473)
.L_473:
        /*00c4*/ 	.word	0x00000008
.L_474:


//--------------------- .nv.info._ZN3cub18CUB_300001_SM_10006detail8for_each13static_kernelINS2_12policy_hub_t12policy_500_tElNS2_12op_wrapper_tIl17RowCounterFunctorN6thrust24THRUST_300001_SM_1000_NS6detail15normal_iteratorINS9_10device_ptrIiEEEEEEEEvT0_T1_ --------------------------
	.section	.nv.info._ZN3cub18CUB_300001_SM_10006detail8for_each13static_kernelINS2_12policy_hub_t12policy_500_tElNS2_12op_wrapper_tIl17RowCounterFunctorN6thrust24THRUST_300001_SM_1000_NS6detail15normal_iteratorINS9_10device_ptrIiEEEEEEEEvT0_T1_,"",@"SHT_CUDA_INFO"
	.sectionflags	@""
	.align	4


	//----- nvinfo : EIATTR_CUDA_API_VERSION
	.align		4
        /*0000*/ 	.byte	0x04, 0x37
        /*0002*/ 	.short	(.L_476 - .L_475)
.L_475:
        /*0004*/ 	.word	0x00000082


	//----- nvinfo : EIATTR_KPARAM_INFO
	.align		4
.L_476:
        /*0008*/ 	.byte	0x04, 0x17
        /*000a*/ 	.short	(.L_478 - .L_477)
.L_477:
        /*000c*/ 	.word	0x00000000
        /*0010*/ 	.short	0x0001
        /*0012*/ 	.short	0x0008
        /*0014*/ 	.byte	0x00, 0xf0, 0x41, 0x00


	//----- nvinfo : EIATTR_KPARAM_INFO
	.align		4
.L_478:
        /*0018*/ 	.byte	0x04, 0x17
        /*001a*/ 	.short	(.L_480 - .L_479)
.L_479:
        /*001c*/ 	.word	0x00000000
        /*0020*/ 	.short	0x0000
        /*0022*/ 	.short	0x0000
        /*0024*/ 	.byte	0x00, 0xf0, 0x21, 0x00


	//----- nvinfo : EIATTR_SPARSE_MMA_MASK
	.align		4
.L_480:
        /*0028*/ 	.byte	0x03, 0x50
        /*002a*/ 	.short	0x0000


	//----- nvinfo : EIATTR_MAXREG_COUNT
	.align		4
        /*002c*/ 	.byte	0x03, 0x1b
        /*002e*/ 	.short	0x00ff


	//----- nvinfo : EIATTR_MERCURY_ISA_VERSION
	.align		4
        /*0030*/ 	.byte	0x03, 0x5f
        /*0032*/ 	.short	0x0101


	//----- nvinfo : EIATTR_VRC_CTA_INIT_COUNT
	.align		4
        /*0034*/ 	.byte	0x02, 0x4a
	.zero		1
	.zero		1


	//----- nvinfo : EIATTR_EXIT_INSTR_OFFSETS
	.align		4
        /*0038*/ 	.byte	0x04, 0x1c
        /*003a*/ 	.short	(.L_482 - .L_481)


	//   ....[0]....
.L_481:
        /*003c*/ 	.word	0x00000180


	//   ....[1]....
        /*0040*/ 	.word	0x000002f0


	//   ....[2]....
        /*0044*/ 	.word	0x00000350


	//----- nvinfo : EIATTR_MAX_THREADS
	.align		4
.L_482:
        /*0048*/ 	.byte	0x04, 0x05
        /*004a*/ 	.short	(.L_484 - .L_483)
.L_483:
        /*004c*/ 	.word	0x00000100
        /*0050*/ 	.word	0x00000001
        /*0054*/ 	.word	0x00000001


	//----- nvinfo : EIATTR_CRS_STACK_SIZE
	.align		4
.L_484:
        /*0058*/ 	.byte	0x04, 0x1e
        /*005a*/ 	.short	(.L_486 - .L_485)
.L_485:
        /*005c*/ 	.word	0x00000000


	//----- nvinfo : EIATTR_CBANK_PARAM_SIZE
	.align		4
.L_486:
        /*0060*/ 	.byte	0x03, 0x19
        /*0062*/ 	.short	0x0018


	//----- nvinfo : EIATTR_PARAM_CBANK
	.align		4
        /*0064*/ 	.byte	0x04, 0x0a
        /*0066*/ 	.short	(.L_488 - .L_487)
	.align		4
.L_487:
        /*0068*/ 	.word	index@(.nv.constant0._ZN3cub18CUB_300001_SM_10006detail8for_each13static_kernelINS2_12policy_hub_t12policy_500_tElNS2_12op_wrapper_tIl17RowCounterFunctorN6thrust24THRUST_300001_SM_1000_NS6detail15normal_iteratorINS9_10device_ptrIiEEEEEEEEvT0_T1_)
        /*006c*/ 	.short	0x0380
        /*006e*/ 	.short	0x0018


	//----- nvinfo : EIATTR_SW_WAR
	.align		4
.L_488:
        /*0070*/ 	.byte	0x04, 0x36
        /*0072*/ 	.short	(.L_490 - .L_489)
.L_489:
        /*0074*/ 	.word	0x00000008
.L_490:


//--------------------- .nv.info._ZN3cub18CUB_300001_SM_10006detail8for_each13static_kernelINS2_12policy_hub_t12policy_500_tElN6thrust24THRUST_300001_SM_1000_NS8cuda_cub6__fill7functorINS7_6detail15normal_iteratorINS7_10device_ptrIiEEEEiEEEEvT0_T1_ --------------------------
	.section	.nv.info._ZN3cub18CUB_300001_SM_10006detail8for_each13static_kernelINS2_12policy_hub_t12policy_500_tElN6thrust24THRUST_300001_SM_1000_NS8cuda_cub6__fill7functorINS7_6detail15normal_iteratorINS7_10device_ptrIiEEEEiEEEEvT0_T1_,"",@"SHT_CUDA_INFO"
	.sectionflags	@""
	.align	4


	//----- nvinfo : EIATTR_CUDA_API_VERSION
	.align		4
        /*0000*/ 	.byte	0x04, 0x37
        /*0002*/ 	.short	(.L_492 - .L_491)
.L_491:
        /*0004*/ 	.word	0x00000082


	//----- nvinfo : EIATTR_KPARAM_INFO
	.align		4
.L_492:
        /*0008*/ 	.byte	0x04, 0x17
        /*000a*/ 	.short	(.L_494 - .L_493)
.L_493:
        /*000c*/ 	.word	0x00000000
        /*0010*/ 	.short	0x0001
        /*0012*/ 	.short	0x0008
        /*0014*/ 	.byte	0x00, 0xf0, 0x41, 0x00


	//----- nvinfo : EIATTR_KPARAM_INFO
	.align		4
.L_494:
        /*0018*/ 	.byte	0x04, 0x17
        /*001a*/ 	.short	(.L_496 - .L_495)
.L_495:
        /*001c*/ 	.word	0x00000000
        /*0020*/ 	.short	0x0000
        /*0022*/ 	.short	0x0000
        /*0024*/ 	.byte	0x00, 0xf0, 0x21, 0x00


	//----- nvinfo : EIATTR_SPARSE_MMA_MASK
	.align		4
.L_496:
        /*0028*/ 	.byte	0x03, 0x50
        /*002a*/ 	.short	0x0000


	//----- nvinfo : EIATTR_MAXREG_COUNT
	.align		4
        /*002c*/ 	.byte	0x03, 0x1b
        /*002e*/ 	.short	0x00ff


	//----- nvinfo : EIATTR_MERCURY_ISA_VERSION
	.align		4
        /*0030*/ 	.byte	0x03, 0x5f
        /*0032*/ 	.short	0x0101


	//----- nvinfo : EIATTR_VRC_CTA_INIT_COUNT
	.align		4
        /*0034*/ 	.byte	0x02, 0x4a
	.zero		1
	.zero		1


	//----- nvinfo : EIATTR_EXIT_INSTR_OFFSETS
	.align		4
        /*0038*/ 	.byte	0x04, 0x1c
        /*003a*/ 	.short	(.L_498 - .L_497)


	//   ....[0]....
.L_497:
        /*003c*/ 	.word	0x00000130


	//   ....[1]....
        /*0040*/ 	.word	0x00000240


	//   ....[2]....
        /*0044*/ 	.word	0x00000270


	//----- nvinfo : EIATTR_MAX_THREADS
	.align		4
.L_498:
        /*0048*/ 	.byte	0x04, 0x05
        /*004a*/ 	.short	(.L_500 - .L_499)
.L_499:
        /*004c*/ 	.word	0x00000100
        /*0050*/ 	.word	0x00000001
        /*0054*/ 	.word	0x00000001


	//----- nvinfo : EIATTR_CBANK_PARAM_SIZE
	.align		4
.L_500:
        /*0058*/ 	.byte	0x03, 0x19
        /*005a*/ 	.short	0x0018


	//----- nvinfo : EIATTR_PARAM_CBANK
	.align		4
        /*005c*/ 	.byte	0x04, 0x0a
        /*005e*/ 	.short	(.L_502 - .L_501)
	.align		4
.L_501:
        /*0060*/ 	.word	index@(.nv.constant0._ZN3cub18CUB_300001_SM_10006detail8for_each13static_kernelINS2_12policy_hub_t12policy_500_tElN6thrust24THRUST_300001_SM_1000_NS8cuda_cub6__fill7functorINS7_6detail15normal_iteratorINS7_10device_ptrIiEEEEiEEEEvT0_T1_)
        /*0064*/ 	.short	0x0380
        /*0066*/ 	.short	0x0018


	//----- nvinfo : EIATTR_SW_WAR
	.align		4
.L_502:
        /*0068*/ 	.byte	0x04, 0x36
        /*006a*/ 	.short	(.L_504 - .L_503)
.L_503:
        /*006c*/ 	.word	0x00000008
.L_504:


//--------------------- .nv.info._ZN3cub18CUB_300001_SM_10006detail8for_each13static_kernelINS2_12policy_hub_t12policy_500_tElN6thrust24THRUST_300001_SM_1000_NS8cuda_cub10__tabulate7functorINS7_6detail15normal_iteratorINS7_10device_ptrIiEEEENS7_6system6detail7generic6detail22compute_sequence_valueIivEElEEEEvT0_T1_ --------------------------
	.section	.nv.info._ZN3cub18CUB_300001_SM_10006detail8for_each13static_kernelINS2_12policy_hub_t12policy_500_tElN6thrust24THRUST_300001_SM_1000_NS8cuda_cub10__tabulate7functorINS7_6detail15normal_iteratorINS7_10device_ptrIiEEEENS7_6system6detail7generic6detail22compute_sequence_valueIivEElEEEEvT0_T1_,"",@"SHT_CUDA_INFO"
	.sectionflags	@""
	.align	4


	//----- nvinfo : EIATTR_CUDA_API_VERSION
	.align		4
        /*0000*/ 	.byte	0x04, 0x37
        /*0002*/ 	.short	(.L_506 - .L_505)
.L_505:
        /*0004*/ 	.word	0x00000082


	//----- nvinfo : EIATTR_KPARAM_INFO
	.align		4
.L_506:
        /*0008*/ 	.byte	0x04, 0x17
        /*000a*/ 	.short	(.L_508 - .L_507)
.L_507:
        /*000c*/ 	.word	0x00000000
        /*0010*/ 	.short	0x0001
        /*0012*/ 	.short	0x0008
        /*0014*/ 	.byte	0x00, 0xf0, 0x41, 0x00


	//----- nvinfo : EIATTR_KPARAM_INFO
	.align		4
.L_508:
        /*0018*/ 	.byte	0x04, 0x17
        /*001a*/ 	.short	(.L_510 - .L_509)
.L_509:
        /*001c*/ 	.word	0x00000000
        /*0020*/ 	.short	0x0000
        /*0022*/ 	.short	0x0000
        /*0024*/ 	.byte	0x00, 0xf0, 0x21, 0x00


	//----- nvinfo : EIATTR_SPARSE_MMA_MASK
	.align		4
.L_510:
        /*0028*/ 	.byte	0x03, 0x50
        /*002a*/ 	.short	0x0000


	//----- nvinfo : EIATTR_MAXREG_COUNT
	.align		4
        /*002c*/ 	.byte	0x03, 0x1b
        /*002e*/ 	.short	0x00ff


	//----- nvinfo : EIATTR_MERCURY_ISA_VERSION
	.align		4
        /*0030*/ 	.byte	0x03, 0x5f
        /*0032*/ 	.short	0x0101


	//----- nvinfo : EIATTR_VRC_CTA_INIT_COUNT
	.align		4
        /*0034*/ 	.byte	0x02, 0x4a
	.zero		1
	.zero		1


	//----- nvinfo : EIATTR_EXIT_INSTR_OFFSETS
	.align		4
        /*0038*/ 	.byte	0x04, 0x1c
        /*003a*/ 	.short	(.L_512 - .L_511)


	//   ....[0]....
.L_511:
        /*003c*/ 	.word	0x00000160


	//   ....[1]....
        /*0040*/ 	.word	0x000002b0


	//   ....[2]....
        /*0044*/ 	.word	0x00000340


	//----- nvinfo : EIATTR_MAX_THREADS
	.align		4
.L_512:
        /*0048*/ 	.byte	0x04, 0x05
        /*004a*/ 	.short	(.L_514 - .L_513)
.L_513:
        /*004c*/ 	.word	0x00000100
        /*0050*/ 	.word	0x00000001
        /*0054*/ 	.word	0x00000001


	//----- nvinfo : EIATTR_CRS_STACK_SIZE
	.align		4
.L_514:
        /*0058*/ 	.byte	0x04, 0x1e
        /*005a*/ 	.short	(.L_516 - .L_515)
.L_515:
        /*005c*/ 	.word	0x00000000


	//----- nvinfo : EIATTR_CBANK_PARAM_SIZE
	.align		4
.L_516:
        /*0060*/ 	.byte	0x03, 0x19
        /*0062*/ 	.short	0x0018


	//----- nvinfo : EIATTR_PARAM_CBANK
	.align		4
        /*0064*/ 	.byte	0x04, 0x0a
        /*0066*/ 	.short	(.L_518 - .L_517)
	.align		4
.L_517:
        /*0068*/ 	.word	index@(.nv.constant0._ZN3cub18CUB_300001_SM_10006detail8for_each13static_kernelINS2_12policy_hub_t12policy_500_tElN6thrust24THRUST_300001_SM_1000_NS8cuda_cub10__tabulate7functorINS7_6detail15normal_iteratorINS7_10device_ptrIiEEEENS7_6system6detail7generic6detail22compute_sequence_valueIivEElEEEEvT0_T1_)
        /*006c*/ 	.short	0x0380
        /*006e*/ 	.short	0x0018


	//----- nvinfo : EIATTR_SW_WAR
	.align		4
.L_518:
        /*0070*/ 	.byte	0x04, 0x36
        /*0072*/ 	.short	(.L_520 - .L_519)
.L_519:
        /*0074*/ 	.word	0x00000008
.L_520:


//--------------------- .nv.info._ZN3cub18CUB_300001_SM_10006detail8for_each13static_kernelINS2_12policy_hub_t12policy_500_tEmN6thrust24THRUST_300001_SM_1000_NS8cuda_cub20__uninitialized_fill7functorINS7_10device_ptrIfEEfEEEEvT0_T1_ --------------------------
	.section	.nv.info._ZN3cub18CUB_300001_SM_10006detail8for_each13static_kernelINS2_12policy_hub_t12policy_500_tEmN6thrust24THRUST_300001_SM_1000_NS8cuda_cub20__uninitialized_fill7functorINS7_10device_ptrIfEEfEEEEvT0_T1_,"",@"SHT_CUDA_INFO"
	.sectionflags	@""
	.align	4


	//----- nvinfo : EIATTR_CUDA_API_VERSION
	.align		4
        /*0000*/ 	.byte	0x04, 0x37
        /*0002*/ 	.short	(.L_522 - .L_521)
.L_521:
        /*0004*/ 	.word	0x00000082


	//----- nvinfo : EIATTR_KPARAM_INFO
	.align		4
.L_522:
        /*0008*/ 	.byte	0x04, 0x17
        /*000a*/ 	.short	(.L_524 - .L_523)
.L_523:
        /*000c*/ 	.word	0x00000000
        /*0010*/ 	.short	0x0001
        /*0012*/ 	.short	0x0008
        /*0014*/ 	.byte	0x00, 0xf0, 0x41, 0x00


	//----- nvinfo : EIATTR_KPARAM_INFO
	.align		4
.L_524:
        /*0018*/ 	.byte	0x04, 0x17
        /*001a*/ 	.short	(.L_526 - .L_525)
.L_525:
        /*001c*/ 	.word	0x00000000
        /*0020*/ 	.short	0x0000
        /*0022*/ 	.short	0x0000
        /*0024*/ 	.byte	0x00, 0xf0, 0x21, 0x00


	//----- nvinfo : EIATTR_SPARSE_MMA_MASK
	.align		4
.L_526:
        /*0028*/ 	.byte	0x03, 0x50
        /*002a*/ 	.short	0x0000


	//----- nvinfo : EIATTR_MAXREG_COUNT
	.align		4
        /*002c*/ 	.byte	0x03, 0x1b
        /*002e*/ 	.short	0x00ff


	//----- nvinfo : EIATTR_MERCURY_ISA_VERSION
	.align		4
        /*0030*/ 	.byte	0x03, 0x5f
        /*0032*/ 	.short	0x0101


	//----- nvinfo : EIATTR_VRC_CTA_INIT_COUNT
	.align		4
        /*0034*/ 	.byte	0x02, 0x4a
	.zero		1
	.zero		1


	//----- nvinfo : EIATTR_EXIT_INSTR_OFFSETS
	.align		4
        /*0038*/ 	.byte	0x04, 0x1c
        /*003a*/ 	.short	(.L_528 - .L_527)


	//   ....[0]....
.L_527:
        /*003c*/ 	.word	0x00000130


	//   ....[1]....
        /*0040*/ 	.word	0x00000230


	//   ....[2]....
        /*0044*/ 	.word	0x00000260


	//----- nvinfo : EIATTR_MAX_THREADS
	.align		4
.L_528:
        /*0048*/ 	.byte	0x04, 0x05
        /*004a*/ 	.short	(.L_530 - .L_529)
.L_529:
        /*004c*/ 	.word	0x00000100
        /*0050*/ 	.word	0x00000001
        /*0054*/ 	.word	0x00000001


	//----- nvinfo : EIATTR_CBANK_PARAM_SIZE
	.align		4
.L_530:
        /*0058*/ 	.byte	0x03, 0x19
        /*005a*/ 	.short	0x0018


	//----- nvinfo : EIATTR_PARAM_CBANK
	.align		4
        /*005c*/ 	.byte	0x04, 0x0a
        /*005e*/ 	.short	(.L_532 - .L_531)
	.align		4
.L_531:
        /*0060*/ 	.word	index@(.nv.constant0._ZN3cub18CUB_300001_SM_10006detail8for_each13static_kernelINS2_12policy_hub_t12policy_500_tEmN6thrust24THRUST_300001_SM_1000_NS8cuda_cub20__uninitialized_fill7functorINS7_10device_ptrIfEEfEEEEvT0_T1_)
        /*0064*/ 	.short	0x0380
        /*0066*/ 	.short	0x0018


	//----- nvinfo : EIATTR_SW_WAR
	.align		4
.L_532:
        /*0068*/ 	.byte	0x04, 0x36
        /*006a*/ 	.short	(.L_534 - .L_533)
.L_533:
        /*006c*/ 	.word	0x00000008
.L_534:


//--------------------- .nv.info._ZN3cub18CUB_300001_SM_10006detail8for_each13static_kernelINS2_12policy_hub_t12policy_500_tEmN6thrust24THRUST_300001_SM_1000_NS8cuda_cub20__uninitialized_fill7functorINS7_10device_ptrIiEEiEEEEvT0_T1_ --------------------------
	.section	.nv.info._ZN3cub18CUB_300001_SM_10006detail8for_each13static_kernelINS2_12policy_hub_t12policy_500_tEmN6thrust24THRUST_300001_SM_1000_NS8cuda_cub20__uninitialized_fill7functorINS7_10device_ptrIiEEiEEEEvT0_T1_,"",@"SHT_CUDA_INFO"
	.sectionflags	@""
	.align	4


	//----- nvinfo : EIATTR_CUDA_API_VERSION
	.align		4
        /*0000*/ 	.byte	0x04, 0x37
        /*0002*/ 	.short	(.L_536 - .L_535)
.L_535:
        /*0004*/ 	.word	0x00000082


	//----- nvinfo : EIATTR_KPARAM_INFO
	.align		4
.L_536:
        /*0008*/ 	.byte	0x04, 0x17
        /*000a*/ 	.short	(.L_538 - .L_537)
.L_537:
        /*000c*/ 	.word	0x00000000
        /*0010*/ 	.short	0x0001
        /*0012*/ 	.short	0x0008
        /*0014*/ 	.byte	0x00, 0xf0, 0x41, 0x00


	//----- nvinfo : EIATTR_KPARAM_INFO
	.align		4
.L_538:
        /*0018*/ 	.byte	0x04, 0x17
        /*001a*/ 	.short	(.L_540 - .L_539)
.L_539:
        /*001c*/ 	.word	0x00000000
        /*0020*/ 	.short	0x0000
        /*0022*/ 	.short	0x0000
        /*0024*/ 	.byte	0x00, 0xf0, 0x21, 0x00


	//----- nvinfo : EIATTR_SPARSE_MMA_MASK
	.align		4
.L_540:
        /*0028*/ 	.byte	0x03, 0x50
        /*002a*/ 	.short	0x0000


	//----- nvinfo : EIATTR_MAXREG_COUNT
	.align		4
        /*002c*/ 	.byte	0x03, 0x1b
        /*002e*/ 	.short	0x00ff


	//----- nvinfo : EIATTR_MERCURY_ISA_VERSION
	.align		4
        /*0030*/ 	.byte	0x03, 0x5f
        /*0032*/ 	.short	0x0101


	//----- nvinfo : EIATTR_VRC_CTA_INIT_COUNT
	.align		4
        /*0034*/ 	.byte	0x02, 0x4a
	.zero		1
	.zero		1


	//----- nvinfo : EIATTR_EXIT_INSTR_OFFSETS
	.align		4
        /*0038*/ 	.byte	0x04, 0x1c
        /*003a*/ 	.short	(.L_542 - .L_541)


	//   ....[0]....
.L_541:
        /*003c*/ 	.word	0x00000130


	//   ....[1]....
        /*0040*/ 	.word	0x00000230


	//   ....[2]....
        /*0044*/ 	.word	0x00000260


	//----- nvinfo : EIATTR_MAX_THREADS
	.align		4
.L_542:
        /*0048*/ 	.byte	0x04, 0x05
        /*004a*/ 	.short	(.L_544 - .L_543)
.L_543:
        /*004c*/ 	.word	0x00000100
        /*0050*/ 	.word	0x00000001
        /*0054*/ 	.word	0x00000001


	//----- nvinfo : EIATTR_CBANK_PARAM_SIZE
	.align		4
.L_544:
        /*0058*/ 	.byte	0x03, 0x19
        /*005a*/ 	.short	0x0018


	//----- nvinfo : EIATTR_PARAM_CBANK
	.align		4
        /*005c*/ 	.byte	0x04, 0x0a
        /*005e*/ 	.short	(.L_546 - .L_545)
	.align		4
.L_545:
        /*0060*/ 	.word	index@(.nv.constant0._ZN3cub18CUB_300001_SM_10006detail8for_each13static_kernelINS2_12policy_hub_t12policy_500_tEmN6thrust24THRUST_300001_SM_1000_NS8cuda_cub20__uninitialized_fill7functorINS7_10device_ptrIiEEiEEEEvT0_T1_)
        /*0064*/ 	.short	0x0380
        /*0066*/ 	.short	0x0018


	//----- nvinfo : EIATTR_SW_WAR
	.align		4
.L_546:
        /*0068*/ 	.byte	0x04, 0x36
        /*006a*/ 	.short	(.L_548 - .L_547)
.L_547:
        /*006c*/ 	.word	0x00000008
.L_548:


//--------------------- .nv.info._ZN3cub18CUB_300001_SM_10006detail11EmptyKernelIvEEvv --------------------------
	.section	.nv.info._ZN3cub18CUB_300001_SM_10006detail11EmptyKernelIvEEvv,"",@"SHT_CUDA_INFO"
	.sectionflags	@""
	.align	4


	//----- nvinfo : EIATTR_CUDA_API_VERSION
	.align		4
        /*0000*/ 	.byte	0x04, 0x37
        /*0002*/ 	.short	(.L_550 - .L_549)
.L_549:
        /*0004*/ 	.word	0x00000082


	//----- nvinfo : EIATTR_SPARSE_MMA_MASK
	.align		4
.L_550:
        /*0008*/ 	.byte	0x03, 0x50
        /*000a*/ 	.short	0x0000


	//----- nvinfo : EIATTR_MAXREG_COUNT
	.align		4
        /*000c*/ 	.byte	0x03, 0x1b
        /*000e*/ 	.short	0x00ff


	//----- nvinfo : EIATTR_MERCURY_ISA_VERSION
	.align		4
        /*0010*/ 	.byte	0x03, 0x5f
        /*0012*/ 	.short	0x0101


	//----- nvinfo : EIATTR_VRC_CTA_INIT_COUNT
	.align		4
        /*0014*/ 	.byte	0x02, 0x4a
	.zero		1
	.zero		1


	//----- nvinfo : EIATTR_EXIT_INSTR_OFFSETS
	.align		4
        /*0018*/ 	.byte	0x04, 0x1c
        /*001a*/ 	.short	(.L_552 - .L_551)


	//   ....[0]....
.L_551:
        /*001c*/ 	.word	0x00000010


	//----- nvinfo : EIATTR_SW_WAR
	.align		4
.L_552:
        /*0020*/ 	.byte	0x04, 0x36
        /*0022*/ 	.short	(.L_554 - .L_553)
.L_553:
        /*0024*/ 	.word	0x00000008
.L_554:


//--------------------- .nv.callgraph             --------------------------
	.section	.nv.callgraph,"",@"SHT_CUDA_CALLGRAPH"
	.align	4
	.sectionentsize	8
	.align		4
        /*0000*/ 	.word	0x00000000
	.align		4
        /*0004*/ 	.word	0xffffffff
	.align		4
        /*0008*/ 	.word	0x00000000
	.align		4
        /*000c*/ 	.word	0xfffffffe
	.align		4
        /*0010*/ 	.word	0x00000000
	.align		4
        /*0014*/ 	.word	0xfffffffd
	.align		4
        /*0018*/ 	.word	0x00000000
	.align		4
        /*001c*/ 	.word	0xfffffffc


//--------------------- .nv.constant4             --------------------------
	.section	.nv.constant4,"a",@progbits
	.align	8
	.align		8
.nv.constant4:
        /*0000*/ 	.dword	_ZN40_INTERNAL_384888ea_4_k_cu_10559675_912444cuda3std3__45__cpo5beginE
	.align		8
        /*0008*/ 	.dword	_ZN40_INTERNAL_384888ea_4_k_cu_10559675_912444cuda3std3__45__cpo3endE
	.align		8
        /*0010*/ 	.dword	_ZN40_INTERNAL_384888ea_4_k_cu_10559675_912444cuda3std3__45__cpo6cbeginE
	.align		8
        /*0018*/ 	.dword	_ZN40_INTERNAL_384888ea_4_k_cu_10559675_912444cuda3std3__45__cpo4cendE
	.align		8
        /*0020*/ 	.dword	_ZN40_INTERNAL_384888ea_4_k_cu_10559675_912444cuda3std3__45__cpo6rbeginE
	.align		8
        /*0028*/ 	.dword	_ZN40_INTERNAL_384888ea_4_k_cu_10559675_912444cuda3std3__45__cpo4rendE
	.align		8
        /*0030*/ 	.dword	_ZN40_INTERNAL_384888ea_4_k_cu_10559675_912444cuda3std3__45__cpo7crbeginE
	.align		8
        /*0038*/ 	.dword	_ZN40_INTERNAL_384888ea_4_k_cu_10559675_912444cuda3std3__45__cpo5crendE
	.align		8
        /*0040*/ 	.dword	_ZN40_INTERNAL_384888ea_4_k_cu_10559675_912444cuda3std3__442_GLOBAL__N__384888ea_4_k_cu_10559675_912446ignoreE
	.align		8
        /*0048*/ 	.dword	_ZN40_INTERNAL_384888ea_4_k_cu_10559675_912444cuda3std3__419piecewise_constructE
	.align		8
        /*0050*/ 	.dword	_ZN40_INTERNAL_384888ea_4_k_cu_10559675_912444cuda3std3__48in_placeE
	.align		8
        /*0058*/ 	.dword	_ZN40_INTERNAL_384888ea_4_k_cu_10559675_912444cuda3std3__420unreachable_sentinelE
	.align		8
        /*0060*/ 	.dword	_ZN40_INTERNAL_384888ea_4_k_cu_10559675_912444cuda3std3__47nulloptE
	.align		8
        /*0068*/ 	.dword	_ZN40_INTERNAL_384888ea_4_k_cu_10559675_912444cuda3std3__48unexpectE
	.align		8
        /*0070*/ 	.dword	_ZN40_INTERNAL_384888ea_4_k_cu_10559675_912444cuda3std6ranges3__45__cpo4swapE
	.align		8
        /*0078*/ 	.dword	_ZN40_INTERNAL_384888ea_4_k_cu_10559675_912444cuda3std6ranges3__45__cpo9iter_moveE
	.align		8
        /*0080*/ 	.dword	_ZN40_INTERNAL_384888ea_4_k_cu_10559675_912444cuda3std6ranges3__45__cpo5beginE
	.align		8
        /*0088*/ 	.dword	_ZN40_INTERNAL_384888ea_4_k_cu_10559675_912444cuda3std6ranges3__45__cpo3endE
	.align		8
        /*0090*/ 	.dword	_ZN40_INTERNAL_384888ea_4_k_cu_10559675_912444cuda3std6ranges3__45__cpo6cbeginE
	.align		8
        /*0098*/ 	.dword	_ZN40_INTERNAL_384888ea_4_k_cu_10559675_912444cuda3std6ranges3__45__cpo4cendE
	.align		8
        /*00a0*/ 	.dword	_ZN40_INTERNAL_384888ea_4_k_cu_10559675_912444cuda3std6ranges3__45__cpo7advanceE
	.align		8
        /*00a8*/ 	.dword	_ZN40_INTERNAL_384888ea_4_k_cu_10559675_912444cuda3std6ranges3__45__cpo9iter_swapE
	.align		8
        /*00b0*/ 	.dword	_ZN40_INTERNAL_384888ea_4_k_cu_10559675_912444cuda3std6ranges3__45__cpo4nextE
	.align		8
        /*00b8*/ 	.dword	_ZN40_INTERNAL_384888ea_4_k_cu_10559675_912444cuda3std6ranges3__45__cpo4prevE
	.align		8
        /*00c0*/ 	.dword	_ZN40_INTERNAL_384888ea_4_k_cu_10559675_912444cuda3std6ranges3__45__cpo4dataE
	.align		8
        /*00c8*/ 	.dword	_ZN40_INTERNAL_384888ea_4_k_cu_10559675_912444cuda3std6ranges3__45__cpo5cdataE
	.align		8
        /*00d0*/ 	.dword	_ZN40_INTERNAL_384888ea_4_k_cu_10559675_912444cuda3std6ranges3__45__cpo4sizeE
	.align		8
        /*00d8*/ 	.dword	_ZN40_INTERNAL_384888ea_4_k_cu_10559675_912444cuda3std6ranges3__45__cpo5ssizeE
	.align		8
        /*00e0*/ 	.dword	_ZN40_INTERNAL_384888ea_4_k_cu_10559675_912444cuda3std6ranges3__45__cpo8distanceE
	.align		8
        /*00e8*/ 	.dword	_ZN40_INTERNAL_384888ea_4_k_cu_10559675_912446thrust24THRUST_300001_SM_1000_NS8cuda_cub3parE
	.align		8
        /*00f0*/ 	.dword	_ZN40_INTERNAL_384888ea_4_k_cu_10559675_912446thrust24THRUST_300001_SM_1000_NS8cuda_cub10par_nosyncE
	.align		8
        /*00f8*/ 	.dword	_ZN40_INTERNAL_384888ea_4_k_cu_10559675_912446thrust24THRUST_300001_SM_1000_NS6system6detail10sequential3seqE
	.align		8
        /*0100*/ 	.dword	_ZN40_INTERNAL_384888ea_4_k_cu_10559675_912446thrust24THRUST_300001_SM_1000_NS6system3cpp3parE
	.align		8
        /*0108*/ 	.dword	_ZN40_INTERNAL_384888ea_4_k_cu_10559675_912446thrust24THRUST_300001_SM_1000_NS12placeholders2_1E
	.align		8
        /*0110*/ 	.dword	_ZN40_INTERNAL_384888ea_4_k_cu_10559675_912446thrust24THRUST_300001_SM_1000_NS12placeholders2_2E
	.align		8
        /*0118*/ 	.dword	_ZN40_INTERNAL_384888ea_4_k_cu_10559675_912446thrust24THRUST_300001_SM_1000_NS12placeholders2_3E
	.align		8
        /*0120*/ 	.dword	_ZN40_INTERNAL_384888ea_4_k_cu_10559675_912446thrust24THRUST_300001_SM_1000_NS12placeholders2_4E
	.align		8
        /*0128*/ 	.dword	_ZN40_INTERNAL_384888ea_4_k_cu_10559675_912446thrust24THRUST_300001_SM_1000_NS12placeholders2_5E
	.align		8
        /*0130*/ 	.dword	_ZN40_INTERNAL_384888ea_4_k_cu_10559675_912446thrust24THRUST_300001_SM_1000_NS12placeholders2_6E
	.align		8
        /*0138*/ 	.dword	_ZN40_INTERNAL_384888ea_4_k_cu_10559675_912446thrust24THRUST_300001_SM_1000_NS12placeholders2_7E
	.align		8
        /*0140*/ 	.dword	_ZN40_INTERNAL_384888ea_4_k_cu_10559675_912446thrust24THRUST_300001_SM_1000_NS12placeholders2_8E
	.align		8
        /*0148*/ 	.dword	_ZN40_INTERNAL_384888ea_4_k_cu_10559675_912446thrust24THRUST_300001_SM_1000_NS12placeholders2_9E
	.align		8
        /*0150*/ 	.dword	_ZN40_INTERNAL_384888ea_4_k_cu_10559675_912446thrust24THRUST_300001_SM_1000_NS12placeholders3_10E
	.align		8
        /*0158*/ 	.dword	_ZN40_INTERNAL_384888ea_4_k_cu_10559675_912446thrust24THRUST_300001_SM_1000_NS3seqE
	.align		8
        /*0160*/ 	.dword	_ZN40_INTERNAL_384888ea_4_k_cu_10559675_912446thrust24THRUST_300001_SM_1000_NS6deviceE


//--------------------- .text._ZN3cub18CUB_300001_SM_10006detail10radix_sort29DeviceRadixSortOnesweepKernelINS1_5radix10policy_hubIiiyE10Policy1000ELNS0_9SortOrderE0EiiyiiNS1_21identity_decomposer_tEEEvPT5_SB_PT3_PKSC_PT1_PKSG_PT2_PKSK_T4_iiT6_ --------------------------
	.section	.text._ZN3cub18CUB_300001_SM_10006detail10radix_sort29DeviceRadixSortOnesweepKernelINS1_5radix10policy_hubIiiyE10Policy1000ELNS0_9SortOrderE0EiiyiiNS1_21identity_decomposer_tEEEvPT5_SB_PT3_PKSC_PT1_PKSG_PT2_PKSK_T4_iiT6_,"ax",@progbits
	.align	128
        .global         _ZN3cub18CUB_300001_SM_10006detail10radix_sort29DeviceRadixSortOnesweepKernelINS1_5radix10policy_hubIiiyE10Policy1000ELNS0_9SortOrderE0EiiyiiNS1_21identity_decomposer_tEEEvPT5_SB_PT3_PKSC_PT1_PKSG_PT2_PKSK_T4_iiT6_
        .type           _ZN3cub18CUB_300001_SM_10006detail10radix_sort29DeviceRadixSortOnesweepKernelINS1_5radix10policy_hubIiiyE10Policy1000ELNS0_9SortOrderE0EiiyiiNS1_21identity_decomposer_tEEEvPT5_SB_PT3_PKSC_PT1_PKSG_PT2_PKSK_T4_iiT6_,@function
        .size           _ZN3cub18CUB_300001_SM_10006detail10radix_sort29DeviceRadixSortOnesweepKernelINS1_5radix10policy_hubIiiyE10Policy1000ELNS0_9SortOrderE0EiiyiiNS1_21identity_decomposer_tEEEvPT5_SB_PT3_PKSC_PT1_PKSG_PT2_PKSK_T4_iiT6_,(.L_x_504 - _ZN3cub18CUB_300001_SM_10006detail10radix_sort29DeviceRadixSortOnesweepKernelINS1_5radix10policy_hubIiiyE10Policy1000ELNS0_9SortOrderE0EiiyiiNS1_21identity_decomposer_tEEEvPT5_SB_PT3_PKSC_PT1_PKSG_PT2_PKSK_T4_iiT6_)
        .other          _ZN3cub18CUB_300001_SM_10006detail10radix_sort29DeviceRadixSortOnesweepKernelINS1_5radix10policy_hubIiiyE10Policy1000ELNS0_9SortOrderE0EiiyiiNS1_21identity_decomposer_tEEEvPT5_SB_PT3_PKSC_PT1_PKSG_PT2_PKSK_T4_iiT6_,@"STO_CUDA_ENTRY STV_DEFAULT"
_ZN3cub18CUB_300001_SM_10006detail10radix_sort29DeviceRadixSortOnesweepKernelINS1_5radix10policy_hubIiiyE10Policy1000ELNS0_9SortOrderE0EiiyiiNS1_21identity_decomposer_tEEEvPT5_SB_PT3_PKSC_PT1_PKSG_PT2_PKSK_T4_iiT6_:
.text._ZN3cub18CUB_300001_SM_10006detail10radix_sort29DeviceRadixSortOnesweepKernelINS1_5radix10policy_hubIiiyE10Policy1000ELNS0_9SortOrderE0EiiyiiNS1_21identity_decomposer_tEEEvPT5_SB_PT3_PKSC_PT1_PKSG_PT2_PKSK_T4_iiT6_:
[----:B------:R-:W-:Y:S01]  /*0000*/  LDC R1, c[0x0][0x37c] ;  /* 0x0000df00ff017b82 */ /* 0x000fe20000000800 */
[----:B------:R-:W0:Y:S01]  /*0010*/  S2R R3, SR_TID.X ;  /* 0x0000000000037919 */ /* 0x000e220000002100 */
[----:B------:R-:W-:Y:S01]  /*0020*/  MOV R7, 0x400 ;  /* 0x0000040000077802 */ /* 0x000fe20000000f00 */
[----:B------:R-:W1:Y:S01]  /*0030*/  LDCU.64 UR6, c[0x0][0x358] ;  /* 0x00006b00ff0677ac */ /* 0x000e620008000a00 */
[----:B------:R-:W-:Y:S01]  /*0040*/  BSSY.RECONVERGENT B0, `(.L_x_0) ;  /* 0x000000c000007945 */ /* 0x000fe20003800200 */
[----:B------:R-:W2:Y:S01]  /*0050*/  S2R R0, SR_CgaCtaId ;  /* 0x0000000000007919 */ /* 0x000ea20000008800 */
[----:B0-----:R-:W-:Y:S02]  /*0060*/  ISETP.NE.AND P0, PT, R3, RZ, PT ;  /* 0x000000ff0300720c */ /* 0x001fe40003f05270 */
[----:B--2---:R-:W-:-:S11]  /*0070*/  LEA R7, R0, R7, 0x18 ;  /* 0x0000000700077211 */ /* 0x004fd600078ec0ff */
[----:B-1----:R-:W-:Y:S05]  /*0080*/  @P0 BRA `(.L_x_1) ;  /* 0x00000000001c0947 */ /* 0x002fea0003800000 */
[----:B------:R-:W0:Y:S01]  /*0090*/  LDC.64 R4, c[0x0][0x388] ;  /* 0x0000e200ff047b82 */ /* 0x000e220000000a00 */
[----:B------:R-:W-:-:S05]  /*00a0*/  IMAD.MOV.U32 R9, RZ, RZ, 0x1 ;  /* 0x00000001ff097424 */ /* 0x000fca00078e00ff */
[----:B0-----:R-:W2:Y:S02]  /*00b0*/  ATOMG.E.ADD.STRONG.GPU PT, R4, desc[UR6][R4.64], R9 ;  /* 0x80000009040479a8 */ /* 0x001ea400081ef106 */
[----:B------:R-:W0:Y:S01]  /*00c0*/  S2UR UR5, SR_CgaCtaId ;  /* 0x00000000000579c3 */ /* 0x000e220000008800 */
[----:B------:R-:W-:Y:S02]  /*00d0*/  UMOV UR4, 0x400 ;  /* 0x0000040000047882 */ /* 0x000fe40000000000 */
[----:B0-----:R-:W-:-:S09]  /*00e0*/  ULEA UR4, UR5, UR4, 0x18 ;  /* 0x0000000405047291 */ /* 0x001fd2000f8ec0ff */
[----:B--2---:R0:W-:Y:S03]  /*00f0*/  STS [UR4+0x6600], R4 ;  /* 0x00660004ff007988 */ /* 0x0041e60008000804 */
.L_x_1:
[----:B------:R-:W-:Y:S05]  /*0100*/  BSYNC.RECONVERGENT B0 ;  /* 0x0000000000007941 */ /* 0x000fea0003800200 */
.L_x_0:
[----:B------:R-:W-:Y:S06]  /*0110*/  BAR.SYNC.DEFER_BLOCKING 0x0 ;  /* 0x0000000000007b1d */ /* 0x000fec0000010000 */
[----:B------:R-:W1:Y:S01]  /*0120*/  LDCU UR4, c[0x0][0x3c0] ;  /* 0x00007800ff0477ac */ /* 0x000e620008000800 */
[----:B------:R-:W2:Y:S01]  /*0130*/  S2R R24, SR_LANEID ;  /* 0x0000000000187919 */ /* 0x000ea20000000000 */
[----:B------:R-:W3:Y:S02]  /*0140*/  LDS R42, [R7+0x6600] ;  /* 0x00660000072a7984 */ /* 0x000ee40000000800 */
[----:B---3--:R-:W-:-:S04]  /*0150*/  IMAD R0, R42, 0x1980, RZ ;  /* 0x000019802a007824 */ /* 0x008fc800078e02ff */
[----:B------:R-:W-:Y:S01]  /*0160*/  VIADD R47, R0, 0x1980 ;  /* 0x00001980002f7836 */ /* 0x000fe20000000000 */
[----:B------:R-:W-:-:S04]  /*0170*/  SHF.R.S32.HI R9, RZ, 0x1f, R0 ;  /* 0x0000001fff097819 */ /* 0x000fc80000011400 */
[----:B-1----:R-:W-:-:S13]  /*0180*/  ISETP.GT.AND P0, PT, R47, UR4, PT ;  /* 0x000000042f007c0c */ /* 0x002fda000bf04270 */
[----:B--2---:R-:W-:Y:S05]  /*0190*/  @P0 BRA `(.L_x_2) ;  /* 0x0000000000680947 */ /* 0x004fea0003800000 */
[----:B------:R-:W1:Y:S01]  /*01a0*/  LDCU.64 UR4, c[0x0][0x3a8] ;  /* 0x00007500ff0477ac */ /* 0x000e620008000a00 */
[C---:B0-----:R-:W-:Y:S02]  /*01b0*/  LOP3.LUT R4, R3.reuse, 0x1f, RZ, 0xc0, !PT ;  /* 0x0000001f03047812 */ /* 0x041fe400078ec0ff */
[----:B------:R-:W-:-:S05]  /*01c0*/  LOP3.LUT R41, R3, 0x3e0, RZ, 0xc0, !PT ;  /* 0x000003e003297812 */ /* 0x000fca00078ec0ff */
[----:B------:R-:W-:-:S05]  /*01d0*/  IMAD R5, R41, 0x11, R4 ;  /* 0x0000001129057824 */ /* 0x000fca00078e0204 */
[----:B------:R-:W-:-:S05]  /*01e0*/  IADD3 R5, P0, PT, R0, R5, RZ ;  /* 0x0000000500057210 */ /* 0x000fca0007f1e0ff */
[----:B------:R-:W-:Y:S01]  /*01f0*/  IMAD.X R0, RZ, RZ, R9, P0 ;  /* 0x000000ffff007224 */ /* 0x000fe200000e0609 */
[----:B-1----:R-:W-:-:S04]  /*0200*/  LEA R8, P0, R5, UR4, 0x2 ;  /* 0x0000000405087c11 */ /* 0x002fc8000f8010ff */
[----:B------:R-:W-:-:S05]  /*0210*/  LEA.HI.X R9, R5, UR5, R0, 0x2, P0 ;  /* 0x0000000505097c11 */ /* 0x000fca00080f1400 */
[----:B------:R0:W5:Y:S04]  /*0220*/  LDG.E R28, desc[UR6][R8.64] ;  /* 0x00000006081c7981 */ /* 0x000168000c1e1900 */
        /* <DEDUP_REMOVED lines=15> */
[----:B------:R0:W5:Y:S01]  /*0320*/  LDG.E R46, desc[UR6][R8.64+0x800] ;  /* 0x00080006082e7981 */ /* 0x000162000c1e1900 */
[----:B------:R-:W-:Y:S05]  /*0330*/  BRA `(.L_x_3) ;  /* 0x0000000400307947 */ /* 0x000fea0003800000 */
.L_x_2:
[----:B------:R-:W1:Y:S01]  /*0340*/  LDCU.64 UR8, c[0x0][0x3a8] ;  /* 0x00007500ff0877ac */ /* 0x000e620008000a00 */
[C---:B0-----:R-:W-:Y:S01]  /*0350*/  LOP3.LUT R4, R3.reuse, 0x1f, RZ, 0xc0, !PT ;  /* 0x0000001f03047812 */ /* 0x041fe200078ec0ff */
[----:B------:R-:W-:Y:S01]  /*0360*/  IMAD.MOV.U32 R28, RZ, RZ, 0x7fffffff ;  /* 0x7fffffffff1c7424 */ /* 0x000fe200078e00ff */
[----:B------:R-:W-:Y:S02]  /*0370*/  LOP3.LUT R41, R3, 0x3e0, RZ, 0xc0, !PT ;  /* 0x000003e003297812 */ /* 0x000fe400078ec0ff */
[----:B------:R-:W-:-:S03]  /*0380*/  IADD3 R5, PT, PT, -R0, UR4, RZ ;  /* 0x0000000400057c10 */ /* 0x000fc6000fffe1ff */
[----:B------:R-:W-:-:S04]  /*0390*/  IMAD R10, R41, 0x11, R4 ;  /* 0x00000011290a7824 */ /* 0x000fc800078e0204 */
[----:B------:R-:W-:Y:S01]  /*03a0*/  VIADD R8, R10, 0x40 ;  /* 0x000000400a087836 */ /* 0x000fe20000000000 */
[----:B------:R-:W-:Y:S01]  /*03b0*/  IADD3 R11, P0, PT, R0, R10, RZ ;  /* 0x0000000a000b7210 */ /* 0x000fe20007f1e0ff */
[C---:B------:R-:W-:Y:S01]  /*03c0*/  VIADD R0, R10.reuse, 0x60 ;  /* 0x000000600a007836 */ /* 0x040fe20000000000 */
[CC--:B------:R-:W-:Y:S01]  /*03d0*/  ISETP.GE.AND P2, PT, R10.reuse, R5.reuse, PT ;  /* 0x000000050a00720c */ /* 0x0c0fe20003f46270 */
[----:B------:R-:W-:Y:S01]  /*03e0*/  VIADD R6, R10, 0x20 ;  /* 0x000000200a067836 */ /* 0x000fe20000000000 */
[-C--:B------:R-:W-:Y:S01]  /*03f0*/  ISETP.GE.AND P4, PT, R8, R5.reuse, PT ;  /* 0x000000050800720c */ /* 0x080fe20003f86270 */
[----:B------:R-:W-:Y:S01]  /*0400*/  IMAD.X R12, RZ, RZ, R9, P0 ;  /* 0x000000ffff0c7224 */ /* 0x000fe200000e0609 */
[-C--:B------:R-:W-:Y:S01]  /*0410*/  ISETP.GE.AND P5, PT, R0, R5.reuse, PT ;  /* 0x000000050000720c */ /* 0x080fe20003fa6270 */
[----:B------:R-:W-:Y:S01]  /*0420*/  VIADD R0, R10, 0xa0 ;  /* 0x000000a00a007836 */ /* 0x000fe20000000000 */
[C---:B-1----:R-:W-:Y:S02]  /*0430*/  LEA R8, P0, R11.reuse, UR8, 0x2 ;  /* 0x000000080b087c11 */ /* 0x042fe4000f8010ff */
[----:B------:R-:W-:Y:S01]  /*0440*/  ISETP.GE.AND P3, PT, R6, R5, PT ;  /* 0x000000050600720c */ /* 0x000fe20003f66270 */
[----:B------:R-:W-:Y:S01]  /*0450*/  VIADD R6, R10, 0x80 ;  /* 0x000000800a067836 */ /* 0x000fe20000000000 */
[----:B------:R-:W-:-:S02]  /*0460*/  LEA.HI.X R9, R11, UR9, R12, 0x2, P0 ;  /* 0x000000090b097c11 */ /* 0x000fc400080f140c */
[-C--:B------:R-:W-:Y:S01]  /*0470*/  ISETP.GE.AND P0, PT, R0, R5.reuse, PT ;  /* 0x000000050000720c */ /* 0x080fe20003f06270 */
[----:B------:R-:W-:Y:S01]  /*0480*/  VIADD R0, R10, 0xe0 ;  /* 0x000000e00a007836 */ /* 0x000fe20000000000 */
[-C--:B------:R-:W-:Y:S01]  /*0490*/  ISETP.GE.AND P6, PT, R6, R5.reuse, PT ;  /* 0x000000050600720c */ /* 0x080fe20003fc6270 */
[----:B------:R1:W5:Y:S01]  /*04a0*/  @!P2 LDG.E R28, desc[UR6][R8.64] ;  /* 0x00000006081ca981 */ /* 0x000362000c1e1900 */
[----:B------:R-:W-:Y:S02]  /*04b0*/  IMAD.MOV.U32 R29, RZ, RZ, 0x7fffffff ;  /* 0x7fffffffff1d7424 */ /* 0x000fe400078e00ff */
[-C--:B------:R-:W-:Y:S01]  /*04c0*/  ISETP.GE.AND P2, PT, R0, R5.reuse, PT ;  /* 0x000000050000720c */ /* 0x080fe20003f46270 */
[C---:B------:R-:W-:Y:S02]  /*04d0*/  VIADD R0, R10.reuse, 0x100 ;  /* 0x000001000a007836 */ /* 0x040fe40000000000 */
[----:B------:R-:W-:Y:S01]  /*04e0*/  VIADD R6, R10, 0xc0 ;  /* 0x000000c00a067836 */ /* 0x000fe20000000000 */
[----:B------:R1:W5:Y:S01]  /*04f0*/  @!P3 LDG.E R29, desc[UR6][R8.64+0x80] ;  /* 0x00008006081db981 */ /* 0x000362000c1e1900 */
[----:B------:R-:W-:Y:S01]  /*0500*/  IMAD.MOV.U32 R31, RZ, RZ, 0x7fffffff ;  /* 0x7fffffffff1f7424 */ /* 0x000fe200078e00ff */
[-C--:B------:R-:W-:Y:S01]  /*0510*/  ISETP.GE.AND P3, PT, R0, R5.reuse, PT ;  /* 0x000000050000720c */ /* 0x080fe20003f66270 */
[----:B------:R-:W-:Y:S01]  /*0520*/  VIADD R0, R10, 0x140 ;  /* 0x000001400a007836 */ /* 0x000fe20000000000 */
[----:B------:R-:W-:Y:S01]  /*0530*/  ISETP.GE.AND P1, PT, R6, R5, PT ;  /* 0x000000050600720c */ /* 0x000fe20003f26270 */
[----:B------:R-:W-:-:S02]  /*0540*/  IMAD.MOV.U32 R32, RZ, RZ, 0x7fffffff ;  /* 0x7fffffffff207424 */ /* 0x000fc400078e00ff */
[----:B------:R1:W5:Y:S01]  /*0550*/  @!P5 LDG.E R31, desc[UR6][R8.64+0x180] ;  /* 0x00018006081fd981 */ /* 0x000362000c1e1900 */
[-C--:B------:R-:W-:Y:S01]  /*0560*/  ISETP.GE.AND P5, PT, R0, R5.reuse, PT ;  /* 0x000000050000720c */ /* 0x080fe20003fa6270 */
[C---:B------:R-:W-:Y:S02]  /*0570*/  VIADD R0, R10.reuse, 0x160 ;  /* 0x000001600a007836 */ /* 0x040fe40000000000 */
[----:B------:R-:W-:Y:S01]  /*0580*/  IMAD.MOV.U32 R30, RZ, RZ, 0x7fffffff ;  /* 0x7fffffffff1e7424 */ /* 0x000fe200078e00ff */
[----:B------:R1:W5:Y:S01]  /*0590*/  @!P6 LDG.E R32, desc[UR6][R8.64+0x200] ;  /* 0x000200060820e981 */ /* 0x000362000c1e1900 */
[----:B------:R-:W-:Y:S01]  /*05a0*/  VIADD R6, R10, 0x120 ;  /* 0x000001200a067836 */ /* 0x000fe20000000000 */
[-C--:B------:R-:W-:Y:S01]  /*05b0*/  ISETP.GE.AND P6, PT, R0, R5.reuse, PT ;  /* 0x000000050000720c */ /* 0x080fe20003fc6270 */
[----:B------:R-:W-:Y:S02]  /*05c0*/  IMAD.MOV.U32 R34, RZ, RZ, 0x7fffffff ;  /* 0x7fffffffff227424 */ /* 0x000fe400078e00ff */
[----:B------:R-:W-:Y:S01]  /*05d0*/  VIADD R0, R10, 0x1a0 ;  /* 0x000001a00a007836 */ /* 0x000fe20000000000 */
[----:B------:R1:W5:Y:S01]  /*05e0*/  @!P4 LDG.E R30, desc[UR6][R8.64+0x100] ;  /* 0x00010006081ec981 */ /* 0x000362000c1e1900 */
[----:B------:R-:W-:Y:S01]  /*05f0*/  ISETP.GE.AND P4, PT, R6, R5, PT ;  /* 0x000000050600720c */ /* 0x000fe20003f86270 */
[----:B------:R-:W-:-:S02]  /*0600*/  IMAD.MOV.U32 R33, RZ, RZ, 0x7fffffff ;  /* 0x7fffffffff217424 */ /* 0x000fc400078e00ff */
[----:B------:R1:W5:Y:S01]  /*0610*/  @!P1 LDG.E R34, desc[UR6][R8.64+0x300] ;  /* 0x0003000608229981 */ /* 0x000362000c1e1900 */
[----:B------:R-:W-:Y:S01]  /*0620*/  IMAD.MOV.U32 R35, RZ, RZ, 0x7fffffff ;  /* 0x7fffffffff237424 */ /* 0x000fe200078e00ff */
[-C--:B------:R-:W-:Y:S01]  /*0630*/  ISETP.GE.AND P1, PT, R0, R5.reuse, PT ;  /* 0x000000050000720c */ /* 0x080fe20003f26270 */
[C---:B------:R-:W-:Y:S01]  /*0640*/  VIADD R6, R10.reuse, 0x180 ;  /* 0x000001800a067836 */ /* 0x040fe20000000000 */
[----:B------:R1:W5:Y:S01]  /*0650*/  @!P0 LDG.E R33, desc[UR6][R8.64+0x280] ;  /* 0x0002800608218981 */ /* 0x000362000c1e1900 */
[----:B------:R-:W-:Y:S02]  /*0660*/  VIADD R0, R10, 0x1c0 ;  /* 0x000001c00a007836 */ /* 0x000fe40000000000 */
[----:B------:R-:W-:Y:S01]  /*0670*/  IMAD.MOV.U32 R36, RZ, RZ, 0x7fffffff ;  /* 0x7fffffffff247424 */ /* 0x000fe200078e00ff */
[----:B------:R1:W5:Y:S01]  /*0680*/  @!P2 LDG.E R35, desc[UR6][R8.64+0x380] ;  /* 0x000380060823a981 */ /* 0x000362000c1e1900 */
[----:B------:R-:W-:Y:S01]  /*0690*/  IMAD.MOV.U32 R37, RZ, RZ, 0x7fffffff ;  /* 0x7fffffffff257424 */ /* 0x000fe200078e00ff */
[-C--:B------:R-:W-:Y:S01]  /*06a0*/  ISETP.GE.AND P0, PT, R6, R5.reuse, PT ;  /* 0x000000050600720c */ /* 0x080fe20003f06270 */
[----:B------:R-:W-:Y:S01]  /*06b0*/  VIADD R6, R10, 0x1e0 ;  /* 0x000001e00a067836 */ /* 0x000fe20000000000 */
[-C--:B------:R-:W-:Y:S01]  /*06c0*/  ISETP.GE.AND P2, PT, R0, R5.reuse, PT ;  /* 0x000000050000720c */ /* 0x080fe20003f46270 */
[----:B------:R-:W-:Y:S01]  /*06d0*/  VIADD R0, R10, 0x200 ;  /* 0x000002000a007836 */ /* 0x000fe20000000000 */
[----:B------:R1:W5:Y:S02]  /*06e0*/  @!P3 LDG.E R36, desc[UR6][R8.64+0x400] ;  /* 0x000400060824b981 */ /* 0x000364000c1e1900 */
[----:B------:R-:W-:-:S02]  /*06f0*/  ISETP.GE.AND P3, PT, R6, R5, PT ;  /* 0x000000050600720c */ /* 0x000fc40003f66270 */
[----:B------:R1:W5:Y:S01]  /*0700*/  @!P4 LDG.E R37, desc[UR6][R8.64+0x480] ;  /* 0x000480060825c981 */ /* 0x000362000c1e1900 */
[----:B------:R-:W-:Y:S01]  /*0710*/  ISETP.GE.AND P4, PT, R0, R5, PT ;  /* 0x000000050000720c */ /* 0x000fe20003f86270 */
[----:B------:R-:W-:Y:S02]  /*0720*/  IMAD.MOV.U32 R38, RZ, RZ, 0x7fffffff ;  /* 0x7fffffffff267424 */ /* 0x000fe400078e00ff */
[----:B------:R-:W-:Y:S02]  /*0730*/  IMAD.MOV.U32 R39, RZ, RZ, 0x7fffffff ;  /* 0x7fffffffff277424 */ /* 0x000fe400078e00ff */
[----:B------:R-:W-:Y:S02]  /*0740*/  IMAD.MOV.U32 R40, RZ, RZ, 0x7fffffff ;  /* 0x7fffffffff287424 */ /* 0x000fe400078e00ff */
[----:B------:R-:W-:Y:S01]  /*0750*/  IMAD.MOV.U32 R43, RZ, RZ, 0x7fffffff ;  /* 0x7fffffffff2b7424 */ /* 0x000fe200078e00ff */
[----:B------:R1:W5:Y:S01]  /*0760*/  @!P5 LDG.E R38, desc[UR6][R8.64+0x500] ;  /* 0x000500060826d981 */ /* 0x000362000c1e1900 */
[----:B------:R-:W-:-:S02]  /*0770*/  IMAD.MOV.U32 R44, RZ, RZ, 0x7fffffff ;  /* 0x7fffffffff2c7424 */ /* 0x000fc400078e00ff */
[----:B------:R-:W-:Y:S01]  /*0780*/  IMAD.MOV.U32 R45, RZ, RZ, 0x7fffffff ;  /* 0x7fffffffff2d7424 */ /* 0x000fe200078e00ff */
[----:B------:R1:W5:Y:S01]  /*0790*/  @!P6 LDG.E R39, desc[UR6][R8.64+0x580] ;  /* 0x000580060827e981 */ /* 0x000362000c1e1900 */
[----:B------:R-:W-:-:S03]  /*07a0*/  IMAD.MOV.U32 R46, RZ, RZ, 0x7fffffff ;  /* 0x7fffffffff2e7424 */ /* 0x000fc600078e00ff */
[----:B------:R1:W5:Y:S04]  /*07b0*/  @!P0 LDG.E R40, desc[UR6][R8.64+0x600] ;  /* 0x0006000608288981 */ /* 0x000368000c1e1900 */
[----:B------:R1:W5:Y:S04]  /*07c0*/  @!P1 LDG.E R43, desc[UR6][R8.64+0x680] ;  /* 0x00068006082b9981 */ /* 0x000368000c1e1900 */
[----:B------:R1:W5:Y:S04]  /*07d0*/  @!P2 LDG.E R44, desc[UR6][R8.64+0x700] ;  /* 0x00070006082ca981 */ /* 0x000368000c1e1900 */
[----:B------:R1:W5:Y:S04]  /*07e0*/  @!P3 LDG.E R45, desc[UR6][R8.64+0x780] ;  /* 0x00078006082db981 */ /* 0x000368000c1e1900 */
[----:B------:R1:W5:Y:S02]  /*07f0*/  @!P4 LDG.E R46, desc[UR6][R8.64+0x800] ;  /* 0x00080006082ec981 */ /* 0x000364000c1e1900 */
.L_x_3:
[----:B------:R-:W-:Y:S01]  /*0800*/  VIMNMX R5, PT, PT, R24, 0xe0, !PT ;  /* 0x000000e018057848 */ /* 0x000fe20007fe0100 */
[----:B------:R-:W2:Y:S01]  /*0810*/  LDCU UR4, c[0x0][0x3c8] ;  /* 0x00007900ff0477ac */ /* 0x000ea20008000800 */
[----:B------:R-:W-:Y:S01]  /*0820*/  SHF.R.U32.HI R0, RZ, 0x5, R3 ;  /* 0x00000005ff007819 */ /* 0x000fe20000011603 */
[----:B------:R-:W-:Y:S01]  /*0830*/  BSSY.RECONVERGENT B0, `(.L_x_4) ;  /* 0x0000025000007945 */ /* 0x000fe20003800200 */
[--C-:B------:R-:W-:Y:S01]  /*0840*/  IADD3 R5, PT, PT, R5, 0x1f, -R24.reuse ;  /* 0x0000001f05057810 */ /* 0x100fe20007ffe818 */
[----:B------:R-:W-:Y:S01]  /*0850*/  UMOV UR5, 0xffffffff ;  /* 0xffffffff00057882 */ /* 0x000fe20000000000 */
[----:B01----:R-:W-:Y:S02]  /*0860*/  IMAD.MOV.U32 R8, RZ, RZ, R24 ;  /* 0x000000ffff087224 */ /* 0x003fe400078e0018 */
[C---:B------:R-:W-:Y:S01]  /*0870*/  ISETP.GE.U32.AND P0, PT, R5.reuse, 0x1e0, PT ;  /* 0x000001e00500780c */ /* 0x040fe20003f06070 */
[----:B------:R-:W-:Y:S01]  /*0880*/  IMAD.SHL.U32 R0, R0, 0x400, RZ ;  /* 0x0000040000007824 */ /* 0x000fe200078e00ff */
[----:B------:R-:W-:-:S04]  /*0890*/  LEA.HI R6, R5, 0x1, RZ, 0x1b ;  /* 0x0000000105067811 */ /* 0x000fc800078fd8ff */
[----:B------:R-:W-:-:S04]  /*08a0*/  LOP3.LUT R9, R6, 0xf, RZ, 0xc0, !PT ;  /* 0x0000000f06097812 */ /* 0x000fc800078ec0ff */
[----:B------:R-:W-:Y:S01]  /*08b0*/  ISETP.NE.AND P1, PT, R9, RZ, PT ;  /* 0x000000ff0900720c */ /* 0x000fe20003f25270 */
[----:B--2---:R-:W-:Y:S02]  /*08c0*/  USHF.L.U32 UR4, UR5, UR4, URZ ;  /* 0x0000000405047299 */ /* 0x004fe400080006ff */
[----:B------:R-:W-:Y:S10]  /*08d0*/  @!P0 BRA `(.L_x_5) ;  /* 0x0000000000688947 */ /* 0x000ff40003800000 */
[----:B------:R-:W-:Y:S01]  /*08e0*/  IMAD R10, R24, 0x4, R0 ;  /* 0x00000004180a7824 */ /* 0x000fe200078e0200 */
[----:B------:R-:W-:Y:S01]  /*08f0*/  LOP3.LUT R5, R6, 0xffffff0, RZ, 0xc0, !PT ;  /* 0x0ffffff006057812 */ /* 0x000fe200078ec0ff */
[----:B------:R-:W-:-:S03]  /*0900*/  IMAD.MOV.U32 R8, RZ, RZ, R24 ;  /* 0x000000ffff087224 */ /* 0x000fc600078e0018 */
[----:B------:R-:W-:Y:S01]  /*0910*/  IADD3 R10, PT, PT, R10, 0x400, R7 ;  /* 0x000004000a0a7810 */ /* 0x000fe20007ffe007 */
[----:B------:R-:W-:-:S07]  /*0920*/  IMAD.MOV R5, RZ, RZ, -R5 ;  /* 0x000000ffff057224 */ /* 0x000fce00078e0a05 */
.L_x_6:
[----:B------:R-:W-:Y:S01]  /*0930*/  VIADD R5, R5, 0x10 ;  /* 0x0000001005057836 */ /* 0x000fe20000000000 */
[----:B------:R-:W-:Y:S01]  /*0940*/  STS [R10+-0x400], RZ ;  /* 0xfffc00ff0a007388 */ /* 0x000fe20000000800 */
[----:B------:R-:W-:-:S03]  /*0950*/  VIADD R8, R8, 0x200 ;  /* 0x0000020008087836 */ /* 0x000fc60000000000 */
[----:B------:R-:W-:Y:S01]  /*0960*/  ISETP.NE.AND P0, PT, R5, RZ, PT ;  /* 0x000000ff0500720c */ /* 0x000fe20003f05270 */
[----:B------:R-:W-:Y:S04]  /*0970*/  STS [R10+-0x380], RZ ;  /* 0xfffc80ff0a007388 */ /* 0x000fe80000000800 */
[----:B------:R-:W-:Y:S04]  /*0980*/  STS [R10+-0x300], RZ ;  /* 0xfffd00ff0a007388 */ /* 0x000fe80000000800 */
[----:B------:R-:W-:Y:S04]  /*0990*/  STS [R10+-0x280], RZ ;  /* 0xfffd80ff0a007388 */ /* 0x000fe80000000800 */
[----:B------:R-:W-:Y:S04]  /*09a0*/  STS [R10+-0x200], RZ ;  /* 0xfffe00ff0a007388 */ /* 0x000fe80000000800 */
[----:B------:R-:W-:Y:S04]  /*09b0*/  STS [R10+-0x180], RZ ;  /* 0xfffe80ff0a007388 */ /* 0x000fe80000000800 */
[----:B------:R-:W-:Y:S04]  /*09c0*/  STS [R10+-0x100], RZ ;  /* 0xffff00ff0a007388 */ /* 0x000fe80000000800 */
[----:B------:R-:W-:Y:S04]  /*09d0*/  STS [R10+-0x80], RZ ;  /* 0xffff80ff0a007388 */ /* 0x000fe80000000800 */
[----:B------:R-:W-:Y:S04]  /*09e0*/  STS [R10], RZ ;  /* 0x000000ff0a007388 */ /* 0x000fe80000000800 */
[----:B------:R-:W-:Y:S04]  /*09f0*/  STS [R10+0x80], RZ ;  /* 0x000080ff0a007388 */ /* 0x000fe80000000800 */
[----:B------:R-:W-:Y:S04]  /*0a00*/  STS [R10+0x100], RZ ;  /* 0x000100ff0a007388 */ /* 0x000fe80000000800 */
[----:B------:R-:W-:Y:S04]  /*0a10*/  STS [R10+0x180], RZ ;  /* 0x000180ff0a007388 */ /* 0x000fe80000000800 */
[----:B------:R-:W-:Y:S04]  /*0a20*/  STS [R10+0x200], RZ ;  /* 0x000200ff0a007388 */ /* 0x000fe80000000800 */
[----:B------:R-:W-:Y:S04]  /*0a30*/  STS [R10+0x280], RZ ;  /* 0x000280ff0a007388 */ /* 0x000fe80000000800 */
[----:B------:R-:W-:Y:S04]  /*0a40*/  STS [R10+0x300], RZ ;  /* 0x000300ff0a007388 */ /* 0x000fe80000000800 */
[----:B------:R0:W-:Y:S02]  /*0a50*/  STS [R10+0x380], RZ ;  /* 0x000380ff0a007388 */ /* 0x0001e40000000800 */
[----:B0-----:R-:W-:Y:S01]  /*0a60*/  VIADD R10, R10, 0x800 ;  /* 0x000008000a0a7836 */ /* 0x001fe20000000000 */
[----:B------:R-:W-:Y:S06]  /*0a70*/  @P0 BRA `(.L_x_6) ;  /* 0xfffffffc00ac0947 */ /* 0x000fec000383ffff */
.L_x_5:
[----:B------:R-:W-:Y:S05]  /*0a80*/  BSYNC.RECONVERGENT B0 ;  /* 0x0000000000007941 */ /* 0x000fea0003800200 */
.L_x_4:
[----:B------:R-:W-:Y:S01]  /*0a90*/  BSSY.RECONVERGENT B0, `(.L_x_7) ;  /* 0x0000026000007945 */ /* 0x000fe20003800200 */
[----:B------:R-:W-:-:S03]  /*0aa0*/  IMAD.IADD R5, R7, 0x1, R0 ;  /* 0x0000000107057824 */ /* 0x000fc600078e0200 */
[----:B------:R-:W-:Y:S05]  /*0ab0*/  @!P1 BRA `(.L_x_8) ;  /* 0x00000000008c9947 */ /* 0x000fea0003800000 */
[----:B------:R-:W-:Y:S01]  /*0ac0*/  ISETP.GE.U32.AND P0, PT, R9, 0x8, PT ;  /* 0x000000080900780c */ /* 0x000fe20003f06070 */
[----:B------:R-:W-:Y:S01]  /*0ad0*/  BSSY.RECONVERGENT B1, `(.L_x_9) ;  /* 0x000000e000017945 */ /* 0x000fe20003800200 */
[----:B------:R-:W-:-:S04]  /*0ae0*/  LOP3.LUT R10, R6, 0x7, RZ, 0xc0, !PT ;  /* 0x00000007060a7812 */ /* 0x000fc800078ec0ff */
[----:B------:R-:W-:-:S07]  /*0af0*/  ISETP.NE.AND P1, PT, R10, RZ, PT ;  /* 0x000000ff0a00720c */ /* 0x000fce0003f25270 */
[----:B------:R-:W-:Y:S06]  /*0b00*/  @!P0 BRA `(.L_x_10) ;  /* 0x0000000000288947 */ /* 0x000fec0003800000 */
[C---:B------:R-:W-:Y:S02]  /*0b10*/  IMAD R9, R8.reuse, 0x4, R5 ;  /* 0x0000000408097824 */ /* 0x040fe400078e0205 */
[----:B------:R-:W-:-:S03]  /*0b20*/  VIADD R8, R8, 0x100 ;  /* 0x0000010008087836 */ /* 0x000fc60000000000 */
[----:B------:R0:W-:Y:S04]  /*0b30*/  STS [R9], RZ ;  /* 0x000000ff09007388 */ /* 0x0001e80000000800 */
[----:B------:R0:W-:Y:S04]  /*0b40*/  STS [R9+0x80], RZ ;  /* 0x000080ff09007388 */ /* 0x0001e80000000800 */
[----:B------:R0:W-:Y:S04]  /*0b50*/  STS [R9+0x100], RZ ;  /* 0x000100ff09007388 */ /* 0x0001e80000000800 */
[----:B------:R0:W-:Y:S04]  /*0b60*/  STS [R9+0x180], RZ ;  /* 0x000180ff09007388 */ /* 0x0001e80000000800 */
[----:B------:R0:W-:Y:S04]  /*0b70*/  STS [R9+0x200], RZ ;  /* 0x000200ff09007388 */ /* 0x0001e80000000800 */
[----:B------:R0:W-:Y:S04]  /*0b80*/  STS [R9+0x280], RZ ;  /* 0x000280ff09007388 */ /* 0x0001e80000000800 */
[----:B------:R0:W-:Y:S04]  /*0b90*/  STS [R9+0x300], RZ ;  /* 0x000300ff09007388 */ /* 0x0001e80000000800 */
[----:B------:R0:W-:Y:S02]  /*0ba0*/  STS [R9+0x380], RZ ;  /* 0x000380ff09007388 */ /* 0x0001e40000000800 */
.L_x_10:
[----:B------:R-:W-:Y:S05]  /*0bb0*/  BSYNC.RECONVERGENT B1 ;  /* 0x0000000000017941 */ /* 0x000fea0003800200 */
.L_x_9:
[----:B------:R-:W-:Y:S05]  /*0bc0*/  @!P1 BRA `(.L_x_8) ;  /* 0x0000000000489947 */ /* 0x000fea0003800000 */
[----:B------:R-:W-:Y:S02]  /*0bd0*/  ISETP.GE.U32.AND P0, PT, R10, 0x4, PT ;  /* 0x000000040a00780c */ /* 0x000fe40003f06070 */
[----:B------:R-:W-:-:S04]  /*0be0*/  LOP3.LUT R6, R6, 0x3, RZ, 0xc0, !PT ;  /* 0x0000000306067812 */ /* 0x000fc800078ec0ff */
[----:B------:R-:W-:-:S07]  /*0bf0*/  ISETP.NE.AND P1, PT, R6, RZ, PT ;  /* 0x000000ff0600720c */ /* 0x000fce0003f25270 */
[C---:B0-----:R-:W-:Y:S02]  /*0c00*/  @P0 IMAD R9, R8.reuse, 0x4, R5 ;  /* 0x0000000408090824 */ /* 0x041fe400078e0205 */
[----:B------:R-:W-:-:S03]  /*0c10*/  @P0 VIADD R8, R8, 0x80 ;  /* 0x0000008008080836 */ /* 0x000fc60000000000 */
[----:B------:R1:W-:Y:S04]  /*0c20*/  @P0 STS [R9], RZ ;  /* 0x000000ff09000388 */ /* 0x0003e80000000800 */
[----:B------:R1:W-:Y:S04]  /*0c30*/  @P0 STS [R9+0x80], RZ ;  /* 0x000080ff09000388 */ /* 0x0003e80000000800 */
[----:B------:R1:W-:Y:S04]  /*0c40*/  @P0 STS [R9+0x100], RZ ;  /* 0x000100ff09000388 */ /* 0x0003e80000000800 */
[----:B------:R1:W-:Y:S01]  /*0c50*/  @P0 STS [R9+0x180], RZ ;  /* 0x000180ff09000388 */ /* 0x0003e20000000800 */
[----:B------:R-:W-:Y:S05]  /*0c60*/  @!P1 BRA `(.L_x_8) ;  /* 0x0000000000209947 */ /* 0x000fea0003800000 */
[----:B------:R-:W-:Y:S02]  /*0c70*/  IMAD R0, R8, 0x4, R0 ;  /* 0x0000000408007824 */ /* 0x000fe400078e0200 */
[----:B------:R-:W-:Y:S02]  /*0c80*/  IMAD.MOV R6, RZ, RZ, -R6 ;  /* 0x000000ffff067224 */ /* 0x000fe400078e0a06 */
[----:B------:R-:W-:-:S07]  /*0c90*/  IMAD.IADD R0, R7, 0x1, R0 ;  /* 0x0000000107007824 */ /* 0x000fce00078e0200 */
.L_x_11:
[----:B------:R-:W-:Y:S01]  /*0ca0*/  VIADD R6, R6, 0x1 ;  /* 0x0000000106067836 */ /* 0x000fe20000000000 */
[----:B------:R0:W-:Y:S04]  /*0cb0*/  STS [R0], RZ ;  /* 0x000000ff00007388 */ /* 0x0001e80000000800 */
[----:B------:R-:W-:Y:S01]  /*0cc0*/  ISETP.NE.AND P0, PT, R6, RZ, PT ;  /* 0x000000ff0600720c */ /* 0x000fe20003f05270 */
[----:B0-----:R-:W-:-:S12]  /*0cd0*/  VIADD R0, R0, 0x80 ;  /* 0x0000008000007836 */ /* 0x001fd80000000000 */
[----:B------:R-:W-:Y:S05]  /*0ce0*/  @P0 BRA `(.L_x_11) ;  /* 0xfffffffc00ec0947 */ /* 0x000fea000383ffff */
.L_x_8:
[----:B------:R-:W-:Y:S05]  /*0cf0*/  BSYNC.RECONVERGENT B0 ;  /* 0x0000000000007941 */ /* 0x000fea0003800200 */
.L_x_7:
[----:B------:R-:W2:Y:S01]  /*0d00*/  LDCU UR5, c[0x0][0x3c4] ;  /* 0x00007880ff0577ac */ /* 0x000ea20008000800 */
[----:B-----5:R-:W-:Y:S01]  /*0d10*/  LOP3.LUT R27, R28, 0x80000000, RZ, 0x3c, !PT ;  /* 0x800000001c1b7812 */ /* 0x020fe200078e3cff */
[----:B------:R-:W-:Y:S01]  /*0d20*/  BSSY.RECONVERGENT B0, `(.L_x_12) ;  /* 0x0000080000007945 */ /* 0x000fe20003800200 */
[----:B------:R-:W-:Y:S02]  /*0d30*/  LOP3.LUT R22, R29, 0x80000000, RZ, 0x3c, !PT ;  /* 0x800000001d167812 */ /* 0x000fe400078e3cff */
[----:B------:R-:W-:Y:S02]  /*0d40*/  LOP3.LUT R21, R30, 0x80000000, RZ, 0x3c, !PT ;  /* 0x800000001e157812 */ /* 0x000fe400078e3cff */
[----:B------:R-:W-:Y:S02]  /*0d50*/  LOP3.LUT R18, R31, 0x80000000, RZ, 0x3c, !PT ;  /* 0x800000001f127812 */ /* 0x000fe400078e3cff */
[----:B------:R-:W-:Y:S02]  /*0d60*/  LOP3.LUT R20, R33, 0x80000000, RZ, 0x3c, !PT ;  /* 0x8000000021147812 */ /* 0x000fe400078e3cff */
[----:B------:R-:W-:-:S02]  /*0d70*/  LOP3.LUT R23, R32, 0x80000000, RZ, 0x3c, !PT ;  /* 0x8000000020177812 */ /* 0x000fc400078e3cff */
[----:B------:R-:W-:Y:S02]  /*0d80*/  LOP3.LUT R25, R34, 0x80000000, RZ, 0x3c, !PT ;  /* 0x8000000022197812 */ /* 0x000fe400078e3cff */
[----:B------:R-:W-:Y:S02]  /*0d90*/  LOP3.LUT R17, R36, 0x80000000, RZ, 0x3c, !PT ;  /* 0x8000000024117812 */ /* 0x000fe400078e3cff */
[----:B------:R-:W-:Y:S02]  /*0da0*/  LOP3.LUT R19, R38, 0x80000000, RZ, 0x3c, !PT ;  /* 0x8000000026137812 */ /* 0x000fe400078e3cff */
[----:B--2---:R-:W-:Y:S02]  /*0db0*/  SHF.R.U32.HI R49, RZ, UR5, R27 ;  /* 0x00000005ff317c19 */ /* 0x004fe4000801161b */
[----:B------:R-:W-:Y:S02]  /*0dc0*/  SHF.R.U32.HI R52, RZ, UR5, R22 ;  /* 0x00000005ff347c19 */ /* 0x000fe40008011616 */
[----:B------:R-:W-:-:S02]  /*0dd0*/  LOP3.LUT R49, R49, UR4, RZ, 0x30, !PT ;  /* 0x0000000431317c12 */ /* 0x000fc4000f8e30ff */
[----:B------:R-:W-:Y:S02]  /*0de0*/  LOP3.LUT R52, R52, UR4, RZ, 0x30, !PT ;  /* 0x0000000434347c12 */ /* 0x000fe4000f8e30ff */
[----:B------:R-:W-:Y:S01]  /*0df0*/  SHF.R.U32.HI R56, RZ, UR5, R21 ;  /* 0x00000005ff387c19 */ /* 0x000fe20008011615 */
[--C-:B------:R-:W-:Y:S01]  /*0e00*/  IMAD R0, R49, 0x4, R5.reuse ;  /* 0x0000000431007824 */ /* 0x100fe200078e0205 */
[----:B------:R-:W-:Y:S01]  /*0e10*/  SHF.R.U32.HI R48, RZ, UR5, R18 ;  /* 0x00000005ff307c19 */ /* 0x000fe20008011612 */
[----:B------:R-:W-:Y:S01]  /*0e20*/  IMAD R6, R52, 0x4, R5 ;  /* 0x0000000434067824 */ /* 0x000fe200078e0205 */
[----:B------:R-:W-:Y:S01]  /*0e30*/  LOP3.LUT R56, R56, UR4, RZ, 0x30, !PT ;  /* 0x0000000438387c12 */ /* 0x000fe2000f8e30ff */
[----:B------:R-:W-:Y:S01]  /*0e40*/  NOP ;  /* 0x0000000000007918 */ /* 0x000fe20000000000 */
[----:B01----:R-:W-:Y:S01]  /*0e50*/  SHF.R.U32.HI R9, RZ, UR5, R20 ;  /* 0x00000005ff097c19 */ /* 0x003fe20008011614 */
[----:B------:R0:W-:Y:S01]  /*0e60*/  ATOMS.POPC.INC.32 RZ, [R0+URZ] ;  /* 0x0000000000ff7f8c */ /* 0x0001e2000d8000ff */
[----:B------:R-:W-:-:S02]  /*0e70*/  LOP3.LUT R48, R48, UR4, RZ, 0x30, !PT ;  /* 0x0000000430307c12 */ /* 0x000fc4000f8e30ff */
[----:B------:R-:W-:Y:S01]  /*0e80*/  SHF.R.U32.HI R8, RZ, UR5, R23 ;  /* 0x00000005ff087c19 */ /* 0x000fe20008011617 */
[----:B------:R1:W-:Y:S01]  /*0e90*/  ATOMS.POPC.INC.32 RZ, [R6+URZ] ;  /* 0x0000000006ff7f8c */ /* 0x0003e2000d8000ff */
[----:B------:R-:W-:Y:S02]  /*0ea0*/  SHF.R.U32.HI R11, RZ, UR5, R25 ;  /* 0x00000005ff0b7c19 */ /* 0x000fe40008011619 */
[----:B------:R-:W-:Y:S01]  /*0eb0*/  LOP3.LUT R10, R9, UR4, RZ, 0x30, !PT ;  /* 0x00000004090a7c12 */ /* 0x000fe2000f8e30ff */
[--C-:B0-----:R-:W-:Y:S01]  /*0ec0*/  IMAD R0, R56, 0x4, R5.reuse ;  /* 0x0000000438007824 */ /* 0x101fe200078e0205 */
[----:B------:R-:W-:Y:S02]  /*0ed0*/  LOP3.LUT R8, R8, UR4, RZ, 0x30, !PT ;  /* 0x0000000408087c12 */ /* 0x000fe4000f8e30ff */
[----:B------:R-:W-:Y:S01]  /*0ee0*/  LOP3.LUT R12, R11, UR4, RZ, 0x30, !PT ;  /* 0x000000040b0c7c12 */ /* 0x000fe2000f8e30ff */
[--C-:B-1----:R-:W-:Y:S01]  /*0ef0*/  IMAD R6, R48, 0x4, R5.reuse ;  /* 0x0000000430067824 */ /* 0x102fe200078e0205 */
[----:B------:R0:W-:Y:S01]  /*0f00*/  ATOMS.POPC.INC.32 RZ, [R0+URZ] ;  /* 0x0000000000ff7f8c */ /* 0x0001e2000d8000ff */
[--C-:B------:R-:W-:Y:S01]  /*0f10*/  IMAD R9, R10, 0x4, R5.reuse ;  /* 0x000000040a097824 */ /* 0x100fe200078e0205 */
[----:B------:R-:W-:Y:S01]  /*0f20*/  LOP3.LUT R10, R35, 0x80000000, RZ, 0x3c, !PT ;  /* 0x80000000230a7812 */ /* 0x000fe200078e3cff */
[--C-:B------:R-:W-:Y:S01]  /*0f30*/  IMAD R8, R8, 0x4, R5.reuse ;  /* 0x0000000408087824 */ /* 0x100fe200078e0205 */
[----:B------:R1:W-:Y:S01]  /*0f40*/  ATOMS.POPC.INC.32 RZ, [R6+URZ] ;  /* 0x0000000006ff7f8c */ /* 0x0003e2000d8000ff */
[----:B------:R-:W-:Y:S01]  /*0f50*/  IMAD R11, R12, 0x4, R5 ;  /* 0x000000040c0b7824 */ /* 0x000fe200078e0205 */
[----:B------:R-:W-:-:S02]  /*0f60*/  LOP3.LUT R12, R37, 0x80000000, RZ, 0x3c, !PT ;  /* 0x80000000250c7812 */ /* 0x000fc400078e3cff */
[----:B------:R-:W-:Y:S01]  /*0f70*/  LOP3.LUT R16, R39, 0x80000000, RZ, 0x3c, !PT ;  /* 0x8000000027107812 */ /* 0x000fe200078e3cff */
[----:B------:R-:W-:Y:S01]  /*0f80*/  ATOMS.POPC.INC.32 RZ, [R8+URZ] ;  /* 0x0000000008ff7f8c */ /* 0x000fe2000d8000ff */
[----:B0-----:R-:W-:Y:S02]  /*0f90*/  SHF.R.U32.HI R0, RZ, UR5, R10 ;  /* 0x00000005ff007c19 */ /* 0x001fe4000801160a */
[----:B-1----:R-:W-:Y:S01]  /*0fa0*/  SHF.R.U32.HI R6, RZ, UR5, R17 ;  /* 0x00000005ff067c19 */ /* 0x002fe20008011611 */
[----:B------:R0:W-:Y:S01]  /*0fb0*/  ATOMS.POPC.INC.32 RZ, [R9+URZ] ;  /* 0x0000000009ff7f8c */ /* 0x0001e2000d8000ff */
[----:B------:R-:W-:Y:S02]  /*0fc0*/  SHF.R.U32.HI R14, RZ, UR5, R19 ;  /* 0x00000005ff0e7c19 */ /* 0x000fe40008011613 */
[----:B------:R-:W-:Y:S01]  /*0fd0*/  LOP3.LUT R6, R6, UR4, RZ, 0x30, !PT ;  /* 0x0000000406067c12 */ /* 0x000fe2000f8e30ff */
[----:B------:R1:W-:Y:S01]  /*0fe0*/  ATOMS.POPC.INC.32 RZ, [R11+URZ] ;  /* 0x000000000bff7f8c */ /* 0x0003e2000d8000ff */
[----:B------:R-:W-:-:S02]  /*0ff0*/  SHF.R.U32.HI R13, RZ, UR5, R12 ;  /* 0x00000005ff0d7c19 */ /* 0x000fc4000801160c */
[----:B------:R-:W-:Y:S02]  /*1000*/  LOP3.LUT R0, R0, UR4, RZ, 0x30, !PT ;  /* 0x0000000400007c12 */ /* 0x000fe4000f8e30ff */
[----:B0-----:R-:W-:Y:S02]  /*1010*/  SHF.R.U32.HI R9, RZ, UR5, R16 ;  /* 0x00000005ff097c19 */ /* 0x001fe40008011610 */
[----:B------:R-:W-:Y:S01]  /*1020*/  LOP3.LUT R50, R14, UR4, RZ, 0x30, !PT ;  /* 0x000000040e327c12 */ /* 0x000fe2000f8e30ff */
[--C-:B------:R-:W-:Y:S01]  /*1030*/  IMAD R14, R6, 0x4, R5.reuse ;  /* 0x00000004060e7824 */ /* 0x100fe200078e0205 */
[----:B------:R-:W-:Y:S01]  /*1040*/  LOP3.LUT R8, R13, UR4, RZ, 0x30, !PT ;  /* 0x000000040d087c12 */ /* 0x000fe2000f8e30ff */
[--C-:B------:R-:W-:Y:S01]  /*1050*/  IMAD R0, R0, 0x4, R5.reuse ;  /* 0x0000000400007824 */ /* 0x100fe200078e0205 */
[----:B------:R-:W-:Y:S01]  /*1060*/  LOP3.LUT R6, R9, UR4, RZ, 0x30, !PT ;  /* 0x0000000409067c12 */ /* 0x000fe2000f8e30ff */
[--C-:B------:R-:W-:Y:S01]  /*1070*/  IMAD R50, R50, 0x4, R5.reuse ;  /* 0x0000000432327824 */ /* 0x100fe200078e0205 */
[----:B------:R-:W-:Y:S01]  /*1080*/  LOP3.LUT R9, R40, 0x80000000, RZ, 0x3c, !PT ;  /* 0x8000000028097812 */ /* 0x000fe200078e3cff */
[--C-:B------:R-:W-:Y:S01]  /*1090*/  IMAD R26, R8, 0x4, R5.reuse ;  /* 0x00000004081a7824 */ /* 0x100fe200078e0205 */
[----:B------:R0:W-:Y:S01]  /*10a0*/  ATOMS.POPC.INC.32 RZ, [R0+URZ] ;  /* 0x0000000000ff7f8c */ /* 0x0001e2000d8000ff */
[----:B------:R-:W-:Y:S01]  /*10b0*/  IMAD R51, R6, 0x4, R5 ;  /* 0x0000000406337824 */ /* 0x000fe200078e0205 */
[----:B------:R-:W-:-:S02]  /*10c0*/  LOP3.LUT R6, R43, 0x80000000, RZ, 0x3c, !PT ;  /* 0x800000002b067812 */ /* 0x000fc400078e3cff */
[----:B-1----:R-:W-:Y:S01]  /*10d0*/  LOP3.LUT R11, R44, 0x80000000, RZ, 0x3c, !PT ;  /* 0x800000002c0b7812 */ /* 0x002fe200078e3cff */
[----:B------:R1:W-:Y:S01]  /*10e0*/  ATOMS.POPC.INC.32 RZ, [R14+URZ] ;  /* 0x000000000eff7f8c */ /* 0x0003e2000d8000ff */
[----:B------:R-:W-:Y:S02]  /*10f0*/  LOP3.LUT R8, R45, 0x80000000, RZ, 0x3c, !PT ;  /* 0x800000002d087812 */ /* 0x000fe400078e3cff */
[----:B------:R-:W-:Y:S01]  /*1100*/  LOP3.LUT R13, R46, 0x80000000, RZ, 0x3c, !PT ;  /* 0x800000002e0d7812 */ /* 0x000fe200078e3cff */
[----:B------:R2:W-:Y:S01]  /*1110*/  ATOMS.POPC.INC.32 RZ, [R26+URZ] ;  /* 0x000000001aff7f8c */ /* 0x0005e2000d8000ff */
[----:B0-----:R-:W-:Y:S02]  /*1120*/  SHF.R.U32.HI R0, RZ, UR5, R9 ;  /* 0x00000005ff007c19 */ /* 0x001fe40008011609 */
[----:B------:R-:W-:Y:S01]  /*1130*/  SHF.R.U32.HI R53, RZ, UR5, R11 ;  /* 0x00000005ff357c19 */ /* 0x000fe2000801160b */
[----:B-1----:R-:W0:Y:S01]  /*1140*/  LDC.64 R14, c[0x0][0x380] ;  /* 0x0000e000ff0e7b82 */ /* 0x002e220000000a00 */
[----:B------:R-:W-:Y:S01]  /*1150*/  SHF.R.U32.HI R55, RZ, UR5, R8 ;  /* 0x00000005ff377c19 */ /* 0x000fe20008011608 */
[----:B------:R1:W-:Y:S01]  /*1160*/  ATOMS.POPC.INC.32 RZ, [R50+URZ] ;  /* 0x0000000032ff7f8c */ /* 0x0003e2000d8000ff */
[----:B------:R-:W-:-:S02]  /*1170*/  SHF.R.U32.HI R57, RZ, UR5, R13 ;  /* 0x00000005ff397c19 */ /* 0x000fc4000801160d */
[----:B--2---:R-:W-:Y:S01]  /*1180*/  SHF.R.U32.HI R26, RZ, UR5, R6 ;  /* 0x00000005ff1a7c19 */ /* 0x004fe20008011606 */
[----:B------:R2:W-:Y:S01]  /*1190*/  ATOMS.POPC.INC.32 RZ, [R51+URZ] ;  /* 0x0000000033ff7f8c */ /* 0x0005e2000d8000ff */
[----:B------:R-:W-:Y:S02]  /*11a0*/  LOP3.LUT R0, R0, UR4, RZ, 0x30, !PT ;  /* 0x0000000400007c12 */ /* 0x000fe4000f8e30ff */
[----:B------:R-:W-:Y:S02]  /*11b0*/  LOP3.LUT R54, R26, UR4, RZ, 0x30, !PT ;  /* 0x000000041a367c12 */ /* 0x000fe4000f8e30ff */
[----:B------:R-:W-:Y:S01]  /*11c0*/  LOP3.LUT R58, R53, UR4, RZ, 0x30, !PT ;  /* 0x00000004353a7c12 */ /* 0x000fe2000f8e30ff */
[--C-:B------:R-:W-:Y:S01]  /*11d0*/  IMAD R53, R0, 0x4, R5.reuse ;  /* 0x0000000400357824 */ /* 0x100fe200078e0205 */
[----:B------:R-:W-:Y:S01]  /*11e0*/  ISETP.GT.U32.AND P2, PT, R3, 0xff, PT ;  /* 0x000000ff0300780c */ /* 0x000fe20003f44070 */
[--C-:B------:R-:W-:Y:S01]  /*11f0*/  IMAD R54, R54, 0x4, R5.reuse ;  /* 0x0000000436367824 */ /* 0x100fe200078e0205 */
[----:B------:R-:W-:Y:S01]  /*1200*/  LOP3.LUT R60, R55, UR4, RZ, 0x30, !PT ;  /* 0x00000004373c7c12 */ /* 0x000fe2000f8e30ff */
[--C-:B------:R-:W-:Y:S01]  /*1210*/  IMAD R58, R58, 0x4, R5.reuse ;  /* 0x000000043a3a7824 */ /* 0x100fe200078e0205 */
[----:B------:R-:W-:Y:S01]  /*1220*/  LOP3.LUT R26, R57, UR4, RZ, 0x30, !PT ;  /* 0x00000004391a7c12 */ /* 0x000fe2000f8e30ff */
[----:B------:R3:W-:Y:S01]  /*1230*/  ATOMS.POPC.INC.32 RZ, [R53+URZ] ;  /* 0x0000000035ff7f8c */ /* 0x0007e2000d8000ff */
[----:B-1----:R-:W-:Y:S01]  /*1240*/  P2R R50, PR, RZ, 0x4 ;  /* 0x00000004ff327803 */ /* 0x002fe20000000000 */
[----:B------:R-:W-:-:S02]  /*1250*/  IMAD R60, R60, 0x4, R5 ;  /* 0x000000043c3c7824 */ /* 0x000fc400078e0205 */
[----:B------:R-:W-:Y:S01]  /*1260*/  IMAD R5, R26, 0x4, R5 ;  /* 0x000000041a057824 */ /* 0x000fe200078e0205 */
[----:B------:R3:W-:Y:S01]  /*1270*/  ATOMS.POPC.INC.32 RZ, [R54+URZ] ;  /* 0x0000000036ff7f8c */ /* 0x0007e2000d8000ff */
[----:B--2---:R-:W-:Y:S02]  /*1280*/  IMAD R51, R3, 0x4, R7 ;  /* 0x0000000403337824 */ /* 0x004fe400078e0207 */
[----:B------:R-:W-:Y:S01]  /*1290*/  IMAD.MOV.U32 R0, RZ, RZ, RZ ;  /* 0x000000ffff007224 */ /* 0x000fe200078e00ff */
[----:B------:R3:W-:Y:S04]  /*12a0*/  ATOMS.POPC.INC.32 RZ, [R58+URZ] ;  /* 0x000000003aff7f8c */ /* 0x0007e8000d8000ff */
[----:B------:R3:W-:Y:S04]  /*12b0*/  ATOMS.POPC.INC.32 RZ, [R60+URZ] ;  /* 0x000000003cff7f8c */ /* 0x0007e8000d8000ff */
[----:B------:R3:W-:Y:S01]  /*12c0*/  ATOMS.POPC.INC.32 RZ, [R5+URZ] ;  /* 0x0000000005ff7f8c */ /* 0x0007e2000d8000ff */
[----:B------:R-:W-:Y:S06]  /*12d0*/  BAR.SYNC.DEFER_BLOCKING 0x0 ;  /* 0x0000000000007b1d */ /* 0x000fec0000010000 */
[----:B------:R-:W-:Y:S05]  /*12e0*/  @P2 BRA `(.L_x_13) ;  /* 0x00000000008c2947 */ /* 0x000fea0003800000 */
[----:B------:R-:W1:Y:S04]  /*12f0*/  LDS R0, [R51] ;  /* 0x0000000033007984 */ /* 0x000e680000000800 */
[----:B---3--:R-:W2:Y:S04]  /*1300*/  LDS R5, [R51+0x400] ;  /* 0x0004000033057984 */ /* 0x008ea80000000800 */
[----:B------:R-:W3:Y:S04]  /*1310*/  LDS R53, [R51+0x800] ;  /* 0x0008000033357984 */ /* 0x000ee80000000800 */
[----:B------:R-:W4:Y:S04]  /*1320*/  LDS R55, [R51+0xc00] ;  /* 0x000c000033377984 */ /* 0x000f280000000800 */
[----:B------:R-:W5:Y:S04]  /*1330*/  LDS R57, [R51+0x1000] ;  /* 0x0010000033397984 */ /* 0x000f680000000800 */
[----:B------:R-:W0:Y:S04]  /*1340*/  LDS R59, [R51+0x1400] ;  /* 0x00140000333b7984 */ /* 0x000e280000000800 */
[----:B------:R-:W-:Y:S04]  /*1350*/  LDS R61, [R51+0x2000] ;  /* 0x00200000333d7984 */ /* 0x000fe80000000800 */
[----:B------:R-:W-:Y:S04]  /*1360*/  LDS R63, [R51+0x2400] ;  /* 0x00240000333f7984 */ /* 0x000fe80000000800 */
[----:B------:R-:W-:Y:S04]  /*1370*/  LDS R65, [R51+0x2800] ;  /* 0x0028000033417984 */ /* 0x000fe80000000800 */
[----:B------:R-:W-:Y:S04]  /*1380*/  STS [R51], RZ ;  /* 0x000000ff33007388 */ /* 0x000fe80000000800 */
[----:B-1----:R-:W-:Y:S01]  /*1390*/  STS [R51+0x400], R0 ;  /* 0x0004000033007388 */ /* 0x002fe20000000800 */
[----:B--2---:R-:W-:-:S03]  /*13a0*/  IMAD.IADD R54, R0, 0x1, R5 ;  /* 0x0000000100367824 */ /* 0x004fc600078e0205 */
[----:B------:R-:W1:Y:S01]  /*13b0*/  LDS R5, [R51+0x1800] ;  /* 0x0018000033057984 */ /* 0x000e620000000800 */
[----:B---3--:R-:W-:-:S03]  /*13c0*/  IMAD.IADD R58, R54, 0x1, R53 ;  /* 0x00000001363a7824 */ /* 0x008fc600078e0235 */
[----:B------:R-:W2:Y:S01]  /*13d0*/  LDS R53, [R51+0x1c00] ;  /* 0x001c000033357984 */ /* 0x000ea20000000800 */
[----:B----4-:R-:W-:-:S03]  /*13e0*/  IMAD.IADD R60, R58, 0x1, R55 ;  /* 0x000000013a3c7824 */ /* 0x010fc600078e0237 */
[----:B------:R1:W-:Y:S01]  /*13f0*/  STS [R51+0x800], R54 ;  /* 0x0008003633007388 */ /* 0x0003e20000000800 */
[----:B-----5:R-:W-:-:S03]  /*1400*/  IMAD.IADD R62, R60, 0x1, R57 ;  /* 0x000000013c3e7824 */ /* 0x020fc600078e0239 */
[----:B------:R-:W3:Y:S01]  /*1410*/  LDS R55, [R51+0x2c00] ;  /* 0x002c000033377984 */ /* 0x000ee20000000800 */
[----:B0-----:R-:W-:-:S03]  /*1420*/  IMAD.IADD R64, R62, 0x1, R59 ;  /* 0x000000013e407824 */ /* 0x001fc600078e023b */
[----:B------:R0:W-:Y:S04]  /*1430*/  STS [R51+0xc00], R58 ;  /* 0x000c003a33007388 */ /* 0x0001e80000000800 */
[----:B------:R4:W-:Y:S04]  /*1440*/  STS [R51+0x1000], R60 ;  /* 0x0010003c33007388 */ /* 0x0009e80000000800 */
[----:B------:R4:W-:Y:S04]  /*1450*/  STS [R51+0x1400], R62 ;  /* 0x0014003e33007388 */ /* 0x0009e80000000800 */
[----:B------:R4:W-:Y:S01]  /*1460*/  STS [R51+0x1800], R64 ;  /* 0x0018004033007388 */ /* 0x0009e20000000800 */
[----:B-1----:R-:W-:-:S04]  /*1470*/  IMAD.IADD R54, R64, 0x1, R5 ;  /* 0x0000000140367824 */ /* 0x002fc800078e0205 */
[----:B--2---:R-:W-:Y:S01]  /*1480*/  IMAD.IADD R66, R54, 0x1, R53 ;  /* 0x0000000136427824 */ /* 0x004fe200078e0235 */
[----:B------:R4:W-:Y:S03]  /*1490*/  STS [R51+0x1c00], R54 ;  /* 0x001c003633007388 */ /* 0x0009e60000000800 */
[----:B------:R-:W-:Y:S01]  /*14a0*/  IMAD.IADD R68, R66, 0x1, R61 ;  /* 0x0000000142447824 */ /* 0x000fe200078e023d */
[----:B------:R4:W-:Y:S03]  /*14b0*/  STS [R51+0x2000], R66 ;  /* 0x0020004233007388 */ /* 0x0009e60000000800 */
[----:B------:R-:W-:Y:S01]  /*14c0*/  IMAD.IADD R70, R68, 0x1, R63 ;  /* 0x0000000144467824 */ /* 0x000fe200078e023f */
[----:B------:R4:W-:Y:S03]  /*14d0*/  STS [R51+0x2400], R68 ;  /* 0x0024004433007388 */ /* 0x0009e60000000800 */
[----:B0-----:R-:W-:Y:S01]  /*14e0*/  IMAD.IADD R58, R70, 0x1, R65 ;  /* 0x00000001463a7824 */ /* 0x001fe200078e0241 */
[----:B------:R4:W-:Y:S03]  /*14f0*/  STS [R51+0x2800], R70 ;  /* 0x0028004633007388 */ /* 0x0009e60000000800 */
[----:B---3--:R-:W-:Y:S01]  /*1500*/  IMAD.IADD R0, R58, 0x1, R55 ;  /* 0x000000013a007824 */ /* 0x008fe200078e0237 */
[----:B------:R4:W-:Y:S06]  /*1510*/  STS [R51+0x2c00], R58 ;  /* 0x002c003a33007388 */ /* 0x0009ec0000000800 */
.L_x_13:
[----:B------:R-:W-:Y:S05]  /*1520*/  BSYNC.RECONVERGENT B0 ;  /* 0x0000000000007941 */ /* 0x000fea0003800200 */
.L_x_12:
[----:B------:R-:W-:Y:S01]  /*1530*/  ISETP.NE.AND P0, PT, R0, 0x1980, PT ;  /* 0x000019800000780c */ /* 0x000fe20003f05270 */
[----:B---3--:R-:W-:Y:S01]  /*1540*/  IMAD R5, R42, 0x100, R3 ;  /* 0x000001002a057824 */ /* 0x008fe200078e0203 */
[----:B------:R-:W-:Y:S01]  /*1550*/  @!P2 LOP3.LUT R53, R0, 0x40000000, RZ, 0xfc, !PT ;  /* 0x400000000035a812 */ /* 0x000fe200078efcff */
[----:B------:R-:W-:Y:S01]  /*1560*/  IMAD R41, R41, 0x11, RZ ;  /* 0x0000001129297824 */ /* 0x000fe200078e02ff */
[----:B------:R-:W-:Y:S01]  /*1570*/  ISETP.LT.U32.AND P0, PT, R3, 0x100, !P0 ;  /* 0x000001000300780c */ /* 0x000fe20004701070 */
[----:B0-----:R-:W-:-:S03]  /*1580*/  IMAD.WIDE R14, R5, 0x4, R14 ;  /* 0x00000004050e7825 */ /* 0x001fc600078e020e */
[----:B------:R-:W-:Y:S01]  /*1590*/  LOP3.LUT R57, R41, R4, RZ, 0xfc, !PT ;  /* 0x0000000429397212 */ /* 0x000fe200078efcff */
[----:B----4-:R-:W-:Y:S01]  /*15a0*/  IMAD R54, R42, 0x1980, RZ ;  /* 0x000019802a367824 */ /* 0x010fe200078e02ff */
[----:B------:R0:W-:Y:S07]  /*15b0*/  @!P2 STG.E.STRONG.SYS desc[UR6][R14.64], R53 ;  /* 0x000000350e00a986 */ /* 0x0001ee000c115906 */
[----:B------:R-:W-:Y:S06]  /*15c0*/  BAR.RED.OR.DEFER_BLOCKING 0x0, P0 ;  /* 0x0000000000007b1d */ /* 0x000fec0000014800 */
[----:B------:R-:W1:Y:S01]  /*15d0*/  B2R.RESULT RZ, P0 ;  /* 0x0000000000ff731c */ /* 0x000e620000004000 */
[----:B------:R-:W-:-:S04]  /*15e0*/  IADD3 R4, P1, PT, R54, R57, RZ ;  /* 0x0000003936047210 */ /* 0x000fc80007f3e0ff */
[----:B------:R-:W-:Y:S01]  /*15f0*/  LEA.HI.X.SX32 R55, R54, RZ, 0x1, P1 ;  /* 0x000000ff36377211 */ /* 0x000fe200008f0eff */
[----:B------:R-:W-:-:S03]  /*1600*/  IMAD.SHL.U32 R5, R4, 0x4, RZ ;  /* 0x0000000404057824 */ /* 0x000fc600078e00ff */
[----:B------:R-:W-:Y:S01]  /*1610*/  SHF.L.U64.HI R4, R4, 0x2, R55 ;  /* 0x0000000204047819 */ /* 0x000fe20000010237 */
[----:B01----:R-:W-:Y:S06]  /*1620*/  @!P0 BRA `(.L_x_14) ;  /* 0x0000001000b48947 */ /* 0x003fec0003800000 */
[----:B------:R-:W0:Y:S01]  /*1630*/  LDCU.64 UR8, c[0x0][0x3b8] ;  /* 0x00007700ff0877ac */ /* 0x000e220008000a00 */
[----:B------:R-:W-:Y:S01]  /*1640*/  BSSY B1, `(.L_x_15) ;  /* 0x0000032000017945 */ /* 0x000fe20003800000 */
[----:B------:R-:W-:Y:S01]  /*1650*/  IMAD R13, R3, 0x8, R7 ;  /* 0x00000008030d7824 */ /* 0x000fe200078e0207 */
[----:B0-----:R-:W-:-:S04]  /*1660*/  IADD3 R8, P0, PT, R5, UR8, RZ ;  /* 0x0000000805087c10 */ /* 0x001fc8000ff1e0ff */
[----:B------:R-:W-:Y:S01]  /*1670*/  IADD3.X R9, PT, PT, R4, UR9, RZ, P0, !PT ;  /* 0x0000000904097c10 */ /* 0x000fe200087fe4ff */
[----:B------:R-:W-:Y:S08]  /*1680*/  @P2 BRA `(.L_x_16) ;  /* 0x0000000000b42947 */ /* 0x000ff00003800000 */
[----:B------:R-:W0:Y:S02]  /*1690*/  LDCU.64 UR8, c[0x0][0x398] ;  /* 0x00007300ff0877ac */ /* 0x000e240008000a00 */
[----:B0-----:R-:W-:-:S04]  /*16a0*/  LEA R10, P0, R3, UR8, 0x3 ;  /* 0x00000008030a7c11 */ /* 0x001fc8000f8018ff */
[----:B------:R-:W-:-:S05]  /*16b0*/  LEA.HI.X R11, R3, UR9, RZ, 0x3, P0 ;  /* 0x00000009030b7c11 */ /* 0x000fca00080f1cff */
[----:B------:R-:W2:Y:S01]  /*16c0*/  LDG.E.64 R4, desc[UR6][R10.64] ;  /* 0x000000060a047981 */ /* 0x000ea2000c1e1b00 */
[----:B------:R-:W-:-:S04]  /*16d0*/  ISETP.GT.U32.AND P0, PT, R3, R49, PT ;  /* 0x000000310300720c */ /* 0x000fc80003f04070 */
[----:B------:R-:W-:-:S04]  /*16e0*/  SEL R17, RZ, 0x1980, !P0 ;  /* 0x00001980ff117807 */ /* 0x000fc80004000000 */
[----:B--2---:R-:W-:Y:S01]  /*16f0*/  IADD3 R4, P0, PT, R4, -R17, RZ ;  /* 0x8000001104047210 */ /* 0x004fe20007f1e0ff */
[----:B------:R-:W-:-:S03]  /*1700*/  IMAD.MOV.U32 R17, RZ, RZ, R0 ;  /* 0x000000ffff117224 */ /* 0x000fc600078e0000 */
[----:B------:R-:W-:Y:S02]  /*1710*/  IADD3.X R5, PT, PT, R5, -0x1, RZ, P0, !PT ;  /* 0xffffffff05057810 */ /* 0x000fe400007fe4ff */
[----:B------:R-:W-:-:S03]  /*1720*/  ISETP.GE.AND P0, PT, R42, 0x1, PT ;  /* 0x000000012a00780c */ /* 0x000fc60003f06270 */
[----:B------:R0:W-:Y:S10]  /*1730*/  STS.64 [R13+0x6600], R4 ;  /* 0x006600040d007388 */ /* 0x0001f40000000a00 */
[----:B------:R-:W-:Y:S05]  /*1740*/  @!P0 BRA `(.L_x_17) ;  /* 0x00000000006c8947 */ /* 0x000fea0003800000 */
[----:B------:R-:W-:Y:S01]  /*1750*/  BSSY B0, `(.L_x_18) ;  /* 0x0000019000007945 */ /* 0x000fe20003800000 */
[----:B------:R-:W-:Y:S02]  /*1760*/  IMAD.MOV.U32 R6, RZ, RZ, -0x1 ;  /* 0xffffffffff067424 */ /* 0x000fe400078e00ff */
[----:B------:R-:W-:Y:S02]  /*1770*/  IMAD.MOV.U32 R10, RZ, RZ, R42 ;  /* 0x000000ffff0a7224 */ /* 0x000fe400078e002a */
[----:B------:R-:W-:-:S07]  /*1780*/  IMAD.MOV.U32 R17, RZ, RZ, R0 ;  /* 0x000000ffff117224 */ /* 0x000fce00078e0000 */
.L_x_22:
[----:B0-----:R-:W0:Y:S01]  /*1790*/  LDC.64 R4, c[0x0][0x380] ;  /* 0x0000e000ff047b82 */ /* 0x001e220000000a00 */
[----:B------:R-:W-:Y:S01]  /*17a0*/  VIADD R19, R10, 0xffffffff ;  /* 0xffffffff0a137836 */ /* 0x000fe20000000000 */
[----:B------:R-:W-:Y:S03]  /*17b0*/  BSSY B2, `(.L_x_19) ;  /* 0x0000008000027945 */ /* 0x000fe60003800000 */
[----:B------:R-:W-:-:S04]  /*17c0*/  IMAD R11, R19, 0x100, R3 ;  /* 0x00000100130b7824 */ /* 0x000fc800078e0203 */
[----:B0-----:R-:W-:-:S07]  /*17d0*/  IMAD.WIDE R4, R11, 0x4, R4 ;  /* 0x000000040b047825 */ /* 0x001fce00078e0204 */
.L_x_20:
[----:B------:R-:W-:Y:S05]  /*17e0*/  YIELD ;  /* 0x0000000000007946 */ /* 0x000fea0003800000 */
[----:B------:R0:W-:Y:S06]  /*17f0*/  MEMBAR.SC.CTA ;  /* 0x0000000000007992 */ /* 0x0001ec0000000000 */
[----:B0-----:R-:W2:Y:S02]  /*1800*/  LDG.E.STRONG.SYS R11, desc[UR6][R4.64] ;  /* 0x00000006040b7981 */ /* 0x001ea4000c1f5900 */
[----:B--2---:R-:W-:-:S13]  /*1810*/  ISETP.NE.AND P0, PT, R11, RZ, PT ;  /* 0x000000ff0b00720c */ /* 0x004fda0003f05270 */
[----:B------:R-:W-:Y:S05]  /*1820*/  @!P0 BRA `(.L_x_20) ;  /* 0xfffffffc00ec8947 */ /* 0x000fea000383ffff */
[----:B------:R-:W-:Y:S05]  /*1830*/  BSYNC B2 ;  /* 0x0000000000027941 */ /* 0x000fea0003800000 */
.L_x_19:
[----:B------:R-:W-:Y:S01]  /*1840*/  BSSY.RECONVERGENT B2, `(.L_x_21) ;  /* 0x0000006000027945 */ /* 0x000fe20003800200 */
[C---:B------:R-:W-:Y:S02]  /*1850*/  ISETP.GT.AND P0, PT, R11.reuse, -0x1, PT ;  /* 0xffffffff0b00780c */ /* 0x040fe40003f04270 */
[----:B------:R-:W-:Y:S01]  /*1860*/  LOP3.LUT R4, R11, 0x3fffffff, RZ, 0xc0, !PT ;  /* 0x3fffffff0b047812 */ /* 0x000fe200078ec0ff */
[----:B------:R-:W-:Y:S05]  /*1870*/  WARPSYNC.EXCLUSIVE R6 ;  /* 0x0000000006007348 */ /* 0x000fea0003a00000 */
[----:B------:R-:W-:-:S05]  /*1880*/  IMAD.IADD R17, R4, 0x1, R17 ;  /* 0x0000000104117824 */ /* 0x000fca00078e0211 */
[----:B------:R-:W-:-:S07]  /*1890*/  VOTE.ANY R6, PT, P0 ;  /* 0x0000000000067806 */ /* 0x000fce00000e0100 */
[----:B------:R-:W-:Y:S05]  /*18a0*/  BSYNC.RECONVERGENT B2 ;  /* 0x0000000000027941 */ /* 0x000fea0003800200 */
.L_x_21:
[----:B------:R-:W-:Y:S01]  /*18b0*/  ISETP.GT.U32.AND P1, PT, R10, 0x1, PT ;  /* 0x000000010a00780c */ /* 0x000fe20003f24070 */
[----:B------:R-:W-:-:S12]  /*18c0*/  IMAD.MOV.U32 R10, RZ, RZ, R19 ;  /* 0x000000ffff0a7224 */ /* 0x000fd800078e0013 */
[----:B------:R-:W-:Y:S05]  /*18d0*/  @P0 BRA P1, `(.L_x_22) ;  /* 0xfffffffc00ac0947 */ /* 0x000fea000083ffff */
[----:B------:R-:W-:Y:S05]  /*18e0*/  BSYNC B0 ;  /* 0x0000000000007941 */ /* 0x000fea0003800000 */
.L_x_18:
[----:B------:R1:W2:Y:S02]  /*18f0*/  LDS.64 R4, [R13+0x6600] ;  /* 0x006600000d047984 */ /* 0x0002a40000000a00 */
.L_x_17:
[C---:B------:R-:W-:Y:S01]  /*1900*/  IMAD.IADD R19, R17.reuse, 0x1, -R0 ;  /* 0x0000000111137824 */ /* 0x040fe200078e0a00 */
[----:B------:R-:W-:-:S04]  /*1910*/  LOP3.LUT R11, R17, 0x80000000, RZ, 0xfc, !PT ;  /* 0x80000000110b7812 */ /* 0x000fc800078efcff */
[C---:B0-2---:R-:W-:Y:S01]  /*1920*/  IADD3 R4, P0, PT, R19.reuse, R4, RZ ;  /* 0x0000000413047210 */ /* 0x045fe20007f1e0ff */
[----:B------:R0:W-:Y:S03]  /*1930*/  STG.E.STRONG.SYS desc[UR6][R14.64], R11 ;  /* 0x0000000b0e007986 */ /* 0x0001e6000c115906 */
[----:B------:R-:W-:-:S05]  /*1940*/  LEA.HI.X.SX32 R5, R19, R5, 0x1, P0 ;  /* 0x0000000513057211 */ /* 0x000fca00000f0eff */
[----:B------:R0:W-:Y:S04]  /*1950*/  STS.64 [R13+0x6600], R4 ;  /* 0x006600040d007388 */ /* 0x0001e80000000a00 */
.L_x_16:
[----:B------:R-:W-:Y:S05]  /*1960*/  BSYNC B1 ;  /* 0x0000000000017941 */ /* 0x000fea0003800000 */
.L_x_15:
[----:B0-----:R-:W0:Y:S01]  /*1970*/  LDC R5, c[0x0][0x3c0] ;  /* 0x0000f000ff057b82 */ /* 0x001e220000000800 */
[----:B------:R-:W-:-:S07]  /*1980*/  IMAD R4, R49, 0x8, R7 ;  /* 0x0000000831047824 */ /* 0x000fce00078e0207 */
[----:B------:R-:W2:Y:S01]  /*1990*/  LDC.64 R16, c[0x0][0x390] ;  /* 0x0000e400ff107b82 */ /* 0x000ea20000000a00 */
[----:B0-----:R-:W-:Y:S02]  /*19a0*/  ISETP.GE.AND P0, PT, R47, R5, PT ;  /* 0x000000052f00720c */ /* 0x001fe40003f06270 */
[----:B--2---:R-:W-:-:S04]  /*19b0*/  ISETP.EQ.U32.AND P1, PT, R16, RZ, PT ;  /* 0x000000ff1000720c */ /* 0x004fc80003f22070 */
[----:B------:R-:W-:-:S04]  /*19c0*/  ISETP.EQ.OR.EX P0, PT, R17, RZ, !P0, P1 ;  /* 0x000000ff1100720c */ /* 0x000fc80004702710 */
[----:B------:R-:W-:-:S13]  /*19d0*/  ISETP.GT.U32.OR P0, PT, R3, 0xff, P0 ;  /* 0x000000ff0300780c */ /* 0x000fda0000704470 */
[----:B------:R-:W-:Y:S05]  /*19e0*/  @P0 BRA `(.L_x_23) ;  /* 0x0000000000240947 */ /* 0x000fea0003800000 */
[----:B------:R-:W0:Y:S01]  /*19f0*/  LDS.64 R10, [R13+0x6600] ;  /* 0x006600000d0a7984 */ /* 0x000e220000000a00 */
[C---:B------:R-:W-:Y:S02]  /*1a00*/  ISETP.GT.U32.AND P0, PT, R3.reuse, R49, PT ;  /* 0x000000310300720c */ /* 0x040fe40003f04070 */
[C---:B------:R-:W-:Y:S02]  /*1a10*/  LEA R6, P2, R3.reuse, R16, 0x3 ;  /* 0x0000001003067211 */ /* 0x040fe400078418ff */
[----:B------:R-:W-:Y:S02]  /*1a20*/  SEL R7, RZ, 0x1980, !P0 ;  /* 0x00001980ff077807 */ /* 0x000fe40004000000 */
[--C-:B------:R-:W-:Y:S02]  /*1a30*/  SHF.R.S32.HI R15, RZ, 0x1f, R0.reuse ;  /* 0x0000001fff0f7819 */ /* 0x100fe40000011400 */
[----:B0-----:R-:W-:Y:S02]  /*1a40*/  IADD3 R2, P0, P1, R10, R7, R0 ;  /* 0x000000070a027210 */ /* 0x001fe4000791e000 */
[----:B------:R-:W-:-:S02]  /*1a50*/  LEA.HI.X R7, R3, R17, RZ, 0x3, P2 ;  /* 0x0000001103077211 */ /* 0x000fc400010f1cff */
[----:B------:R-:W-:-:S05]  /*1a60*/  IADD3.X R3, PT, PT, R11, RZ, R15, P0, P1 ;  /* 0x000000ff0b037210 */ /* 0x000fca00007e240f */
[----:B------:R0:W-:Y:S04]  /*1a70*/  STG.E.64 desc[UR6][R6.64], R2 ;  /* 0x0000000206007986 */ /* 0x0001e8000c101b06 */
.L_x_23:
[----:B------:R-:W-:Y:S05]  /*1a80*/  WARPSYNC.ALL ;  /* 0x0000000000007948 */ /* 0x000fea0003800000 */
[----:B------:R-:W-:Y:S01]  /*1a90*/  BAR.SYNC.DEFER_BLOCKING 0x0 ;  /* 0x0000000000007b1d */ /* 0x000fe20000010000 */
[----:B------:R-:W-:-:S05]  /*1aa0*/  ISETP.GT.AND P0, PT, R47, R5, PT ;  /* 0x000000052f00720c */ /* 0x000fca0003f04270 */
[----:B0-----:R0:W2:Y:S08]  /*1ab0*/  LDS.64 R2, [R4+0x6600] ;  /* 0x0066000004027984 */ /* 0x0010b00000000a00 */
[----:B0-----:R-:W-:Y:S05]  /*1ac0*/  @P0 BRA `(.L_x_24) ;  /* 0x00000000005c0947 */ /* 0x001fea0003800000 */
[----:B------:R-:W0:Y:S01]  /*1ad0*/  LDCU.64 UR4, c[0x0][0x3a0] ;  /* 0x00007400ff0477ac */ /* 0x000e220008000a00 */
[----:B--2---:R-:W-:-:S05]  /*1ae0*/  IADD3 R0, P1, PT, R57, R2, RZ ;  /* 0x0000000239007210 */ /* 0x004fca0007f3e0ff */
[----:B------:R-:W-:Y:S01]  /*1af0*/  IMAD.X R7, RZ, RZ, R3, P1 ;  /* 0x000000ffff077224 */ /* 0x000fe200008e0603 */
[----:B0-----:R-:W-:-:S04]  /*1b00*/  LEA R2, P1, R0, UR4, 0x2 ;  /* 0x0000000400027c11 */ /* 0x001fc8000f8210ff */
[----:B------:R-:W-:-:S05]  /*1b10*/  LEA.HI.X R3, R0, UR5, R7, 0x2, P1 ;  /* 0x0000000500037c11 */ /* 0x000fca00088f1407 */
[----:B------:R2:W-:Y:S04]  /*1b20*/  STG.E desc[UR6][R2.64], R28 ;  /* 0x0000001c02007986 */ /* 0x0005e8000c101906 */
        /* <DEDUP_REMOVED lines=15> */
[----:B------:R2:W-:Y:S01]  /*1c20*/  STG.E desc[UR6][R2.64+0x800], R46 ;  /* 0x0008002e02007986 */ /* 0x0005e2000c101906 */
[----:B------:R-:W-:Y:S05]  /*1c30*/  BRA `(.L_x_25) ;  /* 0x0000000000e07947 */ /* 0x000fea0003800000 */
.L_x_24:
[----:B------:R-:W0:Y:S01]  /*1c40*/  LDCU.64 UR4, c[0x0][0x3a0] ;  /* 0x00007400ff0477ac */ /* 0x000e220008000a00 */
[----:B------:R-:W-:Y:S01]  /*1c50*/  IMAD R4, R42, -0x1980, R5 ;  /* 0xffffe6802a047824 */ /* 0x000fe200078e0205 */
[C---:B--2---:R-:W-:Y:S01]  /*1c60*/  IADD3 R0, P1, PT, R57.reuse, R2, RZ ;  /* 0x0000000239007210 */ /* 0x044fe20007f3e0ff */
[C---:B------:R-:W-:Y:S02]  /*1c70*/  VIADD R11, R57.reuse, 0x20 ;  /* 0x00000020390b7836 */ /* 0x040fe40000000000 */
[C---:B-1----:R-:W-:Y:S01]  /*1c80*/  VIADD R13, R57.reuse, 0x40 ;  /* 0x00000040390d7836 */ /* 0x042fe20000000000 */
[-C--:B------:R-:W-:Y:S01]  /*1c90*/  ISETP.GE.AND P5, PT, R57, R4.reuse, PT ;  /* 0x000000043900720c */ /* 0x080fe20003fa6270 */
[----:B------:R-:W-:Y:S01]  /*1ca0*/  IMAD.X R7, RZ, RZ, R3, P1 ;  /* 0x000000ffff077224 */ /* 0x000fe200008e0603 */
[-C--:B------:R-:W-:Y:S01]  /*1cb0*/  ISETP.GE.AND P4, PT, R11, R4.reuse, PT ;  /* 0x000000040b00720c */ /* 0x080fe20003f86270 */
[----:B------:R-:W-:Y:S01]  /*1cc0*/  VIADD R11, R57, 0x60 ;  /* 0x00000060390b7836 */ /* 0x000fe20000000000 */
[----:B------:R-:W-:Y:S01]  /*1cd0*/  ISETP.GE.AND P3, PT, R13, R4, PT ;  /* 0x000000040d00720c */ /* 0x000fe20003f66270 */
[----:B------:R-:W-:-:S02]  /*1ce0*/  VIADD R13, R57, 0x80 ;  /* 0x00000080390d7836 */ /* 0x000fc40000000000 */
[----:B------:R-:W-:Y:S01]  /*1cf0*/  VIADD R15, R57, 0xa0 ;  /* 0x000000a0390f7836 */ /* 0x000fe20000000000 */
[-C--:B------:R-:W-:Y:S01]  /*1d00*/  ISETP.GE.AND P2, PT, R11, R4.reuse, PT ;  /* 0x000000040b00720c */ /* 0x080fe20003f46270 */
[----:B------:R-:W-:Y:S01]  /*1d10*/  VIADD R11, R57, 0xc0 ;  /* 0x000000c0390b7836 */ /* 0x000fe20000000000 */
[C---:B0-----:R-:W-:Y:S02]  /*1d20*/  LEA R2, P1, R0.reuse, UR4, 0x2 ;  /* 0x0000000400027c11 */ /* 0x041fe4000f8210ff */
[-C--:B------:R-:W-:Y:S02]  /*1d30*/  ISETP.GE.AND P6, PT, R15, R4.reuse, PT ;  /* 0x000000040f00720c */ /* 0x080fe40003fc6270 */
[----:B------:R-:W-:Y:S02]  /*1d40*/  LEA.HI.X R3, R0, UR5, R7, 0x2, P1 ;  /* 0x0000000500037c11 */ /* 0x000fe400088f1407 */
[----:B------:R-:W-:Y:S01]  /*1d50*/  ISETP.GE.AND P1, PT, R13, R4, PT ;  /* 0x000000040d00720c */ /* 0x000fe20003f26270 */
[----:B------:R-:W-:-:S02]  /*1d60*/  VIADD R13, R57, 0xe0 ;  /* 0x000000e0390d7836 */ /* 0x000fc40000000000 */
[----:B------:R0:W-:Y:S01]  /*1d70*/  @!P5 STG.E desc[UR6][R2.64], R28 ;  /* 0x0000001c0200d986 */ /* 0x0001e2000c101906 */
[-C--:B------:R-:W-:Y:S01]  /*1d80*/  ISETP.GE.AND P5, PT, R11, R4.reuse, PT ;  /* 0x000000040b00720c */ /* 0x080fe20003fa6270 */
[----:B------:R-:W-:Y:S02]  /*1d90*/  VIADD R11, R57, 0x100 ;  /* 0x00000100390b7836 */ /* 0x000fe40000000000 */
[----:B------:R0:W-:Y:S01]  /*1da0*/  @!P4 STG.E desc[UR6][R2.64+0x80], R29 ;  /* 0x0000801d0200c986 */ /* 0x0001e2000c101906 */
[-C--:B------:R-:W-:Y:S01]  /*1db0*/  ISETP.GE.AND P4, PT, R13, R4.reuse, PT ;  /* 0x000000040d00720c */ /* 0x080fe20003f86270 */
[----:B------:R-:W-:Y:S02]  /*1dc0*/  VIADD R13, R57, 0x120 ;  /* 0x00000120390d7836 */ /* 0x000fe40000000000 */
[----:B------:R0:W-:Y:S01]  /*1dd0*/  @!P3 STG.E desc[UR6][R2.64+0x100], R30 ;  /* 0x0001001e0200b986 */ /* 0x0001e2000c101906 */
        /* <DEDUP_REMOVED lines=21> */
[----:B------:R-:W-:-:S03]  /*1f30*/  ISETP.GE.AND P2, PT, R13, R4, PT ;  /* 0x000000040d00720c */ /* 0x000fc60003f46270 */
[----:B------:R0:W-:Y:S01]  /*1f40*/  @!P1 STG.E desc[UR6][R2.64+0x500], R38 ;  /* 0x0005002602009986 */ /* 0x0001e2000c101906 */
[----:B------:R-:W-:-:S03]  /*1f50*/  ISETP.GE.AND P1, PT, R11, R4, PT ;  /* 0x000000040b00720c */ /* 0x000fc60003f26270 */
[----:B------:R0:W-:Y:S04]  /*1f60*/  @!P6 STG.E desc[UR6][R2.64+0x580], R39 ;  /* 0x000580270200e986 */ /* 0x0001e8000c101906 */
[----:B------:R0:W-:Y:S04]  /*1f70*/  @!P5 STG.E desc[UR6][R2.64+0x600], R40 ;  /* 0x000600280200d986 */ /* 0x0001e8000c101906 */
[----:B------:R0:W-:Y:S04]  /*1f80*/  @!P4 STG.E desc[UR6][R2.64+0x680], R43 ;  /* 0x0006802b0200c986 */ /* 0x0001e8000c101906 */
[----:B------:R0:W-:Y:S04]  /*1f90*/  @!P3 STG.E desc[UR6][R2.64+0x700], R44 ;  /* 0x0007002c0200b986 */ /* 0x0001e8000c101906 */
[----:B------:R0:W-:Y:S04]  /*1fa0*/  @!P2 STG.E desc[UR6][R2.64+0x780], R45 ;  /* 0x0007802d0200a986 */ /* 0x0001e8000c101906 */
[----:B------:R0:W-:Y:S02]  /*1fb0*/  @!P1 STG.E desc[UR6][R2.64+0x800], R46 ;  /* 0x0008002e02009986 */ /* 0x0001e4000c101906 */
.L_x_25:
[----:B------:R-:W-:Y:S05]  /*1fc0*/  @P0 BRA `(.L_x_26) ;  /* 0x0000000000480947 */ /* 0x000fea0003800000 */
[----:B------:R3:W5:Y:S04]  /*1fd0*/  LDG.E R11, desc[UR6][R8.64] ;  /* 0x00000006080b7981 */ /* 0x000768000c1e1900 */
[----:B-1----:R3:W5:Y:S04]  /*1fe0*/  LDG.E R13, desc[UR6][R8.64+0x80] ;  /* 0x00008006080d7981 */ /* 0x002768000c1e1900 */
[----:B------:R3:W5:Y:S04]  /*1ff0*/  LDG.E R15, desc[UR6][R8.64+0x100] ;  /* 0x00010006080f7981 */ /* 0x000768000c1e1900 */
[----:B------:R3:W5:Y:S04]  /*2000*/  LDG.E R17, desc[UR6][R8.64+0x180] ;  /* 0x0001800608117981 */ /* 0x000768000c1e1900 */
[----:B------:R3:W5:Y:S04]  /*2010*/  LDG.E R19, desc[UR6][R8.64+0x200] ;  /* 0x0002000608137981 */ /* 0x000768000c1e1900 */
[----:B------:R3:W5:Y:S04]  /*2020*/  LDG.E R21, desc[UR6][R8.64+0x280] ;  /* 0x0002800608157981 */ /* 0x000768000c1e1900 */
[----:B------:R3:W5:Y:S04]  /*2030*/  LDG.E R23, desc[UR6][R8.64+0x300] ;  /* 0x0003000608177981 */ /* 0x000768000c1e1900 */
[----:B------:R3:W5:Y:S04]  /*2040*/  LDG.E R25, desc[UR6][R8.64+0x380] ;  /* 0x0003800608197981 */ /* 0x000768000c1e1900 */
[----:B------:R3:W5:Y:S04]  /*2050*/  LDG.E R27, desc[UR6][R8.64+0x400] ;  /* 0x00040006081b7981 */ /* 0x000768000c1e1900 */
[----:B0-2---:R3:W5:Y:S04]  /*2060*/  LDG.E R29, desc[UR6][R8.64+0x480] ;  /* 0x00048006081d7981 */ /* 0x005768000c1e1900 */
        /* <DEDUP_REMOVED lines=8> */
.L_x_26:
[----:B------:R-:W-:Y:S02]  /*20f0*/  IMAD.IADD R54, R5, 0x1, -R54 ;  /* 0x0000000105367824 */ /* 0x000fe400078e0a36 */
[C---:B0-2---:R-:W-:Y:S02]  /*2100*/  VIADD R3, R57.reuse, 0x20 ;  /* 0x0000002039037836 */ /* 0x045fe40000000000 */
[C---:B------:R-:W-:Y:S01]  /*2110*/  VIADD R45, R57.reuse, 0x40 ;  /* 0x00000040392d7836 */ /* 0x040fe20000000000 */
[CC--:B------:R-:W-:Y:S01]  /*2120*/  ISETP.GE.AND P5, PT, R57.reuse, R54.reuse, PT ;  /* 0x000000363900720c */ /* 0x0c0fe20003fa6270 */
[----:B------:R-:W-:Y:S01]  /*2130*/  VIADD R47, R57, 0x80 ;  /* 0x00000080392f7836 */ /* 0x000fe20000000000 */
[-C--:B------:R-:W-:Y:S01]  /*2140*/  ISETP.GE.AND P4, PT, R3, R54.reuse, PT ;  /* 0x000000360300720c */ /* 0x080fe20003f86270 */
[----:B------:R-:W-:Y:S01]  /*2150*/  VIADD R3, R57, 0x60 ;  /* 0x0000006039037836 */ /* 0x000fe20000000000 */
[-C--:B------:R-:W-:Y:S01]  /*2160*/  ISETP.GE.AND P3, PT, R45, R54.reuse, PT ;  /* 0x000000362d00720c */ /* 0x080fe20003f66270 */
[----:B------:R-:W-:Y:S01]  /*2170*/  VIADD R45, R57, 0xa0 ;  /* 0x000000a0392d7836 */ /* 0x000fe20000000000 */
[----:B------:R-:W-:-:S02]  /*2180*/  ISETP.GE.AND P1, PT, R47, R54, PT ;  /* 0x000000362f00720c */ /* 0x000fc40003f26270 */
[-C--:B------:R-:W-:Y:S01]  /*2190*/  ISETP.GE.AND P2, PT, R3, R54.reuse, PT ;  /* 0x000000360300720c */ /* 0x080fe20003f46270 */
[----:B------:R-:W-:Y:S01]  /*21a0*/  VIADD R3, R57, 0xc0 ;  /* 0x000000c039037836 */ /* 0x000fe20000000000 */
[-C--:B------:R-:W-:Y:S01]  /*21b0*/  ISETP.GE.AND P6, PT, R45, R54.reuse, PT ;  /* 0x000000362d00720c */ /* 0x080fe20003fc6270 */
[----:B------:R-:W-:Y:S02]  /*21c0*/  VIADD R45, R57, 0xe0 ;  /* 0x000000e0392d7836 */ /* 0x000fe40000000000 */
[----:B------:R0:W5:Y:S01]  /*21d0*/  @!P5 LDG.E R11, desc[UR6][R8.64] ;  /* 0x00000006080bd981 */ /* 0x000162000c1e1900 */
[-C--:B------:R-:W-:Y:S01]  /*21e0*/  ISETP.GE.AND P5, PT, R3, R54.reuse, PT ;  /* 0x000000360300720c */ /* 0x080fe20003fa6270 */
[----:B------:R-:W-:Y:S02]  /*21f0*/  VIADD R3, R57, 0x100 ;  /* 0x0000010039037836 */ /* 0x000fe40000000000 */
[----:B-1----:R0:W5:Y:S01]  /*2200*/  @!P4 LDG.E R13, desc[UR6][R8.64+0x80] ;  /* 0x00008006080dc981 */ /* 0x002162000c1e1900 */
[----:B------:R-:W-:Y:S01]  /*2210*/  ISETP.GE.AND P4, PT, R45, R54, PT ;  /* 0x000000362d00720c */ /* 0x000fe20003f86270 */
[----:B------:R-:W-:-:S02]  /*2220*/  VIADD R45, R57, 0x120 ;  /* 0x00000120392d7836 */ /* 0x000fc40000000000 */
[----:B------:R0:W5:Y:S01]  /*2230*/  @!P3 LDG.E R15, desc[UR6][R8.64+0x100] ;  /* 0x00010006080fb981 */ /* 0x000162000c1e1900 */
[-C--:B------:R-:W-:Y:S01]  /*2240*/  ISETP.GE.AND P3, PT, R3, R54.reuse, PT ;  /* 0x000000360300720c */ /* 0x080fe20003f66270 */
[----:B------:R-:W-:Y:S02]  /*2250*/  VIADD R3, R57, 0x140 ;  /* 0x0000014039037836 */ /* 0x000fe40000000000 */
[----:B------:R0:W5:Y:S01]  /*2260*/  @!P2 LDG.E R17, desc[UR6][R8.64+0x180] ;  /* 0x000180060811a981 */ /* 0x000162000c1e1900 */
[-C--:B------:R-:W-:Y:S01]  /*2270*/  ISETP.GE.AND P2, PT, R45, R54.reuse, PT ;  /* 0x000000362d00720c */ /* 0x080fe20003f46270 */
[----:B------:R-:W-:Y:S02]  /*2280*/  VIADD R45, R57, 0x160 ;  /* 0x00000160392d7836 */ /* 0x000fe40000000000 */
[----:B------:R0:W5:Y:S01]  /*2290*/  @!P1 LDG.E R19, desc[UR6][R8.64+0x200] ;  /* 0x0002000608139981 */ /* 0x000162000c1e1900 */
        /* <DEDUP_REMOVED lines=15> */
[----:B------:R-:W-:-:S03]  /*2390*/  ISETP.GE.AND P2, PT, R45, R54, PT ;  /* 0x000000362d00720c */ /* 0x000fc60003f46270 */
[----:B------:R0:W5:Y:S01]  /*23a0*/  @!P1 LDG.E R31, desc[UR6][R8.64+0x500] ;  /* 0x00050006081f9981 */ /* 0x000162000c1e1900 */
[----:B------:R-:W-:-:S03]  /*23b0*/  ISETP.GE.AND P1, PT, R3, R54, PT ;  /* 0x000000360300720c */ /* 0x000fc60003f26270 */
[----:B------:R0:W5:Y:S04]  /*23c0*/  @!P6 LDG.E R33, desc[UR6][R8.64+0x580] ;  /* 0x000580060821e981 */ /* 0x000168000c1e1900 */
[----:B------:R0:W5:Y:S04]  /*23d0*/  @!P5 LDG.E R35, desc[UR6][R8.64+0x600] ;  /* 0x000600060823d981 */ /* 0x000168000c1e1900 */
[----:B------:R0:W5:Y:S04]  /*23e0*/  @!P4 LDG.E R37, desc[UR6][R8.64+0x680] ;  /* 0x000680060825c981 */ /* 0x000168000c1e1900 */
[----:B------:R0:W5:Y:S04]  /*23f0*/  @!P3 LDG.E R39, desc[UR6][R8.64+0x700] ;  /* 0x000700060827b981 */ /* 0x000168000c1e1900 */
[----:B------:R0:W5:Y:S04]  /*2400*/  @!P2 LDG.E R41, desc[UR6][R8.64+0x780] ;  /* 0x000780060829a981 */ /* 0x000168000c1e1900 */
[----:B------:R0:W5:Y:S02]  /*2410*/  @!P1 LDG.E R43, desc[UR6][R8.64+0x800] ;  /* 0x00080006082b9981 */ /* 0x000164000c1e1900 */
.L_x_27:
[----:B------:R-:W-:Y:S05]  /*2420*/  @P0 BRA `(.L_x_28) ;  /* 0x0000000000540947 */ /* 0x000fea0003800000 */
[----:B------:R-:W1:Y:S02]  /*2430*/  LDCU.64 UR4, c[0x0][0x3b0] ;  /* 0x00007600ff0477ac */ /* 0x000e640008000a00 */
[----:B-1----:R-:W-:-:S04]  /*2440*/  LEA R2, P0, R0, UR4, 0x2 ;  /* 0x0000000400027c11 */ /* 0x002fc8000f8010ff */
[----:B------:R-:W-:-:S05]  /*2450*/  LEA.HI.X R3, R0, UR5, R7, 0x2, P0 ;  /* 0x0000000500037c11 */ /* 0x000fca00080f1407 */
[----:B-----5:R-:W-:Y:S04]  /*2460*/  STG.E desc[UR6][R2.64], R11 ;  /* 0x0000000b02007986 */ /* 0x020fe8000c101906 */
[----:B------:R-:W-:Y:S04]  /*2470*/  STG.E desc[UR6][R2.64+0x80], R13 ;  /* 0x0000800d02007986 */ /* 0x000fe8000c101906 */
        /* <DEDUP_REMOVED lines=14> */
[----:B------:R-:W-:Y:S01]  /*2560*/  STG.E desc[UR6][R2.64+0x800], R43 ;  /* 0x0008002b02007986 */ /* 0x000fe2000c101906 */
[----:B------:R-:W-:Y:S05]  /*2570*/  EXIT ;  /* 0x000000000000794d */ /* 0x000fea0003800000 */
.L_x_28:
[----:B------:R-:W1:Y:S01]  /*2580*/  LDCU.64 UR4, c[0x0][0x3b0] ;  /* 0x00007600ff0477ac */ /* 0x000e620008000a00 */
[----:B------:R-:W-:Y:S02]  /*2590*/  IMAD R42, R42, -0x1980, R5 ;  /* 0xffffe6802a2a7824 */ /* 0x000fe400078e0205 */
[C---:B------:R-:W-:Y:S02]  /*25a0*/  VIADD R5, R57.reuse, 0x40 ;  /* 0x0000004039057836 */ /* 0x040fe40000000000 */
[C---:B------:R-:W-:Y:S01]  /*25b0*/  VIADD R3, R57.reuse, 0x20 ;  /* 0x0000002039037836 */ /* 0x040fe20000000000 */
[CC--:B------:R-:W-:Y:S01]  /*25c0*/  ISETP.GE.AND P3, PT, R57.reuse, R42.reuse, PT ;  /* 0x0000002a3900720c */ /* 0x0c0fe20003f66270 */
[----:B0--3--:R-:W-:Y:S01]  /*25d0*/  VIADD R9, R57, 0x60 ;  /* 0x0000006039097836 */ /* 0x009fe20000000000 */
[-C--:B------:R-:W-:Y:S01]  /*25e0*/  ISETP.GE.AND P1, PT, R5, R42.reuse, PT ;  /* 0x0000002a0500720c */ /* 0x080fe20003f26270 */
[----:B------:R-:W-:Y:S01]  /*25f0*/  VIADD R5, R57, 0x80 ;  /* 0x0000008039057836 */ /* 0x000fe20000000000 */
[-C--:B------:R-:W-:Y:S01]  /*2600*/  ISETP.GE.AND P2, PT, R3, R42.reuse, PT ;  /* 0x0000002a0300720c */ /* 0x080fe20003f46270 */
[----:B------:R-:W-:Y:S01]  /*2610*/  VIADD R45, R57, 0xc0 ;  /* 0x000000c0392d7836 */ /* 0x000fe20000000000 */
[-C--:B------:R-:W-:Y:S01]  /*2620*/  ISETP.GE.AND P0, PT, R9, R42.reuse, PT ;  /* 0x0000002a0900720c */ /* 0x080fe20003f06270 */
[----:B------:R-:W-:Y:S01]  /*2630*/  VIADD R9, R57, 0xa0 ;  /* 0x000000a039097836 */ /* 0x000fe20000000000 */
[----:B------:R-:W-:Y:S01]  /*2640*/  ISETP.GE.AND P6, PT, R5, R42, PT ;  /* 0x0000002a0500720c */ /* 0x000fe20003fc6270 */
[----:B------:R-:W-:Y:S01]  /*2650*/  VIADD R5, R57, 0xe0 ;  /* 0x000000e039057836 */ /* 0x000fe20000000000 */
[----:B-1----:R-:W-:-:S02]  /*2660*/  LEA R2, P4, R0, UR4, 0x2 ;  /* 0x0000000400027c11 */ /* 0x002fc4000f8810ff */
[-C--:B------:R-:W-:Y:S02]  /*2670*/  ISETP.GE.AND P5, PT, R9, R42.reuse, PT ;  /* 0x0000002a0900720c */ /* 0x080fe40003fa6270 */
[----:B------:R-:W-:Y:S01]  /*2680*/  LEA.HI.X R3, R0, UR5, R7, 0x2, P4 ;  /* 0x0000000500037c11 */ /* 0x000fe2000a0f1407 */
[----:B------:R-:W-:Y:S01]  /*2690*/  VIADD R7, R57, 0x100 ;  /* 0x0000010039077836 */ /* 0x000fe20000000000 */
[----:B------:R-:W-:-:S03]  /*26a0*/  ISETP.GE.AND P4, PT, R45, R42, PT ;  /* 0x0000002a2d00720c */ /* 0x000fc60003f86270 */
[----:B-----5:R0:W-:Y:S01]  /*26b0*/  @!P3 STG.E desc[UR6][R2.64], R11 ;  /* 0x0000000b0200b986 */ /* 0x0201e2000c101906 */
        /* <DEDUP_REMOVED lines=19> */
[C---:B------:R-:W-:Y:S02]  /*27f0*/  VIADD R5, R57.reuse, 0x1e0 ;  /* 0x000001e039057836 */ /* 0x040fe40000000000 */
[----:B------:R-:W-:Y:S01]  /*2800*/  VIADD R57, R57, 0x200 ;  /* 0x0000020039397836 */ /* 0x000fe20000000000 */
[----:B------:R0:W-:Y:S01]  /*2810*/  @!P3 STG.E desc[UR6][R2.64+0x380], R25 ;  /* 0x000380190200b986 */ /* 0x0001e2000c101906 */
[----:B------:R-:W-:-:S03]  /*2820*/  ISETP.GE.AND P3, PT, R7, R42, PT ;  /* 0x0000002a0700720c */ /* 0x000fc60003f66270 */
        /* <DEDUP_REMOVED lines=9> */
[----:B------:R0:W-:Y:S01]  /*28c0*/  @!P2 STG.E desc[UR6][R2.64+0x780], R41 ;  /* 0x000780290200a986 */ /* 0x0001e2000c101906 */
[----:B------:R-:W-:Y:S05]  /*28d0*/  @P1 EXIT ;  /* 0x000000000000194d */ /* 0x000fea0003800000 */
[----:B------:R-:W-:Y:S01]  /*28e0*/  STG.E desc[UR6][R2.64+0x800], R43 ;  /* 0x0008002b02007986 */ /* 0x000fe2000c101906 */
[----:B------:R-:W-:Y:S05]  /*28f0*/  EXIT ;  /* 0x000000000000794d */ /* 0x000fea0003800000 */
.L_x_14:
[----:B------:R-:W-:Y:S01]  /*2900*/  IMAD.MOV.U32 R2, RZ, RZ, RZ ;  /* 0x000000ffff027224 */ /* 0x000fe200078e00ff */
[C---:B------:R-:W-:Y:S01]  /*2910*/  ISETP.GT.U32.AND P0, PT, R3.reuse, 0x1f, PT ;  /* 0x0000001f0300780c */ /* 0x040fe20003f04070 */
[----:B------:R-:W-:Y:S05]  /*2920*/  WARPSYNC.ALL ;  /* 0x0000000000007948 */ /* 0x000fea0003800000 */
[----:B------:R-:W-:-:S04]  /*2930*/  IMAD.HI.U32 R14, R3, 0x15555556, R2 ;  /* 0x15555556030e7827 */ /* 0x000fc800078e0002 */
[----:B------:R-:W-:-:S05]  /*2940*/  IMAD R15, R14, 0x4, R7 ;  /* 0x000000040e0f7824 */ /* 0x000fca00078e0207 */
[----:B------:R0:W-:Y:S01]  /*2950*/  STS [R15+0x3410], R0 ;  /* 0x003410000f007388 */ /* 0x0001e20000000800 */
[----:B------:R-:W-:Y:S06]  /*2960*/  BAR.SYNC.DEFER_BLOCKING 0x0 ;  /* 0x0000000000007b1d */ /* 0x000fec0000010000 */
[----:B------:R-:W-:Y:S05]  /*2970*/  @P0 BRA `(.L_x_29) ;  /* 0x0000000000dc0947 */ /* 0x000fea0003800000 */
[----:B------:R-:W-:Y:S01]  /*2980*/  IMAD R14, R3, 0x34, R7 ;  /* 0x00000034030e7824 */ /* 0x000fe200078e0207 */
[----:B------:R-:W-:-:S04]  /*2990*/  UMOV UR8, 0xffffffff ;  /* 0xffffffff00087882 */ /* 0x000fc80000000000 */
[----:B------:R-:W-:Y:S04]  /*29a0*/  LDS R28, [R14+0x3410] ;  /* 0x003410000e1c7984 */ /* 0x000fe80000000800 */
[----:B------:R-:W-:Y:S04]  /*29b0*/  LDS R29, [R14+0x3414] ;  /* 0x003414000e1d7984 */ /* 0x000fe80000000800 */
[----:B------:R-:W1:Y:S04]  /*29c0*/  LDS R30, [R14+0x3418] ;  /* 0x003418000e1e7984 */ /* 0x000e680000000800 */
[----:B------:R-:W-:Y:S04]  /*29d0*/  LDS R31, [R14+0x341c] ;  /* 0x00341c000e1f7984 */ /* 0x000fe80000000800 */
[----:B------:R-:W2:Y:S04]  /*29e0*/  LDS R32, [R14+0x3420] ;  /* 0x003420000e207984 */ /* 0x000ea80000000800 */
[----:B------:R-:W-:Y:S04]  /*29f0*/  LDS R33, [R14+0x3424] ;  /* 0x003424000e217984 */ /* 0x000fe80000000800 */
[----:B------:R-:W3:Y:S04]  /*2a00*/  LDS R34, [R14+0x3428] ;  /* 0x003428000e227984 */ /* 0x000ee80000000800 */
[----:B------:R-:W-:Y:S04]  /*2a10*/  LDS R35, [R14+0x342c] ;  /* 0x00342c000e237984 */ /* 0x000fe80000000800 */
[----:B------:R-:W4:Y:S04]  /*2a20*/  LDS R36, [R14+0x3430] ;  /* 0x003430000e247984 */ /* 0x000f280000000800 */
[----:B------:R-:W-:Y:S04]  /*2a30*/  LDS R37, [R14+0x3434] ;  /* 0x003434000e257984 */ /* 0x000fe80000000800 */
[----:B------:R-:W5:Y:S04]  /*2a40*/  LDS R38, [R14+0x3438] ;  /* 0x003438000e267984 */ /* 0x000f680000000800 */
[----:B------:R-:W0:Y:S01]  /*2a50*/  LDS R39, [R14+0x343c] ;  /* 0x00343c000e277984 */ /* 0x000e220000000800 */
[----:B-1----:R-:W-:-:S04]  /*2a60*/  IADD3 R40, PT, PT, R30, R29, R28 ;  /* 0x0000001d1e287210 */ /* 0x002fc80007ffe01c */
[----:B--2---:R-:W-:-:S04]  /*2a70*/  IADD3 R40, PT, PT, R32, R40, R31 ;  /* 0x0000002820287210 */ /* 0x004fc80007ffe01f */
[----:B---3--:R-:W-:-:S04]  /*2a80*/  IADD3 R40, PT, PT, R34, R40, R33 ;  /* 0x0000002822287210 */ /* 0x008fc80007ffe021 */
[----:B----4-:R-:W-:-:S04]  /*2a90*/  IADD3 R40, PT, PT, R36, R40, R35 ;  /* 0x0000002824287210 */ /* 0x010fc80007ffe023 */
[----:B-----5:R-:W-:-:S05]  /*2aa0*/  IADD3 R40, PT, PT, R38, R40, R37 ;  /* 0x0000002826287210 */ /* 0x020fca0007ffe025 */
[----:B0-----:R-:W-:Y:S01]  /*2ab0*/  IMAD.IADD R39, R39, 0x1, R40 ;  /* 0x0000000127277824 */ /* 0x001fe200078e0228 */
[----:B------:R-:W-:Y:S06]  /*2ac0*/  BRA.DIV UR8, `(.L_x_30) ;  /* 0x0000007a08547947 */ /* 0x000fec000b800000 */
[----:B------:R-:W0:Y:S02]  /*2ad0*/  SHFL.UP P0, R40, R39, 0x1, RZ ;  /* 0x0420000027287989 */ /* 0x000e2400000000ff */
[----:B0-----:R-:W-:-:S05]  /*2ae0*/  @P0 IMAD.IADD R40, R39, 0x1, R40 ;  /* 0x0000000127280824 */ /* 0x001fca00078e0228 */
[----:B------:R-:W0:Y:S02]  /*2af0*/  SHFL.UP P0, R43, R40, 0x2, RZ ;  /* 0x04400000282b7989 */ /* 0x000e2400000000ff */
[----:B0-----:R-:W-:-:S05]  /*2b00*/  @P0 IMAD.IADD R43, R40, 0x1, R43 ;  /* 0x00000001282b0824 */ /* 0x001fca00078e022b */
[----:B------:R-:W0:Y:S02]  /*2b10*/  SHFL.UP P0, R44, R43, 0x4, RZ ;  /* 0x048000002b2c7989 */ /* 0x000e2400000000ff */
[----:B0-----:R-:W-:-:S05]  /*2b20*/  @P0 IMAD.IADD R44, R43, 0x1, R44 ;  /* 0x000000012b2c0824 */ /* 0x001fca00078e022c */
[----:B------:R-:W0:Y:S02]  /*2b30*/  SHFL.UP P0, R45, R44, 0x8, RZ ;  /* 0x050000002c2d7989 */ /* 0x000e2400000000ff */
[----:B0-----:R-:W-:-:S05]  /*2b40*/  @P0 IMAD.IADD R45, R44, 0x1, R45 ;  /* 0x000000012c2d0824 */ /* 0x001fca00078e022d */
[----:B------:R0:W1:Y:S02]  /*2b50*/  SHFL.UP P0, R46, R45, 0x10, RZ ;  /* 0x060000002d2e7989 */ /* 0x00006400000000ff */
.L_x_120:
[----:B-1----:R-:W-:-:S04]  /*2b60*/  @P0 IMAD.IADD R46, R45, 0x1, R46 ;  /* 0x000000012d2e0824 */ /* 0x002fc800078e022e */
[----:B------:R-:W-:-:S04]  /*2b70*/  IMAD.IADD R39, R46, 0x1, -R39 ;  /* 0x000000012e277824 */ /* 0x000fc800078e0a27 */
[----:B------:R-:W-:Y:S01]  /*2b80*/  IMAD.IADD R28, R28, 0x1, R39 ;  /* 0x000000011c1c7824 */ /* 0x000fe200078e0227 */
[----:B------:R1:W-:Y:S03]  /*2b90*/  STS [R14+0x3410], R39 ;  /* 0x003410270e007388 */ /* 0x0003e60000000800 */
        /* <DEDUP_REMOVED lines=19> */
[----:B------:R1:W-:Y:S04]  /*2cd0*/  STS [R14+0x3438], R37 ;  /* 0x003438250e007388 */ /* 0x0003e80000000800 */
[----:B------:R1:W-:Y:S02]  /*2ce0*/  STS [R14+0x343c], R43 ;  /* 0x00343c2b0e007388 */ /* 0x0003e40000000800 */
.L_x_29:
[----:B------:R-:W-:Y:S05]  /*2cf0*/  WARPSYNC.ALL ;  /* 0x0000000000007948 */ /* 0x000fea0003800000 */
[----:B------:R-:W-:Y:S01]  /*2d00*/  BAR.SYNC.DEFER_BLOCKING 0x0 ;  /* 0x0000000000007b1d */ /* 0x000fe20000010000 */
[----:B------:R-:W-:Y:S02]  /*2d10*/  ISETP.NE.AND P0, PT, R50, RZ, PT ;  /* 0x000000ff3200720c */ /* 0x000fe40003f05270 */
[----:B-1----:R-:W-:-:S03]  /*2d20*/  SHF.R.U32.HI R28, RZ, UR5, R27 ;  /* 0x00000005ff1c7c19 */ /* 0x002fc6000801161b */
[----:B------:R-:W-:Y:S01]  /*2d30*/  BSSY.RECONVERGENT B0, `(.L_x_31) ;  /* 0x0000028000007945 */ /* 0x000fe20003800200 */
[----:B------:R-:W-:Y:S01]  /*2d40*/  LOP3.LUT R28, R28, UR4, RZ, 0x30, !PT ;  /* 0x000000041c1c7c12 */ /* 0x000fe2000f8e30ff */
[----:B0-----:R-:W0:Y:S06]  /*2d50*/  LDS R15, [R15+0x3410] ;  /* 0x003410000f0f7984 */ /* 0x001e2c0000000800 */
[----:B------:R-:W-:Y:S05]  /*2d60*/  @P0 BRA `(.L_x_32) ;  /* 0x0000000000900947 */ /* 0x000fea0003800000 */
[----:B------:R-:W0:Y:S04]  /*2d70*/  LDS R14, [R51] ;  /* 0x00000000330e7984 */ /* 0x000e280000000800 */
[----:B------:R-:W1:Y:S04]  /*2d80*/  LDS R30, [R51+0x400] ;  /* 0x00040000331e7984 */ /* 0x000e680000000800 */
[----:B------:R-:W2:Y:S04]  /*2d90*/  LDS R32, [R51+0x800] ;  /* 0x0008000033207984 */ /* 0x000ea80000000800 */
[----:B------:R-:W3:Y:S04]  /*2da0*/  LDS R34, [R51+0xc00] ;  /* 0x000c000033227984 */ /* 0x000ee80000000800 */
[----:B------:R-:W4:Y:S04]  /*2db0*/  LDS R36, [R51+0x1000] ;  /* 0x0010000033247984 */ /* 0x000f280000000800 */
[----:B------:R-:W5:Y:S04]  /*2dc0*/  LDS R38, [R51+0x1400] ;  /* 0x0014000033267984 */ /* 0x000f680000000800 */
[----:B------:R-:W5:Y:S04]  /*2dd0*/  LDS R40, [R51+0x1800] ;  /* 0x0018000033287984 */ /* 0x000f680000000800 */
[----:B------:R-:W5:Y:S04]  /*2de0*/  LDS R44, [R51+0x1c00] ;  /* 0x001c0000332c7984 */ /* 0x000f680000000800 */
[----:B------:R-:W5:Y:S04]  /*2df0*/  LDS R46, [R51+0x2000] ;  /* 0x00200000332e7984 */ /* 0x000f680000000800 */
[----:B------:R-:W5:Y:S04]  /*2e00*/  LDS R58, [R51+0x2400] ;  /* 0x00240000333a7984 */ /* 0x000f680000000800 */
[----:B------:R-:W5:Y:S01]  /*2e10*/  LDS R60, [R51+0x2800] ;  /* 0x00280000333c7984 */ /* 0x000f620000000800 */
[----:B0-----:R-:W-:-:S03]  /*2e20*/  IMAD.IADD R14, R15, 0x1, R14 ;  /* 0x000000010f0e7824 */ /* 0x001fc600078e020e */
[----:B------:R-:W0:Y:S01]  /*2e30*/  LDS R62, [R51+0x2c00] ;  /* 0x002c0000333e7984 */ /* 0x000e220000000800 */
[C---:B-1----:R-:W-:Y:S02]  /*2e40*/  IMAD.IADD R30, R15.reuse, 0x1, R30 ;  /* 0x000000010f1e7824 */ /* 0x042fe400078e021e */
[C---:B--2---:R-:W-:Y:S01]  /*2e50*/  IMAD.IADD R32, R15.reuse, 0x1, R32 ;  /* 0x000000010f207824 */ /* 0x044fe200078e0220 */
[----:B------:R1:W-:Y:S01]  /*2e60*/  STS [R51], R14 ;  /* 0x0000000e33007388 */ /* 0x0003e20000000800 */
[----:B---3--:R-:W-:-:S03]  /*2e70*/  IMAD.IADD R34, R15, 0x1, R34 ;  /* 0x000000010f227824 */ /* 0x008fc600078e0222 */
[----:B------:R1:W-:Y:S01]  /*2e80*/  STS [R51+0x400], R30 ;  /* 0x0004001e33007388 */ /* 0x0003e20000000800 */
[----:B----4-:R-:W-:-:S03]  /*2e90*/  IMAD.IADD R36, R15, 0x1, R36 ;  /* 0x000000010f247824 */ /* 0x010fc600078e0224 */
[----:B------:R1:W-:Y:S01]  /*2ea0*/  STS [R51+0x800], R32 ;  /* 0x0008002033007388 */ /* 0x0003e20000000800 */
[----:B-----5:R-:W-:-:S03]  /*2eb0*/  IMAD.IADD R38, R15, 0x1, R38 ;  /* 0x000000010f267824 */ /* 0x020fc600078e0226 */
[----:B------:R1:W-:Y:S01]  /*2ec0*/  STS [R51+0xc00], R34 ;  /* 0x000c002233007388 */ /* 0x0003e20000000800 */
[----:B------:R-:W-:-:S03]  /*2ed0*/  IMAD.IADD R40, R15, 0x1, R40 ;  /* 0x000000010f287824 */ /* 0x000fc600078e0228 */
        /* <DEDUP_REMOVED lines=9> */
[----:B0-----:R-:W-:-:S03]  /*2f70*/  IMAD.IADD R62, R15, 0x1, R62 ;  /* 0x000000010f3e7824 */ /* 0x001fc600078e023e */
[----:B------:R1:W-:Y:S04]  /*2f80*/  STS [R51+0x2400], R58 ;  /* 0x0024003a33007388 */ /* 0x0003e80000000800 */
[----:B------:R1:W-:Y:S04]  /*2f90*/  STS [R51+0x2800], R60 ;  /* 0x0028003c33007388 */ /* 0x0003e80000000800 */
[----:B------:R1:W-:Y:S02]  /*2fa0*/  STS [R51+0x2c00], R62 ;  /* 0x002c003e33007388 */ /* 0x0003e40000000800 */
.L_x_32:
[----:B------:R-:W-:Y:S05]  /*2fb0*/  BSYNC.RECONVERGENT B0 ;  /* 0x0000000000007941 */ /* 0x000fea0003800200 */
.L_x_31:
[----:B------:R-:W-:Y:S01]  /*2fc0*/  BAR.SYNC.DEFER_BLOCKING 0x0 ;  /* 0x0000000000007b1d */ /* 0x000fe20000010000 */
[----:B------:R-:W-:Y:S01]  /*2fd0*/  R2P PR, R28, 0x7f ;  /* 0x0000007f1c007804 */ /* 0x000fe20000000000 */
[----:B------:R-:W-:-:S04]  /*2fe0*/  IMAD.MOV.U32 R47, RZ, RZ, RZ ;  /* 0x000000ffff2f7224 */ /* 0x000fc800078e00ff */
[----:B------:R-:W-:Y:S08]  /*2ff0*/  BSSY.RECONVERGENT B0, `(.L_x_33) ;  /* 0x0000024000007945 */ /* 0x000ff00003800200 */
[----:B-1----:R-:W-:Y:S02]  /*3000*/  VOTE.ANY R14, PT, P0 ;  /* 0x00000000000e7806 */ /* 0x002fe400000e0100 */
[----:B------:R-:W-:-:S02]  /*3010*/  VOTE.ANY R29, PT, P1 ;  /* 0x00000000001d7806 */ /* 0x000fc400008e0100 */
[----:B------:R-:W-:Y:S02]  /*3020*/  @!P0 LOP3.LUT R14, RZ, R14, RZ, 0x33, !PT ;  /* 0x0000000eff0e8212 */ /* 0x000fe400078e33ff */
[----:B------:R-:W-:Y:S02]  /*3030*/  VOTE.ANY R31, PT, P2 ;  /* 0x00000000001f7806 */ /* 0x000fe400010e0100 */
[----:B------:R-:W-:Y:S02]  /*3040*/  @!P1 LOP3.LUT R29, RZ, R29, RZ, 0x33, !PT ;  /* 0x0000001dff1d9212 */ /* 0x000fe400078e33ff */
[----:B------:R-:W-:Y:S02]  /*3050*/  VOTE.ANY R33, PT, P3 ;  /* 0x0000000000217806 */ /* 0x000fe400018e0100 */
[----:B------:R-:W-:Y:S02]  /*3060*/  @!P2 LOP3.LUT R31, RZ, R31, RZ, 0x33, !PT ;  /* 0x0000001fff1fa212 */ /* 0x000fe400078e33ff */
[----:B------:R-:W-:-:S02]  /*3070*/  LOP3.LUT R14, R29, R14, RZ, 0xc0, !PT ;  /* 0x0000000e1d0e7212 */ /* 0x000fc400078ec0ff */
[----:B------:R-:W-:Y:S02]  /*3080*/  @!P3 LOP3.LUT R33, RZ, R33, RZ, 0x33, !PT ;  /* 0x00000021ff21b212 */ /* 0x000fe400078e33ff */
[----:B------:R-:W-:Y:S02]  /*3090*/  LOP3.LUT R14, R31, R14, RZ, 0xc0, !PT ;  /* 0x0000000e1f0e7212 */ /* 0x000fe400078ec0ff */
[----:B------:R-:W-:Y:S02]  /*30a0*/  VOTE.ANY R29, PT, P4 ;  /* 0x00000000001d7806 */ /* 0x000fe400020e0100 */
[----:B------:R-:W-:Y:S02]  /*30b0*/  LOP3.LUT R14, R33, R14, RZ, 0xc0, !PT ;  /* 0x0000000e210e7212 */ /* 0x000fe400078ec0ff */
[----:B------:R-:W-:Y:S02]  /*30c0*/  @!P4 LOP3.LUT R29, RZ, R29, RZ, 0x33, !PT ;  /* 0x0000001dff1dc212 */ /* 0x000fe400078e33ff */
[----:B------:R-:W-:-:S02]  /*30d0*/  VOTE.ANY R31, PT, P5 ;  /* 0x00000000001f7806 */ /* 0x000fc400028e0100 */
[----:B------:R-:W-:Y:S01]  /*30e0*/  LOP3.LUT R14, R29, R14, RZ, 0xc0, !PT ;  /* 0x0000000e1d0e7212 */ /* 0x000fe200078ec0ff */
[----:B------:R-:W-:Y:S01]  /*30f0*/  IMAD.SHL.U32 R29, R3, 0x20, RZ ;  /* 0x00000020031d7824 */ /* 0x000fe200078e00ff */
[----:B------:R-:W-:Y:S02]  /*3100*/  LOP3.LUT P0, RZ, R28, 0x80, RZ, 0xc0, !PT ;  /* 0x000000801cff7812 */ /* 0x000fe4000780c0ff */
[----:B------:R-:W-:Y:S02]  /*3110*/  @!P5 LOP3.LUT R31, RZ, R31, RZ, 0x33, !PT ;  /* 0x0000001fff1fd212 */ /* 0x000fe400078e33ff */
[----:B------:R-:W-:Y:S02]  /*3120*/  VOTE.ANY R30, PT, P6 ;  /* 0x00000000001e7806 */ /* 0x000fe400030e0100 */
[----:B------:R-:W-:Y:S02]  /*3130*/  LOP3.LUT R31, R31, R14, RZ, 0xc0, !PT ;  /* 0x0000000e1f1f7212 */ /* 0x000fe400078ec0ff */
[----:B------:R-:W1:Y:S01]  /*3140*/  S2R R14, SR_LEMASK ;  /* 0x00000000000e7919 */ /* 0x000e620000003a00 */
[----:B------:R-:W-:-:S04]  /*3150*/  @!P6 LOP3.LUT R30, RZ, R30, RZ, 0x33, !PT ;  /* 0x0000001eff1ee212 */ /* 0x000fc800078e33ff */
[----:B------:R-:W-:Y:S02]  /*3160*/  VOTE.ANY R32, PT, P0 ;  /* 0x0000000000207806 */ /* 0x000fe400000e0100 */
[----:B------:R-:W-:Y:S02]  /*3170*/  LOP3.LUT R31, R30, R31, RZ, 0xc0, !PT ;  /* 0x0000001f1e1f7212 */ /* 0x000fe400078ec0ff */
[----:B------:R-:W-:Y:S02]  /*3180*/  @!P0 LOP3.LUT R32, RZ, R32, RZ, 0x33, !PT ;  /* 0x00000020ff208212 */ /* 0x000fe400078e33ff */
[----:B------:R-:W-:Y:S02]  /*3190*/  LOP3.LUT R30, R29, 0x7c00, RZ, 0xc0, !PT ;  /* 0x00007c001d1e7812 */ /* 0x000fe400078ec0ff */
[----:B------:R-:W-:-:S03]  /*31a0*/  LOP3.LUT R31, R32, R31, RZ, 0xc0, !PT ;  /* 0x0000001f201f7212 */ /* 0x000fc600078ec0ff */
[----:B------:R-:W-:Y:S01]  /*31b0*/  IMAD.IADD R29, R7, 0x1, R30 ;  /* 0x00000001071d7824 */ /* 0x000fe200078e021e */
[----:B------:R-:W2:Y:S01]  /*31c0*/  FLO.U32 R32, R31 ;  /* 0x0000001f00207300 */ /* 0x000ea200000e0000 */
[----:B-1----:R-:W-:Y:S02]  /*31d0*/  LOP3.LUT R44, R14, R31, RZ, 0xc0, !PT ;  /* 0x0000001f0e2c7212 */ /* 0x002fe400078ec0ff */
[----:B--2---:R-:W-:-:S05]  /*31e0*/  ISETP.NE.AND P0, PT, R24, R32, PT ;  /* 0x000000201800720c */ /* 0x004fca0003f05270 */
[----:B------:R-:W1:Y:S08]  /*31f0*/  POPC R44, R44 ;  /* 0x0000002c002c7309 */ /* 0x000e700000000000 */
[----:B------:R-:W-:Y:S05]  /*3200*/  @P0 BRA `(.L_x_34) ;  /* 0x0000000000080947 */ /* 0x000fea0003800000 */
[----:B------:R-:W-:-:S06]  /*3210*/  IMAD R47, R28, 0x4, R29 ;  /* 0x000000041c2f7824 */ /* 0x000fcc00078e021d */
[----:B-1----:R2:W3:Y:S02]  /*3220*/  ATOMS.ADD R47, [R47], R44 ;  /* 0x0000002c2f2f738c */ /* 0x0024e40000000000 */
.L_x_34:
[----:B------:R-:W-:Y:S05]  /*3230*/  BSYNC.RECONVERGENT B0 ;  /* 0x0000000000007941 */ /* 0x000fea0003800200 */
.L_x_33:
[----:B------:R-:W-:Y:S01]  /*3240*/  R2P PR, R52, 0x7f ;  /* 0x0000007f34007804 */ /* 0x000fe20000000000 */
[----:B---3--:R3:W4:Y:S01]  /*3250*/  SHFL.IDX PT, R47, R47, R32, 0x1f ;  /* 0x00001f202f2f7589 */ /* 0x00872200000e0000 */
[----:B------:R-:W-:Y:S01]  /*3260*/  BSSY.RECONVERGENT B0, `(.L_x_35) ;  /* 0x0000021000007945 */ /* 0x000fe20003800200 */
[----:B------:R-:W-:-:S10]  /*3270*/  IMAD.MOV.U32 R49, RZ, RZ, RZ ;  /* 0x000000ffff317224 */ /* 0x000fd400078e00ff */
[----:B------:R-:W-:Y:S02]  /*3280*/  VOTE.ANY R28, PT, P0 ;  /* 0x00000000001c7806 */ /* 0x000fe400000e0100 */
[----:B------:R-:W-:Y:S02]  /*3290*/  VOTE.ANY R31, PT, P1 ;  /* 0x00000000001f7806 */ /* 0x000fe400008e0100 */
[----:B------:R-:W-:Y:S02]  /*32a0*/  @!P0 LOP3.LUT R28, RZ, R28, RZ, 0x33, !PT ;  /* 0x0000001cff1c8212 */ /* 0x000fe400078e33ff */
[----:B------:R-:W-:Y:S02]  /*32b0*/  VOTE.ANY R33, PT, P2 ;  /* 0x0000000000217806 */ /* 0x000fe400010e0100 */
[----:B------:R-:W-:Y:S02]  /*32c0*/  @!P1 LOP3.LUT R31, RZ, R31, RZ, 0x33, !PT ;  /* 0x0000001fff1f9212 */ /* 0x000fe400078e33ff */
[----:B------:R-:W-:-:S02]  /*32d0*/  @!P2 LOP3.LUT R33, RZ, R33, RZ, 0x33, !PT ;  /* 0x00000021ff21a212 */ /* 0x000fc400078e33ff */
[----:B------:R-:W-:Y:S02]  /*32e0*/  LOP3.LUT R28, R31, R28, RZ, 0xc0, !PT ;  /* 0x0000001c1f1c7212 */ /* 0x000fe400078ec0ff */
[----:B------:R-:W-:Y:S02]  /*32f0*/  VOTE.ANY R31, PT, P3 ;  /* 0x00000000001f7806 */ /* 0x000fe400018e0100 */
[----:B------:R-:W-:Y:S02]  /*3300*/  LOP3.LUT R28, R33, R28, RZ, 0xc0, !PT ;  /* 0x0000001c211c7212 */ /* 0x000fe400078ec0ff */
[----:B------:R-:W-:Y:S02]  /*3310*/  LOP3.LUT P0, RZ, R52, 0x80, RZ, 0xc0, !PT ;  /* 0x0000008034ff7812 */ /* 0x000fe4000780c0ff */
[----:B------:R-:W-:Y:S02]  /*3320*/  VOTE.ANY R33, PT, P4 ;  /* 0x0000000000217806 */ /* 0x000fe400020e0100 */
[----:B------:R-:W-:-:S02]  /*3330*/  @!P3 LOP3.LUT R31, RZ, R31, RZ, 0x33, !PT ;  /* 0x0000001fff1fb212 */ /* 0x000fc400078e33ff */
[----:B------:R-:W-:Y:S02]  /*3340*/  @!P4 LOP3.LUT R33, RZ, R33, RZ, 0x33, !PT ;  /* 0x00000021ff21c212 */ /* 0x000fe400078e33ff */
[----:B------:R-:W-:Y:S02]  /*3350*/  LOP3.LUT R28, R31, R28, RZ, 0xc0, !PT ;  /* 0x0000001c1f1c7212 */ /* 0x000fe400078ec0ff */
[----:B------:R-:W-:Y:S02]  /*3360*/  VOTE.ANY R31, PT, P5 ;  /* 0x00000000001f7806 */ /* 0x000fe400028e0100 */
[----:B------:R-:W-:Y:S02]  /*3370*/  LOP3.LUT R28, R33, R28, RZ, 0xc0, !PT ;  /* 0x0000001c211c7212 */ /* 0x000fe400078ec0ff */
[----:B------:R-:W-:Y:S02]  /*3380*/  VOTE.ANY R33, PT, P6 ;  /* 0x0000000000217806 */ /* 0x000fe400030e0100 */
[----:B------:R-:W-:-:S02]  /*3390*/  @!P5 LOP3.LUT R31, RZ, R31, RZ, 0x33, !PT ;  /* 0x0000001fff1fd212 */ /* 0x000fc400078e33ff */
[----:B------:R-:W-:Y:S02]  /*33a0*/  VOTE.ANY R35, PT, P0 ;  /* 0x0000000000237806 */ /* 0x000fe400000e0100 */
[----:B------:R-:W-:Y:S02]  /*33b0*/  @!P6 LOP3.LUT R33, RZ, R33, RZ, 0x33, !PT ;  /* 0x00000021ff21e212 */ /* 0x000fe400078e33ff */
[----:B------:R-:W-:Y:S02]  /*33c0*/  LOP3.LUT R28, R31, R28, RZ, 0xc0, !PT ;  /* 0x0000001c1f1c7212 */ /* 0x000fe400078ec0ff */
[----:B------:R-:W-:Y:S02]  /*33d0*/  @!P0 LOP3.LUT R35, RZ, R35, RZ, 0x33, !PT ;  /* 0x00000023ff238212 */ /* 0x000fe400078e33ff */
[----:B------:R-:W-:-:S04]  /*33e0*/  LOP3.LUT R28, R33, R28, RZ, 0xc0, !PT ;  /* 0x0000001c211c7212 */ /* 0x000fc800078ec0ff */
[----:B------:R-:W-:-:S04]  /*33f0*/  LOP3.LUT R35, R35, R28, RZ, 0xc0, !PT ;  /* 0x0000001c23237212 */ /* 0x000fc800078ec0ff */
[----:B------:R-:W5:Y:S01]  /*3400*/  FLO.U32 R30, R35 ;  /* 0x00000023001e7300 */ /* 0x000f6200000e0000 */
[----:B------:R-:W-:-:S07]  /*3410*/  LOP3.LUT R46, R14, R35, RZ, 0xc0, !PT ;  /* 0x000000230e2e7212 */ /* 0x000fce00078ec0ff */
[----:B------:R-:W0:Y:S01]  /*3420*/  POPC R46, R46 ;  /* 0x0000002e002e7309 */ /* 0x000e220000000000 */
[----:B-----5:R-:W-:-:S13]  /*3430*/  ISETP.NE.AND P0, PT, R24, R30, PT ;  /* 0x0000001e1800720c */ /* 0x020fda0003f05270 */
[----:B0--34-:R-:W-:Y:S05]  /*3440*/  @P0 BRA `(.L_x_36) ;  /* 0x0000000000080947 */ /* 0x019fea0003800000 */
[----:B------:R-:W-:-:S06]  /*3450*/  IMAD R49, R52, 0x4, R29 ;  /* 0x0000000434317824 */ /* 0x000fcc00078e021d */
[----:B------:R0:W3:Y:S02]  /*3460*/  ATOMS.ADD R49, [R49], R46 ;  /* 0x0000002e3131738c */ /* 0x0000e40000000000 */
.L_x_36:
[----:B------:R-:W-:Y:S05]  /*3470*/  BSYNC.RECONVERGENT B0 ;  /* 0x0000000000007941 */ /* 0x000fea0003800200 */
.L_x_35:
        /* <DEDUP_REMOVED lines=35> */
.L_x_38:
[----:B------:R-:W-:Y:S05]  /*36b0*/  BSYNC.RECONVERGENT B0 ;  /* 0x0000000000007941 */ /* 0x000fea0003800200 */
.L_x_37:
        /* <DEDUP_REMOVED lines=27> */
[----:B------:R-:W-:Y:S02]  /*3870*/  LOP3.LUT R35, R35, R28, RZ, 0xc0, !PT ;  /* 0x0000001c23237212 */ /* 0x000fe400078ec0ff */
[----:B------:R-:W-:Y:S02]  /*3880*/  SHF.R.U32.HI R28, RZ, UR5, R23 ;  /* 0x00000005ff1c7c19 */ /* 0x000fe40008011617 */
[----:B------:R-:W5:Y:S01]  /*3890*/  FLO.U32 R39, R35 ;  /* 0x0000002300277300 */ /* 0x000f6200000e0000 */
[----:B------:R-:W-:Y:S02]  /*38a0*/  LOP3.LUT R53, R14, R35, RZ, 0xc0, !PT ;  /* 0x000000230e357212 */ /* 0x000fe400078ec0ff */
[----:B------:R-:W-:-:S05]  /*38b0*/  LOP3.LUT R30, R28, UR4, RZ, 0x30, !PT ;  /* 0x000000041c1e7c12 */ /* 0x000fca000f8e30ff */
[----:B------:R-:W0:Y:S01]  /*38c0*/  POPC R53, R53 ;  /* 0x0000003500357309 */ /* 0x000e220000000000 */
[----:B-----5:R-:W-:-:S13]  /*38d0*/  ISETP.NE.AND P0, PT, R24, R39, PT ;  /* 0x000000271800720c */ /* 0x020fda0003f05270 */
[----:B0--34-:R-:W-:Y:S05]  /*38e0*/  @P0 BRA `(.L_x_40) ;  /* 0x0000000000080947 */ /* 0x019fea0003800000 */
[----:B------:R-:W-:-:S05]  /*38f0*/  IMAD R48, R48, 0x4, R29 ;  /* 0x0000000430307824 */ /* 0x000fca00078e021d */
[----:B------:R0:W3:Y:S02]  /*3900*/  ATOMS.ADD R56, [R48], R53 ;  /* 0x000000353038738c */ /* 0x0000e40000000000 */
.L_x_40:
[----:B------:R-:W-:Y:S05]  /*3910*/  BSYNC.RECONVERGENT B0 ;  /* 0x0000000000007941 */ /* 0x000fea0003800200 */
.L_x_39:
        /* <DEDUP_REMOVED lines=30> */
[----:B0-----:R-:W-:Y:S02]  /*3b00*/  LOP3.LUT R48, R14, R35, RZ, 0xc0, !PT ;  /* 0x000000230e307212 */ /* 0x001fe400078ec0ff */
[----:B------:R-:W-:-:S05]  /*3b10*/  LOP3.LUT R34, R28, UR4, RZ, 0x30, !PT ;  /* 0x000000041c227c12 */ /* 0x000fca000f8e30ff */
[----:B------:R-:W0:Y:S01]  /*3b20*/  POPC R48, R48 ;  /* 0x0000003000307309 */ /* 0x000e220000000000 */
[----:B-----5:R-:W-:-:S13]  /*3b30*/  ISETP.NE.AND P0, PT, R24, R32, PT ;  /* 0x000000201800720c */ /* 0x020fda0003f05270 */
[----:B0--34-:R-:W-:Y:S05]  /*3b40*/  @P0 BRA `(.L_x_42) ;  /* 0x0000000000080947 */ /* 0x019fea0003800000 */
[----:B------:R-:W-:-:S06]  /*3b50*/  IMAD R45, R30, 0x4, R29 ;  /* 0x000000041e2d7824 */ /* 0x000fcc00078e021d */
[----:B------:R0:W3:Y:S02]  /*3b60*/  ATOMS.ADD R45, [R45], R48 ;  /* 0x000000302d2d738c */ /* 0x0000e40000000000 */
.L_x_42:
[----:B------:R-:W-:Y:S05]  /*3b70*/  BSYNC.RECONVERGENT B0 ;  /* 0x0000000000007941 */ /* 0x000fea0003800200 */
.L_x_41:
        /* <DEDUP_REMOVED lines=35> */
[----:B------:R-:W-:-:S06]  /*3db0*/  IMAD R36, R34, 0x4, R29 ;  /* 0x0000000422247824 */ /* 0x000fcc00078e021d */
[----:B------:R0:W3:Y:S02]  /*3dc0*/  ATOMS.ADD R36, [R36], R37 ;  /* 0x000000252424738c */ /* 0x0000e40000000000 */
.L_x_44:
[----:B------:R-:W-:Y:S05]  /*3dd0*/  BSYNC.RECONVERGENT B0 ;  /* 0x0000000000007941 */ /* 0x000fea0003800200 */
.L_x_43:
        /* <DEDUP_REMOVED lines=37> */
.L_x_46:
[----:B------:R-:W-:Y:S05]  /*4030*/  BSYNC.RECONVERGENT B0 ;  /* 0x0000000000007941 */ /* 0x000fea0003800200 */
.L_x_45:
        /* <DEDUP_REMOVED lines=37> */
.L_x_48:
[----:B------:R-:W-:Y:S05]  /*4290*/  BSYNC.RECONVERGENT B0 ;  /* 0x0000000000007941 */ /* 0x000fea0003800200 */
.L_x_47:
[----:B------:R-:W-:Y:S01]  /*42a0*/  R2P PR, R40, 0x7f ;  /* 0x0000007f28007804 */ /* 0x000fe20000000000 */
[----:B---3--:R3:W4:Y:S01]  /*42b0*/  SHFL.IDX PT, R32, R32, R55, 0x1f ;  /* 0x00001f3720207589 */ /* 0x00872200000e0000 */
[----:B------:R-:W-:Y:S01]  /*42c0*/  SHF.R.U32.HI R38, RZ, UR5, R12 ;  /* 0x00000005ff267c19 */ /* 0x000fe2000801160c */
[----:B------:R-:W-:Y:S01]  /*42d0*/  BSSY.RECONVERGENT B0, `(.L_x_49) ;  /* 0x0000022000007945 */ /* 0x000fe20003800200 */
[----:B------:R-:W-:Y:S02]  /*42e0*/  IMAD.MOV.U32 R30, RZ, RZ, RZ ;  /* 0x000000ffff1e7224 */ /* 0x000fe400078e00ff */
[----:B------:R-:W-:-:S07]  /*42f0*/  LOP3.LUT R38, R38, UR4, RZ, 0x30, !PT ;  /* 0x0000000426267c12 */ /* 0x000fce000f8e30ff */
        /* <DEDUP_REMOVED lines=31> */
.L_x_50:
[----:B------:R-:W-:Y:S05]  /*44f0*/  BSYNC.RECONVERGENT B0 ;  /* 0x0000000000007941 */ /* 0x000fea0003800200 */
.L_x_49:
        /* <DEDUP_REMOVED lines=9> */
[----:B------:R-:W-:Y:S02]  /*4590*/  @!P1 LOP3.LUT R39, RZ, R39, RZ, 0x33, !PT ;  /* 0x00000027ff279212 */ /* 0x000fe400078e33ff */
[----:B------:R-:W-:Y:S02]  /*45a0*/  VOTE.ANY R55, PT, P2 ;  /* 0x0000000000377806 */ /* 0x000fe400010e0100 */
[----:B------:R-:W-:-:S02]  /*45b0*/  LOP3.LUT R28, R39, R28, RZ, 0xc0, !PT ;  /* 0x0000001c271c7212 */ /* 0x000fc400078ec0ff */
[----:B------:R-:W-:Y:S02]  /*45c0*/  VOTE.ANY R39, PT, P3 ;  /* 0x0000000000277806 */ /* 0x000fe400018e0100 */
[----:B------:R-:W-:Y:S02]  /*45d0*/  @!P2 LOP3.LUT R55, RZ, R55, RZ, 0x33, !PT ;  /* 0x00000037ff37a212 */ /* 0x000fe400078e33ff */
[----:B------:R-:W-:Y:S02]  /*45e0*/  @!P3 LOP3.LUT R39, RZ, R39, RZ, 0x33, !PT ;  /* 0x00000027ff27b212 */ /* 0x000fe400078e33ff */
[----:B------:R-:W-:Y:S02]  /*45f0*/  LOP3.LUT R28, R55, R28, RZ, 0xc0, !PT ;  /* 0x0000001c371c7212 */ /* 0x000fe400078ec0ff */
[----:B------:R-:W-:Y:S02]  /*4600*/  LOP3.LUT P0, RZ, R38, 0x80, RZ, 0xc0, !PT ;  /* 0x0000008026ff7812 */ /* 0x000fe4000780c0ff */
[----:B------:R-:W-:-:S02]  /*4610*/  VOTE.ANY R55, PT, P4 ;  /* 0x0000000000377806 */ /* 0x000fc400020e0100 */
[----:B------:R-:W-:Y:S02]  /*4620*/  LOP3.LUT R28, R39, R28, RZ, 0xc0, !PT ;  /* 0x0000001c271c7212 */ /* 0x000fe400078ec0ff */
[----:B------:R-:W-:Y:S02]  /*4630*/  VOTE.ANY R39, PT, P5 ;  /* 0x0000000000277806 */ /* 0x000fe400028e0100 */
[----:B------:R-:W-:Y:S02]  /*4640*/  @!P4 LOP3.LUT R55, RZ, R55, RZ, 0x33, !PT ;  /* 0x00000037ff37c212 */ /* 0x000fe400078e33ff */
[----:B------:R-:W-:Y:S02]  /*4650*/  @!P5 LOP3.LUT R39, RZ, R39, RZ, 0x33, !PT ;  /* 0x00000027ff27d212 */ /* 0x000fe400078e33ff */
[----:B------:R-:W-:Y:S02]  /*4660*/  LOP3.LUT R28, R55, R28, RZ, 0xc0, !PT ;  /* 0x0000001c371c7212 */ /* 0x000fe400078ec0ff */
[----:B------:R-:W-:-:S02]  /*4670*/  VOTE.ANY R55, PT, P6 ;  /* 0x0000000000377806 */ /* 0x000fc400030e0100 */
[----:B------:R-:W-:Y:S02]  /*4680*/  LOP3.LUT R28, R39, R28, RZ, 0xc0, !PT ;  /* 0x0000001c271c7212 */ /* 0x000fe400078ec0ff */
[----:B------:R-:W-:Y:S02]  /*4690*/  VOTE.ANY R39, PT, P0 ;  /* 0x0000000000277806 */ /* 0x000fe400000e0100 */
[----:B------:R-:W-:Y:S02]  /*46a0*/  @!P6 LOP3.LUT R55, RZ, R55, RZ, 0x33, !PT ;  /* 0x00000037ff37e212 */ /* 0x000fe400078e33ff */
        /* <DEDUP_REMOVED lines=8> */
[----:B------:R-:W-:-:S05]  /*4730*/  IMAD R43, R38, 0x4, R29 ;  /* 0x00000004262b7824 */ /* 0x000fca00078e021d */
[----:B------:R0:W3:Y:S02]  /*4740*/  ATOMS.ADD R60, [R43], R28 ;  /* 0x0000001c2b3c738c */ /* 0x0000e40000000000 */
.L_x_52:
[----:B------:R-:W-:Y:S05]  /*4750*/  BSYNC.RECONVERGENT B0 ;  /* 0x0000000000007941 */ /* 0x000fea0003800200 */
.L_x_51:
[----:B------:R-:W-:Y:S01]  /*4760*/  R2P PR, R40, 0x7f ;  /* 0x0000007f28007804 */ /* 0x000fe20000000000 */
[----:B---3--:R3:W4:Y:S01]  /*4770*/  SHFL.IDX PT, R39, R60, R39, 0x1f ;  /* 0x00001f273c277589 */ /* 0x00872200000e0000 */
[----:B------:R-:W-:Y:S01]  /*4780*/  SHF.R.U32.HI R58, RZ, UR5, R16 ;  /* 0x00000005ff3a7c19 */ /* 0x000fe20008011610 */
[----:B------:R-:W-:Y:S01]  /*4790*/  BSSY.RECONVERGENT B0, `(.L_x_53) ;  /* 0x0000022000007945 */ /* 0x000fe20003800200 */
[----:B------:R-:W-:Y:S02]  /*47a0*/  IMAD.MOV.U32 R64, RZ, RZ, RZ ;  /* 0x000000ffff407224 */ /* 0x000fe400078e00ff */
[----:B------:R-:W-:-:S07]  /*47b0*/  LOP3.LUT R58, R58, UR4, RZ, 0x30, !PT ;  /* 0x000000043a3a7c12 */ /* 0x000fce000f8e30ff */
[----:B------:R-:W-:Y:S02]  /*47c0*/  VOTE.ANY R38, PT, P0 ;  /* 0x0000000000267806 */ /* 0x000fe400000e0100 */
[----:B0-----:R-:W-:Y:S02]  /*47d0*/  VOTE.ANY R43, PT, P1 ;  /* 0x00000000002b7806 */ /* 0x001fe400008e0100 */
[----:B------:R-:W-:Y:S02]  /*47e0*/  @!P0 LOP3.LUT R38, RZ, R38, RZ, 0x33, !PT ;  /* 0x00000026ff268212 */ /* 0x000fe400078e33ff */
[----:B------:R-:W-:Y:S02]  /*47f0*/  @!P1 LOP3.LUT R43, RZ, R43, RZ, 0x33, !PT ;  /* 0x0000002bff2b9212 */ /* 0x000fe400078e33ff */
[----:B------:R-:W-:Y:S02]  /*4800*/  LOP3.LUT P0, RZ, R40, 0x80, RZ, 0xc0, !PT ;  /* 0x0000008028ff7812 */ /* 0x000fe4000780c0ff */
[----:B------:R-:W-:-:S02]  /*4810*/  LOP3.LUT R38, R43, R38, RZ, 0xc0, !PT ;  /* 0x000000262b267212 */ /* 0x000fc400078ec0ff */
[----:B------:R-:W-:-:S04]  /*4820*/  VOTE.ANY R43, PT, P2 ;  /* 0x00000000002b7806 */ /* 0x000fc800010e0100 */
[----:B------:R-:W-:-:S04]  /*4830*/  @!P2 LOP3.LUT R43, RZ, R43, RZ, 0x33, !PT ;  /* 0x0000002bff2ba212 */ /* 0x000fc800078e33ff */
[----:B------:R-:W-:Y:S02]  /*4840*/  LOP3.LUT R38, R43, R38, RZ, 0xc0, !PT ;  /* 0x000000262b267212 */ /* 0x000fe400078ec0ff */
        /* <DEDUP_REMOVED lines=14> */
[----:B------:R-:W-:-:S04]  /*4930*/  LOP3.LUT R55, R43, R38, RZ, 0xc0, !PT ;  /* 0x000000262b377212 */ /* 0x000fc800078ec0ff */
[----:B------:R-:W0:Y:S01]  /*4940*/  FLO.U32 R43, R55 ;  /* 0x00000037002b7300 */ /* 0x000e2200000e0000 */
[----:B------:R-:W-:-:S07]  /*4950*/  LOP3.LUT R38, R14, R55, RZ, 0xc0, !PT ;  /* 0x000000370e267212 */ /* 0x000fce00078ec0ff */
[----:B------:R-:W1:Y:S01]  /*4960*/  POPC R38, R38 ;  /* 0x0000002600267309 */ /* 0x000e620000000000 */
[----:B0-----:R-:W-:-:S13]  /*4970*/  ISETP.NE.AND P0, PT, R24, R43, PT ;  /* 0x0000002b1800720c */ /* 0x001fda0003f05270 */
[----:B-1-34-:R-:W-:Y:S05]  /*4980*/  @P0 BRA `(.L_x_54) ;  /* 0x0000000000080947 */ /* 0x01afea0003800000 */
[----:B------:R-:W-:-:S05]  /*4990*/  IMAD R55, R40, 0x4, R29 ;  /* 0x0000000428377824 */ /* 0x000fca00078e021d */
[----:B------:R0:W1:Y:S02]  /*49a0*/  ATOMS.ADD R64, [R55], R38 ;  /* 0x000000263740738c */ /* 0x0000640000000000 */
.L_x_54:
[----:B------:R-:W-:Y:S05]  /*49b0*/  BSYNC.RECONVERGENT B0 ;  /* 0x0000000000007941 */ /* 0x000fea0003800200 */
.L_x_53:
[----:B------:R-:W-:Y:S01]  /*49c0*/  R2P PR, R58, 0x7f ;  /* 0x0000007f3a007804 */ /* 0x000fe20000000000 */
[----:B-1----:R1:W3:Y:S01]  /*49d0*/  SHFL.IDX PT, R43, R64, R43, 0x1f ;  /* 0x00001f2b402b7589 */ /* 0x0022e200000e0000 */
        /* <DEDUP_REMOVED lines=30> */
[----:B------:R-:W4:Y:S01]  /*4bc0*/  POPC R40, R40 ;  /* 0x0000002800287309 */ /* 0x000f220000000000 */
[----:B0-----:R-:W-:-:S13]  /*4bd0*/  ISETP.NE.AND P0, PT, R24, R55, PT ;  /* 0x000000371800720c */ /* 0x001fda0003f05270 */
[----:B-1-34-:R-:W-:Y:S05]  /*4be0*/  @P0 BRA `(.L_x_56) ;  /* 0x0000000000080947 */ /* 0x01afea0003800000 */
[----:B------:R-:W-:-:S05]  /*4bf0*/  IMAD R59, R58, 0x4, R29 ;  /* 0x000000043a3b7824 */ /* 0x000fca00078e021d */
[----:B------:R0:W1:Y:S02]  /*4c00*/  ATOMS.ADD R62, [R59], R40 ;  /* 0x000000283b3e738c */ /* 0x0000640000000000 */
.L_x_56:
[----:B------:R-:W-:Y:S05]  /*4c10*/  BSYNC.RECONVERGENT B0 ;  /* 0x0000000000007941 */ /* 0x000fea0003800200 */
.L_x_55:
[----:B------:R-:W-:Y:S01]  /*4c20*/  R2P PR, R60, 0x7f ;  /* 0x0000007f3c007804 */ /* 0x000fe20000000000 */
[----:B--2---:R-:W-:Y:S01]  /*4c30*/  IMAD.IADD R44, R44, 0x1, R47 ;  /* 0x000000012c2c7824 */ /* 0x004fe200078e022f */
[----:B------:R-:W-:Y:S01]  /*4c40*/  BSSY.RECONVERGENT B0, `(.L_x_57) ;  /* 0x0000025000007945 */ /* 0x000fe20003800200 */
[----:B------:R-:W-:Y:S02]  /*4c50*/  IMAD.IADD R46, R46, 0x1, R49 ;  /* 0x000000012e2e7824 */ /* 0x000fe400078e0231 */
[----:B-1----:R1:W2:Y:S01]  /*4c60*/  SHFL.IDX PT, R49, R62, R55, 0x1f ;  /* 0x00001f373e317589 */ /* 0x0022a200000e0000 */
[----:B------:R-:W-:-:S07]  /*4c70*/  IMAD.MOV.U32 R64, RZ, RZ, RZ ;  /* 0x000000ffff407224 */ /* 0x000fce00078e00ff */
[----:B------:R-:W-:Y:S02]  /*4c80*/  VOTE.ANY R58, PT, P0 ;  /* 0x00000000003a7806 */ /* 0x000fe400000e0100 */
[----:B------:R-:W-:Y:S02]  /*4c90*/  VOTE.ANY R47, PT, P1 ;  /* 0x00000000002f7806 */ /* 0x000fe400008e0100 */
        /* <DEDUP_REMOVED lines=22> */
[----:B------:R-:W-:Y:S02]  /*4e00*/  SHF.R.U32.HI R58, RZ, UR5, R6 ;  /* 0x00000005ff3a7c19 */ /* 0x000fe40008011606 */
[----:B0-----:R-:W0:Y:S01]  /*4e10*/  FLO.U32 R59, R61 ;  /* 0x0000003d003b7300 */ /* 0x001e2200000e0000 */
[----:B------:R-:W-:Y:S02]  /*4e20*/  LOP3.LUT R47, R14, R61, RZ, 0xc0, !PT ;  /* 0x0000003d0e2f7212 */ /* 0x000fe400078ec0ff */
[----:B------:R-:W-:-:S05]  /*4e30*/  LOP3.LUT R58, R58, UR4, RZ, 0x30, !PT ;  /* 0x000000043a3a7c12 */ /* 0x000fca000f8e30ff */
[----:B------:R-:W3:Y:S01]  /*4e40*/  POPC R47, R47 ;  /* 0x0000002f002f7309 */ /* 0x000ee20000000000 */
[----:B0-----:R-:W-:-:S13]  /*4e50*/  ISETP.NE.AND P0, PT, R24, R59, PT ;  /* 0x0000003b1800720c */ /* 0x001fda0003f05270 */
[----:B-123--:R-:W-:Y:S05]  /*4e60*/  @P0 BRA `(.L_x_58) ;  /* 0x0000000000080947 */ /* 0x00efea0003800000 */
[----:B------:R-:W-:-:S05]  /*4e70*/  IMAD R60, R60, 0x4, R29 ;  /* 0x000000043c3c7824 */ /* 0x000fca00078e021d */
[----:B------:R0:W1:Y:S02]  /*4e80*/  ATOMS.ADD R64, [R60], R47 ;  /* 0x0000002f3c40738c */ /* 0x0000640000000000 */
.L_x_58:
[----:B------:R-:W-:Y:S05]  /*4e90*/  BSYNC.RECONVERGENT B0 ;  /* 0x0000000000007941 */ /* 0x000fea0003800200 */
.L_x_57:
[----:B------:R-:W-:Y:S01]  /*4ea0*/  R2P PR, R58, 0x7f ;  /* 0x0000007f3a007804 */ /* 0x000fe20000000000 */
[----:B------:R-:W-:Y:S01]  /*4eb0*/  IMAD.IADD R52, R51, 0x1, R52 ;  /* 0x0000000133347824 */ /* 0x000fe200078e0234 */
[----:B-1----:R1:W2:Y:S01]  /*4ec0*/  SHFL.IDX PT, R64, R64, R59, 0x1f ;  /* 0x00001f3b40407589 */ /* 0x0022a200000e0000 */
[----:B------:R-:W-:Y:S01]  /*4ed0*/  BSSY.RECONVERGENT B0, `(.L_x_59) ;  /* 0x0000024000007945 */ /* 0x000fe20003800200 */
[----:B------:R-:W-:Y:S02]  /*4ee0*/  IMAD.IADD R56, R53, 0x1, R56 ;  /* 0x0000000135387824 */ /* 0x000fe400078e0238 */
[----:B------:R-:W-:-:S07]  /*4ef0*/  IMAD.MOV.U32 R62, RZ, RZ, RZ ;  /* 0x000000ffff3e7224 */ /* 0x000fce00078e00ff */
        /* <DEDUP_REMOVED lines=25> */
[----:B------:R-:W0:Y:S01]  /*5090*/  FLO.U32 R55, R61 ;  /* 0x0000003d00377300 */ /* 0x000e2200000e0000 */
[----:B------:R-:W-:Y:S02]  /*50a0*/  LOP3.LUT R51, R14, R61, RZ, 0xc0, !PT ;  /* 0x0000003d0e337212 */ /* 0x000fe400078ec0ff */
[----:B------:R-:W-:-:S05]  /*50b0*/  LOP3.LUT R60, R60, UR4, RZ, 0x30, !PT ;  /* 0x000000043c3c7c12 */ /* 0x000fca000f8e30ff */
[----:B------:R-:W3:Y:S01]  /*50c0*/  POPC R51, R51 ;  /* 0x0000003300337309 */ /* 0x000ee20000000000 */
[----:B0-----:R-:W-:-:S13]  /*50d0*/  ISETP.NE.AND P0, PT, R24, R55, PT ;  /* 0x000000371800720c */ /* 0x001fda0003f05270 */
[----:B-123--:R-:W-:Y:S05]  /*50e0*/  @P0 BRA `(.L_x_60) ;  /* 0x0000000000080947 */ /* 0x00efea0003800000 */
[----:B------:R-:W-:-:S05]  /*50f0*/  IMAD R58, R58, 0x4, R29 ;  /* 0x000000043a3a7824 */ /* 0x000fca00078e021d */
[----:B------:R0:W1:Y:S02]  /*5100*/  ATOMS.ADD R62, [R58], R51 ;  /* 0x000000333a3e738c */ /* 0x0000640000000000 */
.L_x_60:
[----:B------:R-:W-:Y:S05]  /*5110*/  BSYNC.RECONVERGENT B0 ;  /* 0x0000000000007941 */ /* 0x000fea0003800200 */
.L_x_59:
[----:B------:R-:W-:Y:S01]  /*5120*/  R2P PR, R60, 0x7f ;  /* 0x0000007f3c007804 */ /* 0x000fe20000000000 */
[----:B------:R-:W-:Y:S01]  /*5130*/  IMAD.IADD R48, R48, 0x1, R45 ;  /* 0x0000000130307824 */ /* 0x000fe200078e022d */
[----:B-1----:R1:W2:Y:S01]  /*5140*/  SHFL.IDX PT, R62, R62, R55, 0x1f ;  /* 0x00001f373e3e7589 */ /* 0x0022a200000e0000 */
[----:B------:R-:W-:Y:S01]  /*5150*/  BSSY.RECONVERGENT B0, `(.L_x_61) ;  /* 0x0000024000007945 */ /* 0x000fe20003800200 */
[----:B------:R-:W-:-:S09]  /*5160*/  IMAD.MOV.U32 R66, RZ, RZ, RZ ;  /* 0x000000ffff427224 */ /* 0x000fd200078e00ff */
        /* <DEDUP_REMOVED lines=23> */
[----:B------:R-:W-:Y:S01]  /*52e0*/  LOP3.LUT R53, R58, R53, RZ, 0xc0, !PT ;  /* 0x000000353a357212 */ /* 0x000fe200078ec0ff */
[----:B------:R-:W-:Y:S01]  /*52f0*/  IMAD.IADD R58, R37, 0x1, R36 ;  /* 0x00000001253a7824 */ /* 0x000fe200078e0224 */
        /* <DEDUP_REMOVED lines=9> */
.L_x_62:
[----:B------:R-:W-:Y:S05]  /*5390*/  BSYNC.RECONVERGENT B0 ;  /* 0x0000000000007941 */ /* 0x000fea0003800200 */
.L_x_61:
[----:B------:R-:W-:Y:S01]  /*53a0*/  R2P PR, R36, 0x7f ;  /* 0x0000007f24007804 */ /* 0x000fe20000000000 */
[----:B------:R-:W-:Y:S01]  /*53b0*/  IMAD.IADD R34, R35, 0x1, R34 ;  /* 0x0000000123227824 */ /* 0x000fe200078e0222 */
[----:B------:R-:W-:Y:S01]  /*53c0*/  BSSY.RECONVERGENT B0, `(.L_x_63) ;  /* 0x0000022000007945 */ /* 0x000fe20003800200 */
[----:B------:R-:W-:-:S10]  /*53d0*/  IMAD.MOV.U32 R55, RZ, RZ, RZ ;  /* 0x000000ffff377224 */ /* 0x000fd400078e00ff */
        /* <DEDUP_REMOVED lines=24> */
[----:B-1----:R0:W1:Y:S02]  /*5560*/  SHFL.IDX PT, R60, R66, R45, 0x1f ;  /* 0x00001f2d423c7589 */ /* 0x00206400000e0000 */
[----:B------:R-:W2:Y:S01]  /*5570*/  FLO.U32 R59, R53 ;  /* 0x00000035003b7300 */ /* 0x000ea200000e0000 */
[----:B------:R-:W-:-:S07]  /*5580*/  LOP3.LUT R35, R14, R53, RZ, 0xc0, !PT ;  /* 0x000000350e237212 */ /* 0x000fce00078ec0ff */
[----:B------:R-:W3:Y:S01]  /*5590*/  POPC R35, R35 ;  /* 0x0000002300237309 */ /* 0x000ee20000000000 */
[----:B--2---:R-:W-:-:S13]  /*55a0*/  ISETP.NE.AND P0, PT, R24, R59, PT ;  /* 0x0000003b1800720c */ /* 0x004fda0003f05270 */
[----:B01-3--:R-:W-:Y:S05]  /*55b0*/  @P0 BRA `(.L_x_64) ;  /* 0x0000000000080947 */ /* 0x00bfea0003800000 */
[----:B------:R-:W-:-:S05]  /*55c0*/  IMAD R36, R36, 0x4, R29 ;  /* 0x0000000424247824 */ /* 0x000fca00078e021d */
[----:B------:R0:W1:Y:S02]  /*55d0*/  ATOMS.ADD R55, [R36], R35 ;  /* 0x000000232437738c */ /* 0x0000640000000000 */
.L_x_64:
[----:B------:R-:W-:Y:S05]  /*55e0*/  BSYNC.RECONVERGENT B0 ;  /* 0x0000000000007941 */ /* 0x000fea0003800200 */
.L_x_63:
[----:B------:R-:W-:Y:S01]  /*55f0*/  R2P PR, R26, 0x7f ;  /* 0x0000007f1a007804 */ /* 0x000fe20000000000 */
[----:B01----:R0:W1:Y:S01]  /*5600*/  SHFL.IDX PT, R36, R55, R59, 0x1f ;  /* 0x00001f3b37247589 */ /* 0x00306200000e0000 */
[----:B------:R-:W-:Y:S11]  /*5610*/  BSSY.RECONVERGENT B0, `(.L_x_65) ;  /* 0x0000021000007945 */ /* 0x000ff60003800200 */
[----:B------:R-:W-:-:S02]  /*5620*/  VOTE.ANY R45, PT, P0 ;  /* 0x00000000002d7806 */ /* 0x000fc400000e0100 */
[----:B------:R-:W-:Y:S02]  /*5630*/  VOTE.ANY R66, PT, P1 ;  /* 0x0000000000427806 */ /* 0x000fe400008e0100 */
[----:B------:R-:W-:Y:S02]  /*5640*/  @!P0 LOP3.LUT R45, RZ, R45, RZ, 0x33, !PT ;  /* 0x0000002dff2d8212 */ /* 0x000fe400078e33ff */
[----:B------:R-:W-:Y:S02]  /*5650*/  @!P1 LOP3.LUT R66, RZ, R66, RZ, 0x33, !PT ;  /* 0x00000042ff429212 */ /* 0x000fe400078e33ff */
[----:B------:R-:W-:Y:S02]  /*5660*/  LOP3.LUT P0, RZ, R26, 0x80, RZ, 0xc0, !PT ;  /* 0x000000801aff7812 */ /* 0x000fe4000780c0ff */
        /* <DEDUP_REMOVED lines=19> */
[----:B------:R-:W2:Y:S01]  /*57a0*/  FLO.U32 R53, R45 ;  /* 0x0000002d00357300 */ /* 0x000ea200000e0000 */
[----:B------:R-:W-:-:S07]  /*57b0*/  LOP3.LUT R14, R14, R45, RZ, 0xc0, !PT ;  /* 0x0000002d0e0e7212 */ /* 0x000fce00078ec0ff */
[----:B0-----:R0:W3:Y:S01]  /*57c0*/  POPC R55, R14 ;  /* 0x0000000e00377309 */ /* 0x0010e20000000000 */
[----:B--2---:R-:W-:Y:S01]  /*57d0*/  ISETP.NE.AND P0, PT, R24, R53, PT ;  /* 0x000000351800720c */ /* 0x004fe20003f05270 */
[----:B------:R-:W-:-:S12]  /*57e0*/  IMAD.MOV.U32 R24, RZ, RZ, RZ ;  /* 0x000000ffff187224 */ /* 0x000fd800078e00ff */
[----:B01-3--:R-:W-:Y:S05]  /*57f0*/  @P0 BRA `(.L_x_66) ;  /* 0x0000000000080947 */ /* 0x00bfea0003800000 */
[----:B------:R-:W-:-:S06]  /*5800*/  IMAD R24, R26, 0x4, R29 ;  /* 0x000000041a187824 */ /* 0x000fcc00078e021d */
[----:B------:R0:W1:Y:S02]  /*5810*/  ATOMS.ADD R24, [R24], R55 ;  /* 0x000000371818738c */ /* 0x0000640000000000 */
.L_x_66:
[----:B------:R-:W-:Y:S05]  /*5820*/  BSYNC.RECONVERGENT B0 ;  /* 0x0000000000007941 */ /* 0x000fea0003800200 */
.L_x_65:
[----:B------:R-:W-:Y:S01]  /*5830*/  BAR.SYNC.DEFER_BLOCKING 0x0 ;  /* 0x0000000000007b1d */ /* 0x000fe20000010000 */
[----:B------:R-:W-:Y:S01]  /*5840*/  IMAD.IADD R26, R40, 0x1, R49 ;  /* 0x00000001281a7824 */ /* 0x000fe200078e0231 */
[----:B------:R-:W-:Y:S01]  /*5850*/  ISETP.NE.AND P0, PT, R50, RZ, PT ;  /* 0x000000ff3200720c */ /* 0x000fe20003f05270 */
[----:B------:R-:W-:Y:S02]  /*5860*/  IMAD.IADD R28, R28, 0x1, R39 ;  /* 0x000000011c1c7824 */ /* 0x000fe400078e0227 */
[----:B------:R-:W-:Y:S01]  /*5870*/  IMAD R40, R44, 0x4, R7 ;  /* 0x000000042c287824 */ /* 0x000fe200078e0207 */
[----:B------:R-:W-:Y:S01]  /*5880*/  BSSY B1, `(.L_x_67) ;  /* 0x000005c000017945 */ /* 0x000fe20003800000 */
[----:B------:R-:W-:Y:S01]  /*5890*/  IMAD.IADD R14, R38, 0x1, R43 ;  /* 0x00000001260e7824 */ /* 0x000fe200078e022b */
[----:B-1----:R-:W1:Y:S01]  /*58a0*/  SHFL.IDX PT, R24, R24, R53, 0x1f ;  /* 0x00001f3518187589 */ /* 0x002e6200000e0000 */
[----:B------:R-:W-:Y:S02]  /*58b0*/  IMAD R39, R46, 0x4, R7 ;  /* 0x000000042e277824 */ /* 0x000fe400078e0207 */
[----:B------:R-:W-:-:S02]  /*58c0*/  IMAD.IADD R60, R37, 0x1, R60 ;  /* 0x00000001253c7824 */ /* 0x000fc400078e023c */
[--C-:B------:R-:W-:Y:S02]  /*58d0*/  IMAD R38, R52, 0x4, R7.reuse ;  /* 0x0000000434267824 */ /* 0x100fe400078e0207 */
[----:B------:R-:W-:Y:S02]  /*58e0*/  IMAD.IADD R32, R33, 0x1, R32 ;  /* 0x0000000121207824 */ /* 0x000fe400078e0220 */
[----:B------:R-:W-:Y:S02]  /*58f0*/  IMAD.IADD R44, R35, 0x1, R36 ;  /* 0x00000001232c7824 */ /* 0x000fe400078e0224 */
[--C-:B------:R-:W-:Y:S02]  /*5900*/  IMAD R37, R56, 0x4, R7.reuse ;  /* 0x0000000438257824 */ /* 0x100fe400078e0207 */
[----:B------:R-:W-:Y:S02]  /*5910*/  IMAD.IADD R30, R31, 0x1, R30 ;  /* 0x000000011f1e7824 */ /* 0x000fe400078e021e */
[--C-:B------:R-:W-:Y:S01]  /*5920*/  IMAD R36, R48, 0x4, R7.reuse ;  /* 0x0000000430247824 */ /* 0x100fe200078e0207 */
[----:B------:R2:W-:Y:S01]  /*5930*/  STS [R40+-0x4], R27 ;  /* 0xfffffc1b28007388 */ /* 0x0005e20000000800 */
[----:B------:R-:W-:-:S02]  /*5940*/  IMAD R35, R58, 0x4, R7 ;  /* 0x000000043a237824 */ /* 0x000fc400078e0207 */
[--C-:B------:R-:W-:Y:S01]  /*5950*/  IMAD R34, R34, 0x4, R7.reuse ;  /* 0x0000000422227824 */ /* 0x100fe200078e0207 */
[----:B------:R-:W-:Y:S01]  /*5960*/  STS [R39+-0x4], R22 ;  /* 0xfffffc1627007388 */ /* 0x000fe20000000800 */
[--C-:B------:R-:W-:Y:S02]  /*5970*/  IMAD R33, R32, 0x4, R7.reuse ;  /* 0x0000000420217824 */ /* 0x100fe400078e0207 */
[----:B------:R-:W-:Y:S01]  /*5980*/  IMAD.IADD R64, R47, 0x1, R64 ;  /* 0x000000012f407824 */ /* 0x000fe200078e0240 */
[----:B------:R-:W-:Y:S01]  /*5990*/  STS [R38+-0x4], R21 ;  /* 0xfffffc1526007388 */ /* 0x000fe20000000800 */
[--C-:B------:R-:W-:Y:S02]  /*59a0*/  IMAD R32, R30, 0x4, R7.reuse ;  /* 0x000000041e207824 */ /* 0x100fe400078e0207 */
[----:B------:R-:W-:Y:S01]  /*59b0*/  IMAD.IADD R62, R51, 0x1, R62 ;  /* 0x00000001333e7824 */ /* 0x000fe200078e023e */
[----:B------:R-:W-:Y:S01]  /*59c0*/  STS [R37+-0x4], R18 ;  /* 0xfffffc1225007388 */ /* 0x000fe20000000800 */
[----:B------:R-:W-:-:S02]  /*59d0*/  IMAD R31, R28, 0x4, R7 ;  /* 0x000000041c1f7824 */ /* 0x000fc400078e0207 */
[--C-:B------:R-:W-:Y:S01]  /*59e0*/  IMAD R30, R14, 0x4, R7.reuse ;  /* 0x000000040e1e7824 */ /* 0x100fe200078e0207 */
[----:B------:R-:W-:Y:S01]  /*59f0*/  STS [R36+-0x4], R23 ;  /* 0xfffffc1724007388 */ /* 0x000fe20000000800 */
[--C-:B------:R-:W-:Y:S02]  /*5a00*/  IMAD R29, R26, 0x4, R7.reuse ;  /* 0x000000041a1d7824 */ /* 0x100fe400078e0207 */
[----:B-1----:R-:W-:Y:S01]  /*5a10*/  IMAD.IADD R24, R55, 0x1, R24 ;  /* 0x0000000137187824 */ /* 0x002fe200078e0218 */
[----:B------:R-:W-:Y:S01]  /*5a20*/  STS [R35+-0x4], R20 ;  /* 0xfffffc1423007388 */ /* 0x000fe20000000800 */
[--C-:B------:R-:W-:Y:S02]  /*5a30*/  IMAD R28, R64, 0x4, R7.reuse ;  /* 0x00000004401c7824 */ /* 0x100fe400078e0207 */
[--C-:B--2---:R-:W-:Y:S01]  /*5a40*/  IMAD R27, R62, 0x4, R7.reuse ;  /* 0x000000043e1b7824 */ /* 0x104fe200078e0207 */
[----:B------:R1:W-:Y:S01]  /*5a50*/  STS [R34+-0x4], R25 ;  /* 0xfffffc1922007388 */ /* 0x0003e20000000800 */
[----:B------:R-:W-:-:S02]  /*5a60*/  IMAD R26, R60, 0x4, R7 ;  /* 0x000000043c1a7824 */ /* 0x000fc400078e0207 */
[--C-:B------:R-:W-:Y:S01]  /*5a70*/  IMAD R24, R24, 0x4, R7.reuse ;  /* 0x0000000418187824 */ /* 0x100fe200078e0207 */
[----:B------:R-:W-:Y:S04]  /*5a80*/  STS [R33+-0x4], R10 ;  /* 0xfffffc0a21007388 */ /* 0x000fe80000000800 */
[----:B------:R-:W-:Y:S01]  /*5a90*/  STS [R32+-0x4], R17 ;  /* 0xfffffc1120007388 */ /* 0x000fe20000000800 */
[----:B-1----:R-:W-:-:S03]  /*5aa0*/  IMAD R25, R44, 0x4, R7 ;  /* 0x000000042c197824 */ /* 0x002fc600078e0207 */
[----:B------:R-:W-:Y:S04]  /*5ab0*/  STS [R31+-0x4], R12 ;  /* 0xfffffc0c1f007388 */ /* 0x000fe80000000800 */
[----:B------:R1:W-:Y:S04]  /*5ac0*/  STS [R30+-0x4], R19 ;  /* 0xfffffc131e007388 */ /* 0x0003e80000000800 */
[----:B------:R2:W-:Y:S04]  /*5ad0*/  STS [R29+-0x4], R16 ;  /* 0xfffffc101d007388 */ /* 0x0005e80000000800 */
[----:B------:R2:W-:Y:S01]  /*5ae0*/  STS [R28+-0x4], R9 ;  /* 0xfffffc091c007388 */ /* 0x0005e20000000800 */
[----:B-1----:R-:W-:-:S03]  /*5af0*/  IMAD R19, R3, 0x8, R7 ;  /* 0x0000000803137824 */ /* 0x002fc600078e0207 */
[----:B------:R2:W-:Y:S04]  /*5b00*/  STS [R27+-0x4], R6 ;  /* 0xfffffc061b007388 */ /* 0x0005e80000000800 */
[----:B------:R2:W-:Y:S04]  /*5b10*/  STS [R26+-0x4], R11 ;  /* 0xfffffc0b1a007388 */ /* 0x0005e80000000800 */
[----:B------:R2:W-:Y:S04]  /*5b20*/  STS [R25+-0x4], R8 ;  /* 0xfffffc0819007388 */ /* 0x0005e80000000800 */
[----:B------:R2:W-:Y:S01]  /*5b30*/  STS [R24+-0x4], R13 ;  /* 0xfffffc0d18007388 */ /* 0x0005e20000000800 */
[----:B------:R-:W-:Y:S05]  /*5b40*/  @P0 BRA `(.L_x_68) ;  /* 0x0000000000bc0947 */ /* 0x000fea0003800000 */
[----:B------:R-:W1:Y:S02]  /*5b50*/  LDCU.64 UR8, c[0x0][0x398] ;  /* 0x00007300ff0877ac */ /* 0x000e640008000a00 */
[----:B-1----:R-:W-:-:S04]  /*5b60*/  LEA R10, P0, R3, UR8, 0x3 ;  /* 0x00000008030a7c11 */ /* 0x002fc8000f8018ff */
[----:B--2---:R-:W-:-:S05]  /*5b70*/  LEA.HI.X R11, R3, UR9, RZ, 0x3, P0 ;  /* 0x00000009030b7c11 */ /* 0x004fca00080f1cff */
[----:B------:R-:W2:Y:S01]  /*5b80*/  LDG.E.64 R8, desc[UR6][R10.64] ;  /* 0x000000060a087981 */ /* 0x000ea2000c1e1b00 */
[----:B------:R-:W-:Y:S02]  /*5b90*/  SHF.R.S32.HI R13, RZ, 0x1f, R15 ;  /* 0x0000001fff0d7819 */ /* 0x000fe4000001140f */
[----:B--2---:R-:W-:-:S05]  /*5ba0*/  IADD3 R8, P0, PT, -R15, R8, RZ ;  /* 0x000000080f087210 */ /* 0x004fca0007f1e1ff */
[----:B------:R-:W-:Y:S01]  /*5bb0*/  IMAD.X R9, R9, 0x1, ~R13, P0 ;  /* 0x0000000109097824 */ /* 0x000fe200000e0e0d */
[----:B------:R-:W-:Y:S01]  /*5bc0*/  ISETP.GE.AND P0, PT, R42, 0x1, PT ;  /* 0x000000012a00780c */ /* 0x000fe20003f06270 */
[----:B------:R-:W-:-:S03]  /*5bd0*/  IMAD.MOV.U32 R13, RZ, RZ, R0 ;  /* 0x000000ffff0d7224 */ /* 0x000fc600078e0000 */
[----:B------:R1:W-:Y:S09]  /*5be0*/  STS.64 [R19+0x6600], R8 ;  /* 0x0066000813007388 */ /* 0x0003f20000000a00 */
[----:B------:R-:W-:Y:S05]  /*5bf0*/  @!P0 BRA `(.L_x_69) ;  /* 0x00000000006c8947 */ /* 0x000fea0003800000 */
[----:B------:R-:W-:Y:S01]  /*5c00*/  BSSY B0, `(.L_x_70) ;  /* 0x0000019000007945 */ /* 0x000fe20003800000 */
[----:B------:R-:W-:Y:S02]  /*5c10*/  IMAD.MOV.U32 R6, RZ, RZ, -0x1 ;  /* 0xffffffffff067424 */ /* 0x000fe400078e00ff */
[----:B------:R-:W-:Y:S02]  /*5c20*/  IMAD.MOV.U32 R10, RZ, RZ, R42 ;  /* 0x000000ffff0a7224 */ /* 0x000fe400078e002a */
[----:B------:R-:W-:-:S07]  /*5c30*/  IMAD.MOV.U32 R13, RZ, RZ, R0 ;  /* 0x000000ffff0d7224 */ /* 0x000fce00078e0000 */
.L_x_74:
[----:B-1----:R-:W1:Y:S01]  /*5c40*/  LDC.64 R8, c[0x0][0x380] ;  /* 0x0000e000ff087b82 */ /* 0x002e620000000a00 */
[----:B------:R-:W-:Y:S01]  /*5c50*/  VIADD R17, R10, 0xffffffff ;  /* 0xffffffff0a117836 */ /* 0x000fe20000000000 */
[----:B------:R-:W-:Y:S03]  /*5c60*/  BSSY B2, `(.L_x_71) ;  /* 0x0000008000027945 */ /* 0x000fe60003800000 */
[----:B------:R-:W-:-:S04]  /*5c70*/  IMAD R11, R17, 0x100, R3 ;  /* 0x00000100110b7824 */ /* 0x000fc800078e0203 */
[----:B-1----:R-:W-:-:S07]  /*5c80*/  IMAD.WIDE R8, R11, 0x4, R8 ;  /* 0x000000040b087825 */ /* 0x002fce00078e0208 */
.L_x_72:
[----:B------:R-:W-:Y:S05]  /*5c90*/  YIELD ;  /* 0x0000000000007946 */ /* 0x000fea0003800000 */
[----:B------:R1:W-:Y:S06]  /*5ca0*/  MEMBAR.SC.CTA ;  /* 0x0000000000007992 */ /* 0x0003ec0000000000 */
[----:B-1----:R-:W2:Y:S02]  /*5cb0*/  LDG.E.STRONG.SYS R11, desc[UR6][R8.64] ;  /* 0x00000006080b7981 */ /* 0x002ea4000c1f5900 */
[----:B--2---:R-:W-:-:S13]  /*5cc0*/  ISETP.NE.AND P0, PT, R11, RZ, PT ;  /* 0x000000ff0b00720c */ /* 0x004fda0003f05270 */
[----:B------:R-:W-:Y:S05]  /*5cd0*/  @!P0 BRA `(.L_x_72) ;  /* 0xfffffffc00ec8947 */ /* 0x000fea000383ffff */
[----:B------:R-:W-:Y:S05]  /*5ce0*/  BSYNC B2 ;  /* 0x0000000000027941 */ /* 0x000fea0003800000 */
.L_x_71:
[----:B------:R-:W-:Y:S01]  /*5cf0*/  BSSY.RECONVERGENT B2, `(.L_x_73) ;  /* 0x0000006000027945 */ /* 0x000fe20003800200 */
[C---:B------:R-:W-:Y:S02]  /*5d00*/  ISETP.GT.AND P0, PT, R11.reuse, -0x1, PT ;  /* 0xffffffff0b00780c */ /* 0x040fe40003f04270 */
[----:B------:R-:W-:Y:S01]  /*5d10*/  LOP3.LUT R8, R11, 0x3fffffff, RZ, 0xc0, !PT ;  /* 0x3fffffff0b087812 */ /* 0x000fe200078ec0ff */
[----:B------:R-:W-:Y:S05]  /*5d20*/  WARPSYNC.EXCLUSIVE R6 ;  /* 0x0000000006007348 */ /* 0x000fea0003a00000 */
[----:B------:R-:W-:-:S05]  /*5d30*/  IMAD.IADD R13, R8, 0x1, R13 ;  /* 0x00000001080d7824 */ /* 0x000fca00078e020d */
[----:B------:R-:W-:-:S07]  /*5d40*/  VOTE.ANY R6, PT, P0 ;  /* 0x0000000000067806 */ /* 0x000fce00000e0100 */
[----:B------:R-:W-:Y:S05]  /*5d50*/  BSYNC.RECONVERGENT B2 ;  /* 0x0000000000027941 */ /* 0x000fea0003800200 */
.L_x_73:
[----:B------:R-:W-:Y:S01]  /*5d60*/  ISETP.GT.U32.AND P1, PT, R10, 0x1, PT ;  /* 0x000000010a00780c */ /* 0x000fe20003f24070 */
[----:B------:R-:W-:-:S12]  /*5d70*/  IMAD.MOV.U32 R10, RZ, RZ, R17 ;  /* 0x000000ffff0a7224 */ /* 0x000fd800078e0011 */
[----:B------:R-:W-:Y:S05]  /*5d80*/  @P0 BRA P1, `(.L_x_74) ;  /* 0xfffffffc00ac0947 */ /* 0x000fea000083ffff */
[----:B------:R-:W-:Y:S05]  /*5d90*/  BSYNC B0 ;  /* 0x0000000000007941 */ /* 0x000fea0003800000 */
.L_x_70:
[----:B------:R2:W3:Y:S02]  /*5da0*/  LDS.64 R8, [R19+0x6600] ;  /* 0x0066000013087984 */ /* 0x0004e40000000a00 */
.L_x_69:
[----:B------:R-:W4:Y:S01]  /*5db0*/  LDC.64 R10, c[0x0][0x380] ;  /* 0x0000e000ff0a7b82 */ /* 0x000f220000000a00 */
[C---:B------:R-:W-:Y:S01]  /*5dc0*/  IMAD.IADD R17, R13.reuse, 0x1, -R0 ;  /* 0x000000010d117824 */ /* 0x040fe200078e0a00 */
[----:B------:R-:W-:Y:S01]  /*5dd0*/  LOP3.LUT R13, R13, 0x80000000, RZ, 0xfc, !PT ;  /* 0x800000000d0d7812 */ /* 0x000fe200078efcff */
[----:B------:R-:W-:-:S03]  /*5de0*/  IMAD R21, R42, 0x100, R3 ;  /* 0x000001002a157824 */ /* 0x000fc600078e0203 */
[----:B-1-3--:R-:W-:-:S04]  /*5df0*/  IADD3 R8, P0, PT, R17, R8, RZ ;  /* 0x0000000811087210 */ /* 0x00afc80007f1e0ff */
[----:B------:R-:W-:-:S05]  /*5e00*/  LEA.HI.X.SX32 R9, R17, R9, 0x1, P0 ;  /* 0x0000000911097211 */ /* 0x000fca00000f0eff */
[----:B------:R1:W-:Y:S01]  /*5e10*/  STS.64 [R19+0x6600], R8 ;  /* 0x0066000813007388 */ /* 0x0003e20000000a00 */
[----:B----4-:R-:W-:-:S05]  /*5e20*/  IMAD.WIDE R10, R21, 0x4, R10 ;  /* 0x00000004150a7825 */ /* 0x010fca00078e020a */
[----:B------:R1:W-:Y:S02]  /*5e30*/  STG.E.STRONG.SYS desc[UR6][R10.64], R13 ;  /* 0x0000000d0a007986 */ /* 0x0003e4000c115906 */
.L_x_68:
[----:B------:R-:W-:Y:S05]  /*5e40*/  BSYNC B1 ;  /* 0x0000000000017941 */ /* 0x000fea0003800000 */
.L_x_67:
[----:B------:R-:W3:Y:S01]  /*5e50*/  LDC R23, c[0x0][0x3c0] ;  /* 0x0000f000ff177b82 */ /* 0x000ee20000000800 */
[----:B--2---:R-:W-:-:S07]  /*5e60*/  VIADD R6, R54, 0x1980 ;  /* 0x0000198036067836 */ /* 0x004fce0000000000 */
[----:B-1----:R-:W1:Y:S01]  /*5e70*/  LDC.64 R10, c[0x0][0x390] ;  /* 0x0000e400ff0a7b82 */ /* 0x002e620000000a00 */
[----:B---3--:R-:W-:Y:S02]  /*5e80*/  ISETP.GE.AND P0, PT, R6, R23, PT ;  /* 0x000000170600720c */ /* 0x008fe40003f06270 */
[----:B-1----:R-:W-:-:S04]  /*5e90*/  ISETP.EQ.U32.AND P1, PT, R10, RZ, PT ;  /* 0x000000ff0a00720c */ /* 0x002fc80003f22070 */
[----:B------:R-:W-:-:S04]  /*5ea0*/  ISETP.EQ.OR.EX P0, PT, R11, RZ, !P0, P1 ;  /* 0x000000ff0b00720c */ /* 0x000fc80004702710 */
[----:B------:R-:W-:-:S13]  /*5eb0*/  ISETP.GT.U32.OR P0, PT, R3, 0xff, P0 ;  /* 0x000000ff0300780c */ /* 0x000fda0000704470 */
[----:B------:R-:W-:Y:S05]  /*5ec0*/  @P0 BRA `(.L_x_75) ;  /* 0x0000000000200947 */ /* 0x000fea0003800000 */
[----:B------:R-:W1:Y:S01]  /*5ed0*/  LDS.64 R8, [R19+0x6600] ;  /* 0x0066000013087984 */ /* 0x000e620000000a00 */
[C---:B------:R-:W-:Y:S02]  /*5ee0*/  LEA R10, P2, R3.reuse, R10, 0x3 ;  /* 0x0000000a030a7211 */ /* 0x040fe400078418ff */
[--C-:B------:R-:W-:Y:S02]  /*5ef0*/  SHF.R.S32.HI R13, RZ, 0x1f, R0.reuse ;  /* 0x0000001fff0d7819 */ /* 0x100fe40000011400 */
[----:B------:R-:W-:Y:S02]  /*5f00*/  LEA.HI.X R11, R3, R11, RZ, 0x3, P2 ;  /* 0x0000000b030b7211 */ /* 0x000fe400010f1cff */
[----:B-1----:R-:W-:Y:S02]  /*5f10*/  IADD3 R8, P0, P1, R8, R15, R0 ;  /* 0x0000000f08087210 */ /* 0x002fe4000791e000 */
[----:B------:R-:W-:-:S04]  /*5f20*/  SHF.R.S32.HI R15, RZ, 0x1f, R15 ;  /* 0x0000001fff0f7819 */ /* 0x000fc8000001140f */
[----:B------:R-:W-:-:S05]  /*5f30*/  IADD3.X R9, PT, PT, R9, R15, R13, P0, P1 ;  /* 0x0000000f09097210 */ /* 0x000fca00007e240d */
[----:B------:R1:W-:Y:S02]  /*5f40*/  STG.E.64 desc[UR6][R10.64], R8 ;  /* 0x000000080a007986 */ /* 0x0003e4000c101b06 */
.L_x_75:
[----:B------:R-:W-:Y:S01]  /*5f50*/  ISETP.GT.AND P0, PT, R6, R23, PT ;  /* 0x000000170600720c */ /* 0x000fe20003f04270 */
[----:B------:R-:W-:Y:S05]  /*5f60*/  WARPSYNC.ALL ;  /* 0x0000000000007948 */ /* 0x000fea0003800000 */
[----:B------:R-:W-:Y:S01]  /*5f70*/  BAR.SYNC.DEFER_BLOCKING 0x0 ;  /* 0x0000000000007b1d */ /* 0x000fe20000010000 */
[----:B------:R-:W-:-:S06]  /*5f80*/  IMAD R22, R3, 0x4, R7 ;  /* 0x0000000403167824 */ /* 0x000fcc00078e0207 */
[----:B------:R-:W-:Y:S05]  /*5f90*/  @P0 BRA `(.L_x_76) ;  /* 0x0000000c003c0947 */ /* 0x000fea0003800000 */
[----:B------:R-:W2:Y:S01]  /*5fa0*/  LDS R0, [R22] ;  /* 0x0000000016007984 */ /* 0x000ea20000000800 */
[----:B------:R-:W2:Y:S01]  /*5fb0*/  LDCU UR5, c[0x0][0x3c4] ;  /* 0x00007880ff0577ac */ /* 0x000ea20008000800 */
[----:B------:R-:W3:Y:S01]  /*5fc0*/  LDCU.64 UR8, c[0x0][0x3a0] ;  /* 0x00007400ff0877ac */ /* 0x000ee20008000a00 */
[----:B--2---:R-:W-:Y:S02]  /*5fd0*/  SHF.R.U32.HI R6, RZ, UR5, R0 ;  /* 0x00000005ff067c19 */ /* 0x004fe40008011600 */
[----:B------:R-:W-:Y:S02]  /*5fe0*/  LOP3.LUT R15, R0, 0x80000000, RZ, 0x3c, !PT ;  /* 0x80000000000f7812 */ /* 0x000fe400078e3cff */
[----:B------:R-:W-:-:S05]  /*5ff0*/  LOP3.LUT R6, R6, UR4, RZ, 0x30, !PT ;  /* 0x0000000406067c12 */ /* 0x000fca000f8e30ff */
[----:B-1----:R-:W-:-:S06]  /*6000*/  IMAD R8, R6, 0x8, R7 ;  /* 0x0000000806087824 */ /* 0x002fcc00078e0207 */
[----:B------:R-:W1:Y:S02]  /*6010*/  LDS.64 R8, [R8+0x6600] ;  /* 0x0066000008087984 */ /* 0x000e640000000a00 */
[----:B-1----:R-:W-:-:S05]  /*6020*/  IADD3 R6, P1, PT, R8, R3, RZ ;  /* 0x0000000308067210 */ /* 0x002fca0007f3e0ff */
[----:B------:R-:W-:Y:S01]  /*6030*/  IMAD.X R9, RZ, RZ, R9, P1 ;  /* 0x000000ffff097224 */ /* 0x000fe200008e0609 */
[----:B---3--:R-:W-:-:S04]  /*6040*/  LEA R10, P1, R6, UR8, 0x2 ;  /* 0x00000008060a7c11 */ /* 0x008fc8000f8210ff */
[----:B------:R-:W-:-:S05]  /*6050*/  LEA.HI.X R11, R6, UR9, R9, 0x2, P1 ;  /* 0x00000009060b7c11 */ /* 0x000fca00088f1409 */
[----:B------:R-:W-:Y:S01]  /*6060*/  STG.E desc[UR6][R10.64], R15 ;  /* 0x0000000f0a007986 */ /* 0x000fe2000c101906 */
[----:B------:R-:W-:-:S03]  /*6070*/  NOP ;  /* 0x0000000000007918 */ /* 0x000fc60000000000 */
[----:B------:R-:W1:Y:S02]  /*6080*/  LDS R0, [R22+0x600] ;  /* 0x0006000016007984 */ /* 0x000e640000000800 */
[----:B-1----:R-:W-:Y:S02]  /*6090*/  SHF.R.U32.HI R6, RZ, UR5, R0 ;  /* 0x00000005ff067c19 */ /* 0x002fe40008011600 */
[----:B------:R-:W-:Y:S02]  /*60a0*/  LOP3.LUT R15, R0, 0x80000000, RZ, 0x3c, !PT ;  /* 0x80000000000f7812 */ /* 0x000fe400078e3cff */
[----:B------:R-:W-:-:S05]  /*60b0*/  LOP3.LUT R6, R6, UR4, RZ, 0x30, !PT ;  /* 0x0000000406067c12 */ /* 0x000fca000f8e30ff */
[----:B------:R-:W-:-:S06]  /*60c0*/  IMAD R8, R6, 0x8, R7 ;  /* 0x0000000806087824 */ /* 0x000fcc00078e0207 */
[----:B------:R-:W1:Y:S02]  /*60d0*/  LDS.64 R8, [R8+0x6600] ;  /* 0x0066000008087984 */ /* 0x000e640000000a00 */
[----:B-1----:R-:W-:-:S05]  /*60e0*/  IADD3 R6, P1, PT, R8, R3, RZ ;  /* 0x0000000308067210 */ /* 0x002fca0007f3e0ff */
[----:B------:R-:W-:Y:S01]  /*60f0*/  IMAD.X R9, RZ, RZ, R9, P1 ;  /* 0x000000ffff097224 */ /* 0x000fe200008e0609 */
[----:B------:R-:W-:-:S04]  /*6100*/  LEA R12, P1, R6, UR8, 0x2 ;  /* 0x00000008060c7c11 */ /* 0x000fc8000f8210ff */
        /* <DEDUP_REMOVED lines=163> */
[----:B------:R-:W-:-:S05]  /*6b40*/  IMAD R12, R6, 0x8, R7 ;  /* 0x00000008060c7824 */ /* 0x000fca00078e0207 */
        /* <DEDUP_REMOVED lines=17> */
[----:B------:R1:W-:Y:S01]  /*6c60*/  STG.E desc[UR6][R6.64+0x6000], R9 ;  /* 0x0060000906007986 */ /* 0x0003e2000c101906 */
[----:B------:R-:W-:Y:S01]  /*6c70*/  NOP ;  /* 0x0000000000007918 */ /* 0x000fe20000000000 */
[----:B------:R-:W-:Y:S05]  /*6c80*/  BRA `(.L_x_77) ;  /* 0x00000014000c7947 */ /* 0x000fea0003800000 */
.L_x_76:
[----:B-1----:R-:W-:Y:S01]  /*6c90*/  IMAD R9, R42, -0x1980, R23 ;  /* 0xffffe6802a097824 */ /* 0x002fe200078e0217 */
[----:B------:R-:W-:Y:S01]  /*6ca0*/  BSSY.RECONVERGENT B0, `(.L_x_78) ;  /* 0x000001b000007945 */ /* 0x000fe20003800200 */
[C---:B------:R-:W-:Y:S02]  /*6cb0*/  VIADD R0, R3.reuse, 0x180 ;  /* 0x0000018003007836 */ /* 0x040fe40000000000 */
[C---:B------:R-:W-:Y:S01]  /*6cc0*/  VIADD R6, R3.reuse, 0x300 ;  /* 0x0000030003067836 */ /* 0x040fe20000000000 */
[CC--:B------:R-:W-:Y:S01]  /*6cd0*/  ISETP.GE.AND P1, PT, R3.reuse, R9.reuse, PT ;  /* 0x000000090300720c */ /* 0x0c0fe20003f26270 */
[C---:B------:R-:W-:Y:S01]  /*6ce0*/  VIADD R8, R3.reuse, 0x480 ;  /* 0x0000048003087836 */ /* 0x040fe20000000000 */
[-C--:B------:R-:W-:Y:S01]  /*6cf0*/  ISETP.GE.AND P2, PT, R0, R9.reuse, PT ;  /* 0x000000090000720c */ /* 0x080fe20003f46270 */
[C---:B------:R-:W-:Y:S01]  /*6d00*/  VIADD R0, R3.reuse, 0x600 ;  /* 0x0000060003007836 */ /* 0x040fe20000000000 */
[-C--:B------:R-:W-:Y:S01]  /*6d10*/  ISETP.GE.AND P3, PT, R6, R9.reuse, PT ;  /* 0x000000090600720c */ /* 0x080fe20003f66270 */
[C---:B------:R-:W-:Y:S01]  /*6d20*/  VIADD R6, R3.reuse, 0x780 ;  /* 0x0000078003067836 */ /* 0x040fe20000000000 */
[-C--:B------:R-:W-:Y:S01]  /*6d30*/  ISETP.GE.AND P4, PT, R8, R9.reuse, PT ;  /* 0x000000090800720c */ /* 0x080fe20003f86270 */
[----:B------:R-:W-:Y:S01]  /*6d40*/  VIADD R8, R3, 0x900 ;  /* 0x0000090003087836 */ /* 0x000fe20000000000 */
[----:B------:R-:W-:-:S02]  /*6d50*/  ISETP.GE.AND P5, PT, R0, R9, PT ;  /* 0x000000090000720c */ /* 0x000fc40003fa6270 */
[----:B------:R-:W-:-:S03]  /*6d60*/  ISETP.GE.AND P6, PT, R6, R9, PT ;  /* 0x000000090600720c */ /* 0x000fc60003fc6270 */
[----:B------:R-:W-:Y:S10]  /*6d70*/  @P1 BRA `(.L_x_79) ;  /* 0x0000000000341947 */ /* 0x000ff40003800000 */
[----:B------:R-:W1:Y:S01]  /*6d80*/  LDS R0, [R22] ;  /* 0x0000000016007984 */ /* 0x000e620000000800 */
[----:B------:R-:W1:Y:S01]  /*6d90*/  LDCU UR5, c[0x0][0x3c4] ;  /* 0x00007880ff0577ac */ /* 0x000e620008000800 */
[----:B------:R-:W2:Y:S01]  /*6da0*/  LDCU.64 UR8, c[0x0][0x3a0] ;  /* 0x00007400ff0877ac */ /* 0x000ea20008000a00 */
[----:B-1----:R-:W-:Y:S02]  /*6db0*/  SHF.R.U32.HI R6, RZ, UR5, R0 ;  /* 0x00000005ff067c19 */ /* 0x002fe40008011600 */
[----:B------:R-:W-:Y:S02]  /*6dc0*/  LOP3.LUT R13, R0, 0x80000000, RZ, 0x3c, !PT ;  /* 0x80000000000d7812 */ /* 0x000fe400078e3cff */
[----:B------:R-:W-:-:S05]  /*6dd0*/  LOP3.LUT R6, R6, UR4, RZ, 0x30, !PT ;  /* 0x0000000406067c12 */ /* 0x000fca000f8e30ff */
[----:B------:R-:W-:-:S05]  /*6de0*/  IMAD R6, R6, 0x8, R7 ;  /* 0x0000000806067824 */ /* 0x000fca00078e0207 */
[----:B------:R-:W1:Y:S02]  /*6df0*/  LDS.64 R10, [R6+0x6600] ;  /* 0x00660000060a7984 */ /* 0x000e640000000a00 */
[----:B-1----:R-:W-:-:S05]  /*6e00*/  IADD3 R12, P1, PT, R10, R3, RZ ;  /* 0x000000030a0c7210 */ /* 0x002fca0007f3e0ff */
[----:B------:R-:W-:Y:S01]  /*6e10*/  IMAD.X R11, RZ, RZ, R11, P1 ;  /* 0x000000ffff0b7224 */ /* 0x000fe200008e060b */
[----:B--2---:R-:W-:-:S04]  /*6e20*/  LEA R10, P1, R12, UR8, 0x2 ;  /* 0x000000080c0a7c11 */ /* 0x004fc8000f8210ff */
[----:B------:R-:W-:-:S05]  /*6e30*/  LEA.HI.X R11, R12, UR9, R11, 0x2, P1 ;  /* 0x000000090c0b7c11 */ /* 0x000fca00088f140b */
[----:B------:R1:W-:Y:S04]  /*6e40*/  STG.E desc[UR6][R10.64], R13 ;  /* 0x0000000d0a007986 */ /* 0x0003e8000c101906 */
.L_x_79:
[----:B------:R-:W-:Y:S05]  /*6e50*/  BSYNC.RECONVERGENT B0 ;  /* 0x0000000000007941 */ /* 0x000fea0003800200 */
.L_x_78:
[----:B------:R-:W-:Y:S01]  /*6e60*/  NOP ;  /* 0x0000000000007918 */ /* 0x000fe20000000000 */
[----:B------:R-:W-:Y:S01]  /*6e70*/  BSSY.RECONVERGENT B0, `(.L_x_80) ;  /* 0x0000011000007945 */ /* 0x000fe20003800200 */
[----:B------:R-:W-:Y:S01]  /*6e80*/  ISETP.GE.AND P1, PT, R8, R9, PT ;  /* 0x000000090800720c */ /* 0x000fe20003f26270 */
[----:B------:R-:W-:Y:S02]  /*6e90*/  VIADD R8, R3, 0xa80 ;  /* 0x00000a8003087836 */ /* 0x000fe40000000000 */
[----:B------:R-:W-:Y:S10]  /*6ea0*/  @P2 BRA `(.L_x_81) ;  /* 0x0000000000342947 */ /* 0x000ff40003800000 */
[----:B------:R-:W2:Y:S01]  /*6eb0*/  LDS R0, [R22+0x600] ;  /* 0x0006000016007984 */ /* 0x000ea20000000800 */
[----:B------:R-:W2:Y:S01]  /*6ec0*/  LDCU UR5, c[0x0][0x3c4] ;  /* 0x00007880ff0577ac */ /* 0x000ea20008000800 */
[----:B------:R-:W3:Y:S01]  /*6ed0*/  LDCU.64 UR8, c[0x0][0x3a0] ;  /* 0x00007400ff0877ac */ /* 0x000ee20008000a00 */
[----:B--2---:R-:W-:Y:S02]  /*6ee0*/  SHF.R.U32.HI R6, RZ, UR5, R0 ;  /* 0x00000005ff067c19 */ /* 0x004fe40008011600 */
[----:B-1----:R-:W-:Y:S02]  /*6ef0*/  LOP3.LUT R13, R0, 0x80000000, RZ, 0x3c, !PT ;  /* 0x80000000000d7812 */ /* 0x002fe400078e3cff */
[----:B------:R-:W-:-:S05]  /*6f00*/  LOP3.LUT R6, R6, UR4, RZ, 0x30, !PT ;  /* 0x0000000406067c12 */ /* 0x000fca000f8e30ff */
[----:B------:R-:W-:-:S05]  /*6f10*/  IMAD R6, R6, 0x8, R7 ;  /* 0x0000000806067824 */ /* 0x000fca00078e0207 */
[----:B------:R-:W1:Y:S02]  /*6f20*/  LDS.64 R10, [R6+0x6600] ;  /* 0x00660000060a7984 */ /* 0x000e640000000a00 */
[----:B-1----:R-:W-:-:S05]  /*6f30*/  IADD3 R12, P2, PT, R10, R3, RZ ;  /* 0x000000030a0c7210 */ /* 0x002fca0007f5e0ff */
[----:B------:R-:W-:Y:S01]  /*6f40*/  IMAD.X R11, RZ, RZ, R11, P2 ;  /* 0x000000ffff0b7224 */ /* 0x000fe200010e060b */
[----:B---3--:R-:W-:-:S04]  /*6f50*/  LEA R10, P2, R12, UR8, 0x2 ;  /* 0x000000080c0a7c11 */ /* 0x008fc8000f8410ff */
[----:B------:R-:W-:-:S05]  /*6f60*/  LEA.HI.X R11, R12, UR9, R11, 0x2, P2 ;  /* 0x000000090c0b7c11 */ /* 0x000fca00090f140b */
[----:B------:R2:W-:Y:S04]  /*6f70*/  STG.E desc[UR6][R10.64+0x600], R13 ;  /* 0x0006000d0a007986 */ /* 0x0005e8000c101906 */
.L_x_81:
[----:B------:R-:W-:Y:S05]  /*6f80*/  BSYNC.RECONVERGENT B0 ;  /* 0x0000000000007941 */ /* 0x000fea0003800200 */
.L_x_80:
[----:B------:R-:W-:Y:S01]  /*6f90*/  NOP ;  /* 0x0000000000007918 */ /* 0x000fe20000000000 */
[----:B------:R-:W-:Y:S01]  /*6fa0*/  BSSY.RECONVERGENT B0, `(.L_x_82) ;  /* 0x0000011000007945 */ /* 0x000fe20003800200 */
[----:B------:R-:W-:Y:S02]  /*6fb0*/  ISETP.GE.AND P2, PT, R8, R9, PT ;  /* 0x000000090800720c */ /* 0x000fe40003f46270 */
[----:B------:R-:W-:Y:S01]  /*6fc0*/  LOP3.LUT R8, R3, 0xc00, RZ, 0xfc, !PT ;  /* 0x00000c0003087812 */ /* 0x000fe200078efcff */
[----:B------:R-:W-:Y:S10]  /*6fd0*/  @P3 BRA `(.L_x_83) ;  /* 0x0000000000343947 */ /* 0x000ff40003800000 */
[----:B------:R-:W3:Y:S01]  /*6fe0*/  LDS R0, [R22+0xc00] ;  /* 0x000c000016007984 */ /* 0x000ee20000000800 */
[----:B------:R-:W3:Y:S01]  /*6ff0*/  LDCU UR5, c[0x0][0x3c4] ;  /* 0x00007880ff0577ac */ /* 0x000ee20008000800 */
[----:B------:R-:W4:Y:S01]  /*7000*/  LDCU.64 UR8, c[0x0][0x3a0] ;  /* 0x00007400ff0877ac */ /* 0x000f220008000a00 */
[----:B---3--:R-:W-:Y:S02]  /*7010*/  SHF.R.U32.HI R6, RZ, UR5, R0 ;  /* 0x00000005ff067c19 */ /* 0x008fe40008011600 */
[----:B-12---:R-:W-:Y:S02]  /*7020*/  LOP3.LUT R13, R0, 0x80000000, RZ, 0x3c, !PT ;  /* 0x80000000000d7812 */ /* 0x006fe400078e3cff */
[----:B------:R-:W-:-:S05]  /*7030*/  LOP3.LUT R6, R6, UR4, RZ, 0x30, !PT ;  /* 0x0000000406067c12 */ /* 0x000fca000f8e30ff */
[----:B------:R-:W-:-:S05]  /*7040*/  IMAD R6, R6, 0x8, R7 ;  /* 0x0000000806067824 */ /* 0x000fca00078e0207 */
[----:B------:R-:W1:Y:S02]  /*7050*/  LDS.64 R10, [R6+0x6600] ;  /* 0x00660000060a7984 */ /* 0x000e640000000a00 */
[----:B-1----:R-:W-:-:S05]  /*7060*/  IADD3 R12, P3, PT, R10, R3, RZ ;  /* 0x000000030a0c7210 */ /* 0x002fca0007f7e0ff */
[----:B------:R-:W-:Y:S01]  /*7070*/  IMAD.X R11, RZ, RZ, R11, P3 ;  /* 0x000000ffff0b7224 */ /* 0x000fe200018e060b */
[----:B----4-:R-:W-:-:S04]  /*7080*/  LEA R10, P3, R12, UR8, 0x2 ;  /* 0x000000080c0a7c11 */ /* 0x010fc8000f8610ff */
[----:B------:R-:W-:-:S05]  /*7090*/  LEA.HI.X R11, R12, UR9, R11, 0x2, P3 ;  /* 0x000000090c0b7c11 */ /* 0x000fca00098f140b */
[----:B------:R3:W-:Y:S04]  /*70a0*/  STG.E desc[UR6][R10.64+0xc00], R13 ;  /* 0x000c000d0a007986 */ /* 0x0007e8000c101906 */
.L_x_83:
[----:B------:R-:W-:Y:S05]  /*70b0*/  BSYNC.RECONVERGENT B0 ;  /* 0x0000000000007941 */ /* 0x000fea0003800200 */
.L_x_82:
[----:B------:R-:W-:Y:S01]  /*70c0*/  NOP ;  /* 0x0000000000007918 */ /* 0x000fe20000000000 */
[----:B------:R-:W-:Y:S01]  /*70d0*/  BSSY.RECONVERGENT B0, `(.L_x_84) ;  /* 0x0000011000007945 */ /* 0x000fe20003800200 */
[----:B------:R-:W-:Y:S01]  /*70e0*/  ISETP.GE.AND P3, PT, R8, R9, PT ;  /* 0x000000090800720c */ /* 0x000fe20003f66270 */
[----:B------:R-:W-:Y:S02]  /*70f0*/  VIADD R8, R3, 0xd80 ;  /* 0x00000d8003087836 */ /* 0x000fe40000000000 */
[----:B------:R-:W-:Y:S10]  /*7100*/  @P4 BRA `(.L_x_85) ;  /* 0x0000000000344947 */ /* 0x000ff40003800000 */
[----:B------:R-:W4:Y:S01]  /*7110*/  LDS R0, [R22+0x1200] ;  /* 0x0012000016007984 */ /* 0x000f220000000800 */
[----:B------:R-:W4:Y:S01]  /*7120*/  LDCU UR5, c[0x0][0x3c4] ;  /* 0x00007880ff0577ac */ /* 0x000f220008000800 */
[----:B------:R-:W5:Y:S01]  /*7130*/  LDCU.64 UR8, c[0x0][0x3a0] ;  /* 0x00007400ff0877ac */ /* 0x000f620008000a00 */
[----:B----4-:R-:W-:Y:S02]  /*7140*/  SHF.R.U32.HI R6, RZ, UR5, R0 ;  /* 0x00000005ff067c19 */ /* 0x010fe40008011600 */
[----:B-123--:R-:W-:Y:S02]  /*7150*/  LOP3.LUT R13, R0, 0x80000000, RZ, 0x3c, !PT ;  /* 0x80000000000d7812 */ /* 0x00efe400078e3cff */
[----:B------:R-:W-:-:S05]  /*7160*/  LOP3.LUT R6, R6, UR4, RZ, 0x30, !PT ;  /* 0x0000000406067c12 */ /* 0x000fca000f8e30ff */
[----:B------:R-:W-:-:S05]  /*7170*/  IMAD R6, R6, 0x8, R7 ;  /* 0x0000000806067824 */ /* 0x000fca00078e0207 */
[----:B------:R-:W1:Y:S02]  /*7180*/  LDS.64 R10, [R6+0x6600] ;  /* 0x00660000060a7984 */ /* 0x000e640000000a00 */
[----:B-1----:R-:W-:-:S05]  /*7190*/  IADD3 R12, P4, PT, R10, R3, RZ ;  /* 0x000000030a0c7210 */ /* 0x002fca0007f9e0ff */
[----:B------:R-:W-:Y:S01]  /*71a0*/  IMAD.X R11, RZ, RZ, R11, P4 ;  /* 0x000000ffff0b7224 */ /* 0x000fe200020e060b */
[----:B-----5:R-:W-:-:S04]  /*71b0*/  LEA R10, P4, R12, UR8, 0x2 ;  /* 0x000000080c0a7c11 */ /* 0x020fc8000f8810ff */
[----:B------:R-:W-:-:S05]  /*71c0*/  LEA.HI.X R11, R12, UR9, R11, 0x2, P4 ;  /* 0x000000090c0b7c11 */ /* 0x000fca000a0f140b */
[----:B------:R4:W-:Y:S04]  /*71d0*/  STG.E desc[UR6][R10.64+0x1200], R13 ;  /* 0x0012000d0a007986 */ /* 0x0009e8000c101906 */
.L_x_85:
[----:B------:R-:W-:Y:S05]  /*71e0*/  BSYNC.RECONVERGENT B0 ;  /* 0x0000000000007941 */ /* 0x000fea0003800200 */
.L_x_84:
[----:B------:R-:W-:Y:S01]  /*71f0*/  NOP ;  /* 0x0000000000007918 */ /* 0x000fe20000000000 */
[----:B------:R-:W-:Y:S01]  /*7200*/  BSSY.RECONVERGENT B0, `(.L_x_86) ;  /* 0x0000011000007945 */ /* 0x000fe20003800200 */
[----:B------:R-:W-:Y:S01]  /*7210*/  ISETP.GE.AND P4, PT, R8, R9, PT ;  /* 0x000000090800720c */ /* 0x000fe20003f86270 */
[----:B------:R-:W-:Y:S02]  /*7220*/  VIADD R8, R3, 0xf00 ;  /* 0x00000f0003087836 */ /* 0x000fe40000000000 */
[----:B------:R-:W-:Y:S10]  /*7230*/  @P5 BRA `(.L_x_87) ;  /* 0x0000000000345947 */ /* 0x000ff40003800000 */
[----:B------:R-:W5:Y:S01]  /*7240*/  LDS R0, [R22+0x1800] ;  /* 0x0018000016007984 */ /* 0x000f620000000800 */
[----:B------:R-:W5:Y:S01]  /*7250*/  LDCU UR5, c[0x0][0x3c4] ;  /* 0x00007880ff0577ac */ /* 0x000f620008000800 */
[----:B------:R-:W0:Y:S01]  /*7260*/  LDCU.64 UR8, c[0x0][0x3a0] ;  /* 0x00007400ff0877ac */ /* 0x000e220008000a00 */
[----:B-----5:R-:W-:Y:S02]  /*7270*/  SHF.R.U32.HI R6, RZ, UR5, R0 ;  /* 0x00000005ff067c19 */ /* 0x020fe40008011600 */
[----:B-1234-:R-:W-:Y:S02]  /*7280*/  LOP3.LUT R13, R0, 0x80000000, RZ, 0x3c, !PT ;  /* 0x80000000000d7812 */ /* 0x01efe400078e3cff */
[----:B------:R-:W-:-:S05]  /*7290*/  LOP3.LUT R6, R6, UR4, RZ, 0x30, !PT ;  /* 0x0000000406067c12 */ /* 0x000fca000f8e30ff */
[----:B------:R-:W-:-:S05]  /*72a0*/  IMAD R6, R6, 0x8, R7 ;  /* 0x0000000806067824 */ /* 0x000fca00078e0207 */
[----:B------:R-:W1:Y:S02]  /*72b0*/  LDS.64 R10, [R6+0x6600] ;  /* 0x00660000060a7984 */ /* 0x000e640000000a00 */
[----:B-1----:R-:W-:-:S05]  /*72c0*/  IADD3 R12, P5, PT, R10, R3, RZ ;  /* 0x000000030a0c7210 */ /* 0x002fca0007fbe0ff */
[----:B------:R-:W-:Y:S01]  /*72d0*/  IMAD.X R11, RZ, RZ, R11, P5 ;  /* 0x000000ffff0b7224 */ /* 0x000fe200028e060b */
[----:B0-----:R-:W-:-:S04]  /*72e0*/  LEA R10, P5, R12, UR8, 0x2 ;  /* 0x000000080c0a7c11 */ /* 0x001fc8000f8a10ff */
[----:B------:R-:W-:-:S05]  /*72f0*/  LEA.HI.X R11, R12, UR9, R11, 0x2, P5 ;  /* 0x000000090c0b7c11 */ /* 0x000fca000a8f140b */
[----:B------:R0:W-:Y:S04]  /*7300*/  STG.E desc[UR6][R10.64+0x1800], R13 ;  /* 0x0018000d0a007986 */ /* 0x0001e8000c101906 */
.L_x_87:
[----:B------:R-:W-:Y:S05]  /*7310*/  BSYNC.RECONVERGENT B0 ;  /* 0x0000000000007941 */ /* 0x000fea0003800200 */
.L_x_86:
        /* <DEDUP_REMOVED lines=9> */
[----:B01234-:R-:W-:Y:S02]  /*73b0*/  LOP3.LUT R13, R0, 0x80000000, RZ, 0x3c, !PT ;  /* 0x80000000000d7812 */ /* 0x01ffe400078e3cff */
[----:B------:R-:W-:-:S05]  /*73c0*/  LOP3.LUT R6, R6, UR4, RZ, 0x30, !PT ;  /* 0x0000000406067c12 */ /* 0x000fca000f8e30ff */
[----:B------:R-:W-:-:S05]  /*73d0*/  IMAD R6, R6, 0x8, R7 ;  /* 0x0000000806067824 */ /* 0x000fca00078e0207 */
[----:B------:R-:W0:Y:S02]  /*73e0*/  LDS.64 R10, [R6+0x6600] ;  /* 0x00660000060a7984 */ /* 0x000e240000000a00 */
[----:B0-----:R-:W-:-:S05]  /*73f0*/  IADD3 R12, P6, PT, R10, R3, RZ ;  /* 0x000000030a0c7210 */ /* 0x001fca0007fde0ff */
[----:B------:R-:W-:Y:S01]  /*7400*/  IMAD.X R11, RZ, RZ, R11, P6 ;  /* 0x000000ffff0b7224 */ /* 0x000fe200030e060b */
[----:B------:R-:W-:-:S04]  /*7410*/  LEA R10, P6, R12, UR8, 0x2 ;  /* 0x000000080c0a7c11 */ /* 0x000fc8000f8c10ff */
[----:B------:R-:W-:-:S05]  /*7420*/  LEA.HI.X R11, R12, UR9, R11, 0x2, P6 ;  /* 0x000000090c0b7c11 */ /* 0x000fca000b0f140b */
[----:B------:R0:W-:Y:S04]  /*7430*/  STG.E desc[UR6][R10.64+0x1e00], R13 ;  /* 0x001e000d0a007986 */ /* 0x0001e8000c101906 */
.L_x_89:
[----:B------:R-:W-:Y:S05]  /*7440*/  BSYNC.RECONVERGENT B0 ;  /* 0x0000000000007941 */ /* 0x000fea0003800200 */
.L_x_88:
        /* <DEDUP_REMOVED lines=18> */
.L_x_91:
[----:B------:R-:W-:Y:S05]  /*7570*/  BSYNC.RECONVERGENT B0 ;  /* 0x0000000000007941 */ /* 0x000fea0003800200 */
.L_x_90:
        /* <DEDUP_REMOVED lines=18> */
.L_x_93:
[----:B------:R-:W-:Y:S05]  /*76a0*/  BSYNC.RECONVERGENT B0 ;  /* 0x0000000000007941 */ /* 0x000fea0003800200 */
.L_x_92:
        /* <DEDUP_REMOVED lines=18> */
.L_x_95:
[----:B------:R-:W-:Y:S05]  /*77d0*/  BSYNC.RECONVERGENT B0 ;  /* 0x0000000000007941 */ /* 0x000fea0003800200 */
.L_x_94:
        /* <DEDUP_REMOVED lines=18> */
.L_x_97:
[----:B------:R-:W-:Y:S05]  /*7900*/  BSYNC.RECONVERGENT B0 ;  /* 0x0000000000007941 */ /* 0x000fea0003800200 */
.L_x_96:
[----:B------:R-:W-:Y:S01]  /*7910*/  NOP ;  /* 0x0000000000007918 */ /* 0x000fe20000000000 */
[----:B------:R-:W-:Y:S01]  /*7920*/  BSSY.RECONVERGENT B0, `(.L_x_98) ;  /* 0x0000011000007945 */ /* 0x000fe20003800200 */
[----:B------:R-:W-:Y:S02]  /*7930*/  ISETP.GE.AND P4, PT, R8, R9, PT ;  /* 0x000000090800720c */ /* 0x000fe40003f86270 */
[----:B------:R-:W-:Y:S01]  /*7940*/  LOP3.LUT R8, R3, 0x1800, RZ, 0xfc, !PT ;  /* 0x0000180003087812 */ /* 0x000fe200078efcff */
        /* <DEDUP_REMOVED lines=14> */
.L_x_99:
[----:B------:R-:W-:Y:S05]  /*7a30*/  BSYNC.RECONVERGENT B0 ;  /* 0x0000000000007941 */ /* 0x000fea0003800200 */
.L_x_98:
[----:B------:R-:W-:Y:S01]  /*7a40*/  NOP ;  /* 0x0000000000007918 */ /* 0x000fe20000000000 */
[----:B------:R-:W-:Y:S01]  /*7a50*/  BSSY.RECONVERGENT B0, `(.L_x_100) ;  /* 0x0000010000007945 */ /* 0x000fe20003800200 */
[----:B------:R-:W-:-:S03]  /*7a60*/  ISETP.GE.AND P5, PT, R8, R9, PT ;  /* 0x000000090800720c */ /* 0x000fc60003fa6270 */
        /* <DEDUP_REMOVED lines=14> */
.L_x_101:
[----:B------:R-:W-:Y:S05]  /*7b50*/  BSYNC.RECONVERGENT B0 ;  /* 0x0000000000007941 */ /* 0x000fea0003800200 */
.L_x_100:
[----:B------:R-:W-:Y:S01]  /*7b60*/  NOP ;  /* 0x0000000000007918 */ /* 0x000fe20000000000 */
[----:B------:R-:W-:Y:S04]  /*7b70*/  BSSY.RECONVERGENT B0, `(.L_x_102) ;  /* 0x000000f000007945 */ /* 0x000fe80003800200 */
[----:B------:R-:W-:Y:S05]  /*7b80*/  @P1 BRA `(.L_x_103) ;  /* 0x0000000000341947 */ /* 0x000fea0003800000 */
        /* <DEDUP_REMOVED lines=13> */
.L_x_103:
[----:B------:R-:W-:Y:S05]  /*7c60*/  BSYNC.RECONVERGENT B0 ;  /* 0x0000000000007941 */ /* 0x000fea0003800200 */
.L_x_102:
        /* <DEDUP_REMOVED lines=16> */
.L_x_105:
[----:B------:R-:W-:Y:S05]  /*7d70*/  BSYNC.RECONVERGENT B0 ;  /* 0x0000000000007941 */ /* 0x000fea0003800200 */
.L_x_104:
        /* <DEDUP_REMOVED lines=16> */
.L_x_107:
[----:B------:R-:W-:Y:S05]  /*7e80*/  BSYNC.RECONVERGENT B0 ;  /* 0x0000000000007941 */ /* 0x000fea0003800200 */
.L_x_106:
        /* <DEDUP_REMOVED lines=16> */
.L_x_109:
[----:B------:R-:W-:Y:S05]  /*7f90*/  BSYNC.RECONVERGENT B0 ;  /* 0x0000000000007941 */ /* 0x000fea0003800200 */
.L_x_108:
[----:B------:R-:W-:Y:S01]  /*7fa0*/  NOP ;  /* 0x0000000000007918 */ /* 0x000fe20000000000 */
[----:B------:R-:W-:Y:S04]  /*7fb0*/  BSSY.RECONVERGENT B0, `(.L_x_110) ;  /* 0x000000f000007945 */ /* 0x000fe80003800200 */
[----:B------:R-:W-:Y:S05]  /*7fc0*/  @P5 BRA `(.L_x_111) ;  /* 0x0000000000345947 */ /* 0x000fea0003800000 */
[----:B------:R-:W5:Y:S01]  /*7fd0*/  LDS R0, [R22+0x6000] ;  /* 0x0060000016007984 */ /* 0x000f620000000800 */
[----:B------:R-:W5:Y:S01]  /*7fe0*/  LDCU UR5, c[0x0][0x3c4] ;  /* 0x00007880ff0577ac */ /* 0x000f620008000800 */
[----:B------:R-:W1:Y:S01]  /*7ff0*/  LDCU.64 UR8, c[0x0][0x3a0] ;  /* 0x00007400ff0877ac */ /* 0x000e620008000a00 */
[----:B-----5:R-:W-:-:S04]  /*8000*/  SHF.R.U32.HI R6, RZ, UR5, R0 ;  /* 0x00000005ff067c19 */ /* 0x020fc80008011600 */
[----:B------:R-:W-:-:S05]  /*8010*/  LOP3.LUT R6, R6, UR4, RZ, 0x30, !PT ;  /* 0x0000000406067c12 */ /* 0x000fca000f8e30ff */
[----:B0-----:R-:W-:-:S05]  /*8020*/  IMAD R8, R6, 0x8, R7 ;  /* 0x0000000806087824 */ /* 0x001fca00078e0207 */
[----:B------:R-:W0:Y:S02]  /*8030*/  LDS.64 R6, [R8+0x6600] ;  /* 0x0066000008067984 */ /* 0x000e240000000a00 */
[----:B0-----:R-:W-:-:S05]  /*8040*/  IADD3 R9, P1, PT, R6, R3, RZ ;  /* 0x0000000306097210 */ /* 0x001fca0007f3e0ff */
[----:B-1234-:R-:W-:Y:S01]  /*8050*/  IMAD.X R10, RZ, RZ, R7, P1 ;  /* 0x000000ffff0a7224 */ /* 0x01efe200008e0607 */
[----:B------:R-:W-:-:S04]  /*8060*/  LEA R6, P1, R9, UR8, 0x2 ;  /* 0x0000000809067c11 */ /* 0x000fc8000f8210ff */
[----:B------:R-:W-:Y:S02]  /*8070*/  LEA.HI.X R7, R9, UR9, R10, 0x2, P1 ;  /* 0x0000000909077c11 */ /* 0x000fe400088f140a */
[----:B------:R-:W-:-:S05]  /*8080*/  LOP3.LUT R9, R0, 0x80000000, RZ, 0x3c, !PT ;  /* 0x8000000000097812 */ /* 0x000fca00078e3cff */
[----:B------:R0:W-:Y:S02]  /*8090*/  STG.E desc[UR6][R6.64+0x6000], R9 ;  /* 0x0060000906007986 */ /* 0x0001e4000c101906 */
.L_x_111:
[----:B------:R-:W-:Y:S05]  /*80a0*/  BSYNC.RECONVERGENT B0 ;  /* 0x0000000000007941 */ /* 0x000fea0003800200 */
.L_x_110:
[----:B------:R-:W-:Y:S01]  /*80b0*/  NOP ;  /* 0x0000000000007918 */ /* 0x000fe20000000000 */
.L_x_77:
[----:B------:R-:W5:Y:S01]  /*80c0*/  LDS R0, [R22] ;  /* 0x0000000016007984 */ /* 0x000f620000000800 */
[----:B------:R-:W5:Y:S03]  /*80d0*/  LDCU UR5, c[0x0][0x3c4] ;  /* 0x00007880ff0577ac */ /* 0x000f660008000800 */
[----:B01----:R-:W0:Y:S04]  /*80e0*/  LDS R6, [R22+0x600] ;  /* 0x0006000016067984 */ /* 0x003e280000000800 */
[----:B------:R-:W1:Y:S04]  /*80f0*/  LDS R7, [R22+0xc00] ;  /* 0x000c000016077984 */ /* 0x000e680000000800 */
[----:B------:R-:W1:Y:S04]  /*8100*/  LDS R8, [R22+0x1200] ;  /* 0x0012000016087984 */ /* 0x000e680000000800 */
[----:B------:R-:W1:Y:S04]  /*8110*/  LDS R9, [R22+0x1800] ;  /* 0x0018000016097984 */ /* 0x000e680000000800 */
[----:B--234-:R-:W2:Y:S04]  /*8120*/  LDS R10, [R22+0x1e00] ;  /* 0x001e0000160a7984 */ /* 0x01cea80000000800 */
[----:B------:R-:W3:Y:S04]  /*8130*/  LDS R11, [R22+0x2400] ;  /* 0x00240000160b7984 */ /* 0x000ee80000000800 */
[----:B------:R-:W4:Y:S04]  /*8140*/  LDS R12, [R22+0x2a00] ;  /* 0x002a0000160c7984 */ /* 0x000f280000000800 */
[----:B------:R-:W4:Y:S04]  /*8150*/  LDS R13, [R22+0x3000] ;  /* 0x00300000160d7984 */ /* 0x000f280000000800 */
[----:B------:R-:W4:Y:S04]  /*8160*/  LDS R14, [R22+0x3600] ;  /* 0x00360000160e7984 */ /* 0x000f280000000800 */
[----:B------:R-:W4:Y:S01]  /*8170*/  LDS R15, [R22+0x3c00] ;  /* 0x003c0000160f7984 */ /* 0x000f220000000800 */
[----:B-----5:R-:W-:-:S03]  /*8180*/  SHF.R.U32.HI R0, RZ, UR5, R0 ;  /* 0x00000005ff007c19 */ /* 0x020fc60008011600 */
[----:B------:R-:W5:Y:S01]  /*8190*/  LDS R16, [R22+0x4200] ;  /* 0x0042000016107984 */ /* 0x000f620000000800 */
[----:B0-----:R-:W-:-:S03]  /*81a0*/  SHF.R.U32.HI R6, RZ, UR5, R6 ;  /* 0x00000005ff067c19 */ /* 0x001fc60008011606 */
[----:B------:R-:W0:Y:S01]  /*81b0*/  LDS R17, [R22+0x4800] ;  /* 0x0048000016117984 */ /* 0x000e220000000800 */
[----:B-1----:R-:W-:-:S03]  /*81c0*/  SHF.R.U32.HI R7, RZ, UR5, R7 ;  /* 0x00000005ff077c19 */ /* 0x002fc60008011607 */
[----:B------:R-:W1:Y:S01]  /*81d0*/  LDS R18, [R22+0x4e00] ;  /* 0x004e000016127984 */ /* 0x000e620000000800 */
[----:B------:R-:W-:-:S03]  /*81e0*/  SHF.R.U32.HI R8, RZ, UR5, R8 ;  /* 0x00000005ff087c19 */ /* 0x000fc60008011608 */
[----:B------:R-:W1:Y:S01]  /*81f0*/  LDS R19, [R22+0x5400] ;  /* 0x0054000016137984 */ /* 0x000e620000000800 */
[----:B------:R-:W-:-:S03]  /*8200*/  SHF.R.U32.HI R9, RZ, UR5, R9 ;  /* 0x00000005ff097c19 */ /* 0x000fc60008011609 */
[----:B------:R-:W1:Y:S01]  /*8210*/  LDS R20, [R22+0x5a00] ;  /* 0x005a000016147984 */ /* 0x000e620000000800 */
[----:B--2---:R-:W-:-:S03]  /*8220*/  SHF.R.U32.HI R10, RZ, UR5, R10 ;  /* 0x00000005ff0a7c19 */ /* 0x004fc6000801160a */
[----:B------:R-:W2:Y:S01]  /*8230*/  LDS R21, [R22+0x6000] ;  /* 0x0060000016157984 */ /* 0x000ea20000000800 */
[----:B---3--:R-:W-:Y:S02]  /*8240*/  SHF.R.U32.HI R11, RZ, UR5, R11 ;  /* 0x00000005ff0b7c19 */ /* 0x008fe4000801160b */
[----:B----4-:R-:W-:Y:S02]  /*8250*/  SHF.R.U32.HI R12, RZ, UR5, R12 ;  /* 0x00000005ff0c7c19 */ /* 0x010fe4000801160c */
[----:B------:R-:W-:Y:S02]  /*8260*/  SHF.R.U32.HI R13, RZ, UR5, R13 ;  /* 0x00000005ff0d7c19 */ /* 0x000fe4000801160d */
[----:B------:R-:W-:Y:S02]  /*8270*/  SHF.R.U32.HI R43, RZ, UR5, R14 ;  /* 0x00000005ff2b7c19 */ /* 0x000fe4000801160e */
[----:B------:R-:W-:Y:S02]  /*8280*/  LOP3.LUT R14, R12, UR4, RZ, 0x30, !PT ;  /* 0x000000040c0e7c12 */ /* 0x000fe4000f8e30ff */
[----:B------:R-:W-:-:S02]  /*8290*/  SHF.R.U32.HI R44, RZ, UR5, R15 ;  /* 0x00000005ff2c7c19 */ /* 0x000fc4000801160f */
[----:B------:R-:W-:Y:S02]  /*82a0*/  LOP3.LUT R15, R11, UR4, RZ, 0x30, !PT ;  /* 0x000000040b0f7c12 */ /* 0x000fe4000f8e30ff */
[----:B-----5:R-:W-:Y:S02]  /*82b0*/  SHF.R.U32.HI R45, RZ, UR5, R16 ;  /* 0x00000005ff2d7c19 */ /* 0x020fe40008011610 */
[----:B------:R-:W-:Y:S02]  /*82c0*/  LOP3.LUT R16, R10, UR4, RZ, 0x30, !PT ;  /* 0x000000040a107c12 */ /* 0x000fe4000f8e30ff */
[----:B0-----:R-:W-:Y:S02]  /*82d0*/  SHF.R.U32.HI R46, RZ, UR5, R17 ;  /* 0x00000005ff2e7c19 */ /* 0x001fe40008011611 */
[----:B------:R-:W-:Y:S02]  /*82e0*/  LOP3.LUT R17, R9, UR4, RZ, 0x30, !PT ;  /* 0x0000000409117c12 */ /* 0x000fe4000f8e30ff */
[----:B-1----:R-:W-:-:S02]  /*82f0*/  SHF.R.U32.HI R47, RZ, UR5, R18 ;  /* 0x00000005ff2f7c19 */ /* 0x002fc40008011612 */
[----:B------:R-:W-:Y:S02]  /*8300*/  LOP3.LUT R18, R8, UR4, RZ, 0x30, !PT ;  /* 0x0000000408127c12 */ /* 0x000fe4000f8e30ff */
[----:B------:R-:W-:Y:S02]  /*8310*/  SHF.R.U32.HI R48, RZ, UR5, R19 ;  /* 0x00000005ff307c19 */ /* 0x000fe40008011613 */
[----:B------:R-:W-:Y:S02]  /*8320*/  LOP3.LUT R19, R7, UR4, RZ, 0x30, !PT ;  /* 0x0000000407137c12 */ /* 0x000fe4000f8e30ff */
[----:B------:R-:W-:Y:S02]  /*8330*/  SHF.R.U32.HI R49, RZ, UR5, R20 ;  /* 0x00000005ff317c19 */ /* 0x000fe40008011614 */
[----:B------:R-:W-:Y:S02]  /*8340*/  LOP3.LUT R20, R6, UR4, RZ, 0x30, !PT ;  /* 0x0000000406147c12 */ /* 0x000fe4000f8e30ff */
[----:B--2---:R-:W-:-:S02]  /*8350*/  SHF.R.U32.HI R50, RZ, UR5, R21 ;  /* 0x00000005ff327c19 */ /* 0x004fc40008011615 */
[----:B------:R-:W-:Y:S02]  /*8360*/  LOP3.LUT R21, R0, UR4, RZ, 0x30, !PT ;  /* 0x0000000400157c12 */ /* 0x000fe4000f8e30ff */
[----:B------:R-:W-:Y:S02]  /*8370*/  LOP3.LUT R13, R13, UR4, RZ, 0x30, !PT ;  /* 0x000000040d0d7c12 */ /* 0x000fe4000f8e30ff */
[----:B------:R-:W-:Y:S02]  /*8380*/  LOP3.LUT R12, R43, UR4, RZ, 0x30, !PT ;  /* 0x000000042b0c7c12 */ /* 0x000fe4000f8e30ff */
[----:B------:R-:W-:Y:S02]  /*8390*/  LOP3.LUT R11, R44, UR4, RZ, 0x30, !PT ;  /* 0x000000042c0b7c12 */ /* 0x000fe4000f8e30ff */
[----:B------:R-:W-:Y:S02]  /*83a0*/  LOP3.LUT R10, R45, UR4, RZ, 0x30, !PT ;  /* 0x000000042d0a7c12 */ /* 0x000fe4000f8e30ff */
[----:B------:R-:W-:-:S02]  /*83b0*/  LOP3.LUT R9, R46, UR4, RZ, 0x30, !PT ;  /* 0x000000042e097c12 */ /* 0x000fc4000f8e30ff */
[----:B------:R-:W-:Y:S02]  /*83c0*/  LOP3.LUT R8, R47, UR4, RZ, 0x30, !PT ;  /* 0x000000042f087c12 */ /* 0x000fe4000f8e30ff */
[----:B------:R-:W-:Y:S02]  /*83d0*/  LOP3.LUT R7, R48, UR4, RZ, 0x30, !PT ;  /* 0x0000000430077c12 */ /* 0x000fe4000f8e30ff */
[----:B------:R-:W-:Y:S02]  /*83e0*/  LOP3.LUT R6, R49, UR4, RZ, 0x30, !PT ;  /* 0x0000000431067c12 */ /* 0x000fe4000f8e30ff */
[----:B------:R-:W-:Y:S01]  /*83f0*/  LOP3.LUT R0, R50, UR4, RZ, 0x30, !PT ;  /* 0x0000000432007c12 */ /* 0x000fe2000f8e30ff */
[----:B------:R-:W-:Y:S06]  /*8400*/  @P0 BRA `(.L_x_112) ;  /* 0x0000000000640947 */ /* 0x000fec0003800000 */
[----:B------:R-:W0:Y:S01]  /*8410*/  LDCU.64 UR4, c[0x0][0x3b8] ;  /* 0x00007700ff0477ac */ /* 0x000e220008000a00 */
[----:B------:R-:W-:Y:S01]  /*8420*/  IMAD R5, R42, 0x1980, RZ ;  /* 0x000019802a057824 */ /* 0x000fe200078e02ff */
[----:B------:R-:W-:-:S04]  /*8430*/  LOP3.LUT R2, R41, 0x1f, R3, 0xf8, !PT ;  /* 0x0000001f29027812 */ /* 0x000fc800078ef803 */
[----:B------:R-:W-:-:S04]  /*8440*/  IADD3 R3, P1, PT, R5, R2, RZ ;  /* 0x0000000205037210 */ /* 0x000fc80007f3e0ff */
[----:B------:R-:W-:Y:S02]  /*8450*/  LEA.HI.X.SX32 R4, R5, RZ, 0x1, P1 ;  /* 0x000000ff05047211 */ /* 0x000fe400008f0eff */
[----:B0-----:R-:W-:-:S04]  /*8460*/  LEA R2, P1, R3, UR4, 0x2 ;  /* 0x0000000403027c11 */ /* 0x001fc8000f8210ff */
        /* <DEDUP_REMOVED lines=19> */
.L_x_112:
[----:B------:R-:W-:Y:S01]  /*85a0*/  IMAD.IADD R60, R23, 0x1, -R54 ;  /* 0x00000001173c7824 */ /* 0x000fe200078e0a36 */
[----:B------:R-:W0:Y:S01]  /*85b0*/  LDCU.64 UR4, c[0x0][0x3b8] ;  /* 0x00007700ff0477ac */ /* 0x000e220008000a00 */
[----:B------:R-:W-:-:S03]  /*85c0*/  VIADD R3, R57, 0x20 ;  /* 0x0000002039037836 */ /* 0x000fc60000000000 */
[-C--:B------:R-:W-:Y:S02]  /*85d0*/  ISETP.GE.AND P2, PT, R57, R60.reuse, PT ;  /* 0x0000003c3900720c */ /* 0x080fe40003f46270 */
[----:B------:R-:W-:Y:S01]  /*85e0*/  ISETP.GE.AND P1, PT, R3, R60, PT ;  /* 0x0000003c0300720c */ /* 0x000fe20003f26270 */
[----:B------:R-:W-:-:S05]  /*85f0*/  VIADD R3, R57, 0x40 ;  /* 0x0000004039037836 */ /* 0x000fca0000000000 */
[----:B------:R-:W-:Y:S01]  /*8600*/  ISETP.GE.AND P5, PT, R3, R60, PT ;  /* 0x0000003c0300720c */ /* 0x000fe20003fa6270 */
[----:B------:R-:W-:-:S05]  /*8610*/  VIADD R3, R57, 0x60 ;  /* 0x0000006039037836 */ /* 0x000fca0000000000 */
[----:B------:R-:W-:Y:S01]  /*8620*/  ISETP.GE.AND P4, PT, R3, R60, PT ;  /* 0x0000003c0300720c */ /* 0x000fe20003f86270 */
[----:B------:R-:W-:Y:S01]  /*8630*/  VIADD R3, R57, 0x80 ;  /* 0x0000008039037836 */ /* 0x000fe20000000000 */
[----:B0-----:R-:W-:Y:S01]  /*8640*/  IADD3 R2, P6, PT, R5, UR4, RZ ;  /* 0x0000000405027c10 */ /* 0x001fe2000ffde0ff */
[----:B------:R-:W-:-:S03]  /*8650*/  VIADD R5, R57, 0xa0 ;  /* 0x000000a039057836 */ /* 0x000fc60000000000 */
[-C--:B------:R-:W-:Y:S02]  /*8660*/  ISETP.GE.AND P3, PT, R3, R60.reuse, PT ;  /* 0x0000003c0300720c */ /* 0x080fe40003f66270 */
[----:B------:R-:W-:Y:S02]  /*8670*/  IADD3.X R3, PT, PT, R4, UR5, RZ, P6, !PT ;  /* 0x0000000504037c10 */ /* 0x000fe4000b7fe4ff */
[-C--:B------:R-:W-:Y:S01]  /*8680*/  ISETP.GE.AND P6, PT, R5, R60.reuse, PT ;  /* 0x0000003c0500720c */ /* 0x080fe20003fc6270 */
[----:B------:R-:W-:Y:S02]  /*8690*/  VIADD R5, R57, 0xc0 ;  /* 0x000000c039057836 */ /* 0x000fe40000000000 */
[----:B------:R-:W5:Y:S03]  /*86a0*/  @!P2 LDG.E R41, desc[UR6][R2.64] ;  /* 0x000000060229a981 */ /* 0x000f66000c1e1900 */
[-C--:B------:R-:W-:Y:S01]  /*86b0*/  ISETP.GE.AND P2, PT, R5, R60.reuse, PT ;  /* 0x0000003c0500720c */ /* 0x080fe20003f46270 */
[----:B------:R-:W-:Y:S01]  /*86c0*/  VIADD R5, R57, 0xe0 ;  /* 0x000000e039057836 */ /* 0x000fe20000000000 */
[----:B------:R-:W5:Y:S04]  /*86d0*/  @!P1 LDG.E R44, desc[UR6][R2.64+0x80] ;  /* 0x00008006022c9981 */ /* 0x000f68000c1e1900 */
[----:B------:R-:W-:Y:S01]  /*86e0*/  ISETP.GE.AND P1, PT, R5, R60, PT ;  /* 0x0000003c0500720c */ /* 0x000fe20003f26270 */
[----:B------:R-:W-:Y:S01]  /*86f0*/  VIADD R59, R57, 0x100 ;  /* 0x00000100393b7836 */ /* 0x000fe20000000000 */
[----:B------:R-:W5:Y:S04]  /*8700*/  @!P5 LDG.E R43, desc[UR6][R2.64+0x100] ;  /* 0x00010006022bd981 */ /* 0x000f68000c1e1900 */
[----:B------:R-:W5:Y:S04]  /*8710*/  @!P4 LDG.E R46, desc[UR6][R2.64+0x180] ;  /* 0x00018006022ec981 */ /* 0x000f68000c1e1900 */
[----:B------:R-:W5:Y:S03]  /*8720*/  @!P2 LDG.E R47, desc[UR6][R2.64+0x300] ;  /* 0x00030006022fa981 */ /* 0x000f66000c1e1900 */
[C---:B------:R-:W-:Y:S01]  /*8730*/  @!P1 IADD3 R5, P2, PT, R54.reuse, R57, RZ ;  /* 0x0000003936059210 */ /* 0x040fe20007f5e0ff */
[----:B------:R-:W5:Y:S03]  /*8740*/  @!P3 LDG.E R45, desc[UR6][R2.64+0x200] ;  /* 0x00020006022db981 */ /* 0x000f66000c1e1900 */
[----:B------:R-:W-:Y:S01]  /*8750*/  @!P1 LEA.HI.X.SX32 R62, R54, RZ, 0x1, P2 ;  /* 0x000000ff363e9211 */ /* 0x000fe200010f0eff */
[----:B------:R0:W5:Y:S01]  /*8760*/  @!P6 LDG.E R48, desc[UR6][R2.64+0x280] ;  /* 0x000280060230e981 */ /* 0x000162000c1e1900 */
[----:B------:R-:W-:-:S04]  /*8770*/  @!P1 LEA R4, P2, R5, UR4, 0x2 ;  /* 0x0000000405049c11 */ /* 0x000fc8000f8410ff */
[----:B------:R-:W-:-:S05]  /*8780*/  @!P1 LEA.HI.X R5, R5, UR5, R62, 0x2, P2 ;  /* 0x0000000505059c11 */ /* 0x000fca00090f143e */
[----:B------:R1:W5:Y:S01]  /*8790*/  @!P1 LDG.E R50, desc[UR6][R4.64+0x380] ;  /* 0x0003800604329981 */ /* 0x000362000c1e1900 */
[----:B------:R-:W-:-:S13]  /*87a0*/  ISETP.GE.AND P1, PT, R59, R60, PT ;  /* 0x0000003c3b00720c */ /* 0x000fda0003f26270 */
[----:B------:R-:W-:-:S04]  /*87b0*/  @!P1 IADD3 R59, P2, PT, R54, R57, RZ ;  /* 0x00000039363b9210 */ /* 0x000fc80007f5e0ff */
[----:B------:R-:W-:Y:S02]  /*87c0*/  @!P1 LEA.HI.X.SX32 R62, R54, RZ, 0x1, P2 ;  /* 0x000000ff363e9211 */ /* 0x000fe400010f0eff */
[----:B0-----:R-:W-:-:S04]  /*87d0*/  @!P1 LEA R2, P2, R59, UR4, 0x2 ;  /* 0x000000043b029c11 */ /* 0x001fc8000f8410ff */
[----:B------:R-:W-:Y:S01]  /*87e0*/  @!P1 LEA.HI.X R3, R59, UR5, R62, 0x2, P2 ;  /* 0x000000053b039c11 */ /* 0x000fe200090f143e */
[----:B------:R-:W-:-:S04]  /*87f0*/  VIADD R59, R57, 0x120 ;  /* 0x00000120393b7836 */ /* 0x000fc80000000000 */
[----:B------:R0:W5:Y:S01]  /*8800*/  @!P1 LDG.E R49, desc[UR6][R2.64+0x400] ;  /* 0x0004000602319981 */ /* 0x000162000c1e1900 */
[----:B------:R-:W-:-:S13]  /*8810*/  ISETP.GE.AND P1, PT, R59, R60, PT ;  /* 0x0000003c3b00720c */ /* 0x000fda0003f26270 */
[----:B------:R-:W-:-:S04]  /*8820*/  @!P1 IADD3 R59, P2, PT, R54, R57, RZ ;  /* 0x00000039363b9210 */ /* 0x000fc80007f5e0ff */
[----:B------:R-:W-:Y:S02]  /*8830*/  @!P1 LEA.HI.X.SX32 R62, R54, RZ, 0x1, P2 ;  /* 0x000000ff363e9211 */ /* 0x000fe400010f0eff */
[----:B-1----:R-:W-:-:S04]  /*8840*/  @!P1 LEA R4, P2, R59, UR4, 0x2 ;  /* 0x000000043b049c11 */ /* 0x002fc8000f8410ff */
[----:B------:R-:W-:Y:S01]  /*8850*/  @!P1 LEA.HI.X R5, R59, UR5, R62, 0x2, P2 ;  /* 0x000000053b059c11 */ /* 0x000fe200090f143e */
[----:B------:R-:W-:-:S04]  /*8860*/  VIADD R59, R57, 0x140 ;  /* 0x00000140393b7836 */ /* 0x000fc80000000000 */
        /* <DEDUP_REMOVED lines=9> */
[----:B------:R-:W-:-:S05]  /*8900*/  @!P1 IMAD R62, R42, 0x1980, RZ ;  /* 0x000019802a3e9824 */ /* 0x000fca00078e02ff */
[----:B-1----:R-:W-:-:S04]  /*8910*/  @!P1 IADD3 R5, P2, PT, R62, R57, RZ ;  /* 0x000000393e059210 */ /* 0x002fc80007f5e0ff */
[----:B------:R-:W-:Y:S02]  /*8920*/  @!P1 LEA.HI.X.SX32 R62, R62, RZ, 0x1, P2 ;  /* 0x000000ff3e3e9211 */ /* 0x000fe400010f0eff */
[----:B------:R-:W-:Y:S01]  /*8930*/  @!P1 LEA R4, P2, R5, UR4, 0x2 ;  /* 0x0000000405049c11 */ /* 0x000fe2000f8410ff */
[----:B------:R-:W-:-:S03]  /*8940*/  VIADD R59, R57, 0x180 ;  /* 0x00000180393b7836 */ /* 0x000fc60000000000 */
[----:B------:R-:W-:-:S05]  /*8950*/  @!P1 LEA.HI.X R5, R5, UR5, R62, 0x2, P2 ;  /* 0x0000000505059c11 */ /* 0x000fca00090f143e */
[----:B------:R1:W5:Y:S01]  /*8960*/  @!P1 LDG.E R56, desc[UR6][R4.64+0x580] ;  /* 0x0005800604389981 */ /* 0x000362000c1e1900 */
[----:B------:R-:W-:-:S13]  /*8970*/  ISETP.GE.AND P1, PT, R59, R60, PT ;  /* 0x0000003c3b00720c */ /* 0x000fda0003f26270 */
[----:B0-----:R-:W-:-:S05]  /*8980*/  @!P1 IMAD R2, R42, 0x1980, RZ ;  /* 0x000019802a029824 */ /* 0x001fca00078e02ff */
[----:B------:R-:W-:-:S04]  /*8990*/  @!P1 IADD3 R3, P2, PT, R2, R57, RZ ;  /* 0x0000003902039210 */ /* 0x000fc80007f5e0ff */
[----:B------:R-:W-:Y:S02]  /*89a0*/  @!P1 LEA.HI.X.SX32 R62, R2, RZ, 0x1, P2 ;  /* 0x000000ff023e9211 */ /* 0x000fe400010f0eff */
[----:B------:R-:W-:Y:S01]  /*89b0*/  @!P1 LEA R2, P2, R3, UR4, 0x2 ;  /* 0x0000000403029c11 */ /* 0x000fe2000f8410ff */
[----:B------:R-:W-:-:S03]  /*89c0*/  VIADD R59, R57, 0x1a0 ;  /* 0x000001a0393b7836 */ /* 0x000fc60000000000 */
[----:B------:R-:W-:-:S05]  /*89d0*/  @!P1 LEA.HI.X R3, R3, UR5, R62, 0x2, P2 ;  /* 0x0000000503039c11 */ /* 0x000fca00090f143e */
[----:B------:R0:W5:Y:S01]  /*89e0*/  @!P1 LDG.E R53, desc[UR6][R2.64+0x600] ;  /* 0x0006000602359981 */ /* 0x000162000c1e1900 */
[----:B------:R-:W-:-:S13]  /*89f0*/  ISETP.GE.AND P1, PT, R59, R60, PT ;  /* 0x0000003c3b00720c */ /* 0x000fda0003f26270 */
[----:B-1----:R-:W-:-:S05]  /*8a00*/  @!P1 IMAD R4, R42, 0x1980, RZ ;  /* 0x000019802a049824 */ /* 0x002fca00078e02ff */
[----:B------:R-:W-:-:S04]  /*8a10*/  @!P1 IADD3 R5, P2, PT, R4, R57, RZ ;  /* 0x0000003904059210 */ /* 0x000fc80007f5e0ff */
[----:B------:R-:W-:Y:S02]  /*8a20*/  @!P1 LEA.HI.X.SX32 R62, R4, RZ, 0x1, P2 ;  /* 0x000000ff043e9211 */ /* 0x000fe400010f0eff */
[----:B------:R-:W-:Y:S01]  /*8a30*/  @!P1 LEA R4, P2, R5, UR4, 0x2 ;  /* 0x0000000405049c11 */ /* 0x000fe2000f8410ff */
[----:B------:R-:W-:-:S03]  /*8a40*/  VIADD R59, R57, 0x1c0 ;  /* 0x000001c0393b7836 */ /* 0x000fc60000000000 */
[----:B------:R-:W-:-:S05]  /*8a50*/  @!P1 LEA.HI.X R5, R5, UR5, R62, 0x2, P2 ;  /* 0x0000000505059c11 */ /* 0x000fca00090f143e */
[----:B------:R1:W5:Y:S01]  /*8a60*/  @!P1 LDG.E R54, desc[UR6][R4.64+0x680] ;  /* 0x0006800604369981 */ /* 0x000362000c1e1900 */
[----:B------:R-:W-:Y:S01]  /*8a70*/  ISETP.GE.AND P1, PT, R59, R60, PT ;  /* 0x0000003c3b00720c */ /* 0x000fe20003f26270 */
[----:B------:R-:W-:-:S05]  /*8a80*/  VIADD R59, R57, 0x200 ;  /* 0x00000200393b7836 */ /* 0x000fca0000000000 */
[----:B------:R-:W-:-:S07]  /*8a90*/  ISETP.GE.AND P3, PT, R59, R60, PT ;  /* 0x0000003c3b00720c */ /* 0x000fce0003f66270 */
[----:B0-----:R-:W-:-:S05]  /*8aa0*/  @!P1 IMAD R2, R42, 0x1980, RZ ;  /* 0x000019802a029824 */ /* 0x001fca00078e02ff */
[C---:B------:R-:W-:Y:S01]  /*8ab0*/  @!P1 IADD3 R3, P2, PT, R2.reuse, R57, RZ ;  /* 0x0000003902039210 */ /* 0x040fe20007f5e0ff */
[----:B------:R-:W0:Y:S03]  /*8ac0*/  @!P3 S2R R59, SR_TID.X ;  /* 0x00000000003bb919 */ /* 0x000e260000002100 */
[----:B------:R-:W-:Y:S02]  /*8ad0*/  @!P1 LEA.HI.X.SX32 R62, R2, RZ, 0x1, P2 ;  /* 0x000000ff023e9211 */ /* 0x000fe400010f0eff */
[----:B------:R-:W-:Y:S01]  /*8ae0*/  @!P1 LEA R2, P2, R3, UR4, 0x2 ;  /* 0x0000000403029c11 */ /* 0x000fe2000f8410ff */
[----:B-1----:R-:W-:-:S03]  /*8af0*/  VIADD R5, R57, 0x1e0 ;  /* 0x000001e039057836 */ /* 0x002fc60000000000 */
[----:B------:R-:W-:-:S05]  /*8b00*/  @!P1 LEA.HI.X R3, R3, UR5, R62, 0x2, P2 ;  /* 0x0000000503039c11 */ /* 0x000fca00090f143e */
[----:B------:R0:W5:Y:S01]  /*8b10*/  @!P1 LDG.E R51, desc[UR6][R2.64+0x700] ;  /* 0x0007000602339981 */ /* 0x000162000c1e1900 */
[----:B------:R-:W-:-:S13]  /*8b20*/  ISETP.GE.AND P1, PT, R5, R60, PT ;  /* 0x0000003c0500720c */ /* 0x000fda0003f26270 */
[----:B------:R-:W-:-:S05]  /*8b30*/  @!P1 IMAD R4, R42, 0x1980, RZ ;  /* 0x000019802a049824 */ /* 0x000fca00078e02ff */
[C---:B------:R-:W-:Y:S02]  /*8b40*/  @!P1 IADD3 R5, P2, PT, R4.reuse, R57, RZ ;  /* 0x0000003904059210 */ /* 0x040fe40007f5e0ff */
[----:B0-----:R-:W-:Y:S02]  /*8b50*/  @!P3 LOP3.LUT R2, R59, 0x3e0, RZ, 0xc0, !PT ;  /* 0x000003e03b02b812 */ /* 0x001fe400078ec0ff */
[----:B------:R-:W-:Y:S02]  /*8b60*/  @!P1 LEA.HI.X.SX32 R60, R4, RZ, 0x1, P2 ;  /* 0x000000ff043c9211 */ /* 0x000fe400010f0eff */
[----:B------:R-:W-:Y:S02]  /*8b70*/  @!P1 LEA R4, P2, R5, UR4, 0x2 ;  /* 0x0000000405049c11 */ /* 0x000fe4000f8410ff */
[----:B------:R-:W-:Y:S01]  /*8b80*/  @!P3 LOP3.LUT R59, R59, 0x1f, RZ, 0xc0, !PT ;  /* 0x0000001f3b3bb812 */ /* 0x000fe200078ec0ff */
[----:B------:R-:W-:Y:S01]  /*8b90*/  @!P3 IMAD R3, R42, 0x1980, RZ ;  /* 0x000019802a03b824 */ /* 0x000fe200078e02ff */
[----:B------:R-:W-:-:S03]  /*8ba0*/  @!P1 LEA.HI.X R5, R5, UR5, R60, 0x2, P2 ;  /* 0x0000000505059c11 */ /* 0x000fc600090f143c */
[----:B------:R-:W-:Y:S02]  /*8bb0*/  @!P3 IMAD R2, R2, 0x11, R59 ;  /* 0x000000110202b824 */ /* 0x000fe400078e023b */
[----:B------:R1:W5:Y:S03]  /*8bc0*/  @!P1 LDG.E R58, desc[UR6][R4.64+0x780] ;  /* 0x00078006043a9981 */ /* 0x000366000c1e1900 */
[----:B------:R-:W-:-:S04]  /*8bd0*/  @!P3 IADD3 R59, P1, PT, R3, R2, RZ ;  /* 0x00000002033bb210 */ /* 0x000fc80007f3e0ff */
[----:B------:R-:W-:Y:S02]  /*8be0*/  @!P3 LEA.HI.X.SX32 R60, R3, RZ, 0x1, P1 ;  /* 0x000000ff033cb211 */ /* 0x000fe400008f0eff */
[----:B------:R-:W-:-:S04]  /*8bf0*/  @!P3 LEA R2, P1, R59, UR4, 0x2 ;  /* 0x000000043b02bc11 */ /* 0x000fc8000f8210ff */
[----:B------:R-:W-:-:S05]  /*8c00*/  @!P3 LEA.HI.X R3, R59, UR5, R60, 0x2, P1 ;  /* 0x000000053b03bc11 */ /* 0x000fca00088f143c */
[----:B------:R1:W5:Y:S04]  /*8c10*/  @!P3 LDG.E R57, desc[UR6][R2.64+0x800] ;  /* 0x000800060239b981 */ /* 0x000368000c1e1900 */
.L_x_113:
[----:B------:R-:W-:Y:S08]  /*8c20*/  BAR.SYNC.DEFER_BLOCKING 0x0 ;  /* 0x0000000000007b1d */ /* 0x000ff00000010000 */
[----:B------:R-:W2:Y:S01]  /*8c30*/  S2UR UR5, SR_CgaCtaId ;  /* 0x00000000000579c3 */ /* 0x000ea20000008800 */
[----:B------:R-:W-:Y:S01]  /*8c40*/  UMOV UR4, 0x400 ;  /* 0x0000040000047882 */ /* 0x000fe20000000000 */
[----:B01----:R-:W0:Y:S01]  /*8c50*/  S2R R2, SR_TID.X ;  /* 0x0000000000027919 */ /* 0x003e220000002100 */
[----:B-----5:R1:W-:Y:S04]  /*8c60*/  STS [R40+-0x4], R41 ;  /* 0xfffffc2928007388 */ /* 0x0203e80000000800 */
[----:B------:R1:W-:Y:S01]  /*8c70*/  STS [R39+-0x4], R44 ;  /* 0xfffffc2c27007388 */ /* 0x0003e20000000800 */
[----:B--2---:R-:W-:-:S03]  /*8c80*/  ULEA UR4, UR5, UR4, 0x18 ;  /* 0x0000000405047291 */ /* 0x004fc6000f8ec0ff */
[----:B------:R1:W-:Y:S04]  /*8c90*/  STS [R38+-0x4], R43 ;  /* 0xfffffc2b26007388 */ /* 0x0003e80000000800 */
        /* <DEDUP_REMOVED lines=13> */
[----:B------:R1:W-:Y:S01]  /*8d70*/  STS [R24+-0x4], R57 ;  /* 0xfffffc3918007388 */ /* 0x0003e20000000800 */
[----:B------:R-:W-:Y:S06]  /*8d80*/  BAR.SYNC.DEFER_BLOCKING 0x0 ;  /* 0x0000000000007b1d */ /* 0x000fec0000010000 */
[----:B0-----:R-:W-:Y:S05]  /*8d90*/  @P0 BRA `(.L_x_114) ;  /* 0x00000008006c0947 */ /* 0x001fea0003800000 */
[----:B------:R-:W-:Y:S01]  /*8da0*/  LEA R21, R21, UR4, 0x3 ;  /* 0x0000000415157c11 */ /* 0x000fe2000f8e18ff */
[----:B------:R-:W-:Y:S01]  /*8db0*/  LDS R3, [R22] ;  /* 0x0000000016037984 */ /* 0x000fe20000000800 */
[----:B------:R-:W0:Y:S01]  /*8dc0*/  LDCU.64 UR8, c[0x0][0x3b0] ;  /* 0x00007600ff0877ac */ /* 0x000e220008000a00 */
[----:B-1----:R-:W-:Y:S02]  /*8dd0*/  LEA R26, R20, UR4, 0x3 ;  /* 0x00000004141a7c11 */ /* 0x002fe4000f8e18ff */
[----:B------:R-:W1:Y:S01]  /*8de0*/  LDS.64 R4, [R21+0x6600] ;  /* 0x0066000015047984 */ /* 0x000e620000000a00 */
[----:B------:R-:W-:Y:S02]  /*8df0*/  LEA R19, R19, UR4, 0x3 ;  /* 0x0000000413137c11 */ /* 0x000fe4000f8e18ff */
[----:B------:R-:W-:Y:S02]  /*8e00*/  LEA R17, R17, UR4, 0x3 ;  /* 0x0000000411117c11 */ /* 0x000fe4000f8e18ff */
[----:B------:R-:W-:-:S02]  /*8e10*/  LEA R15, R15, UR4, 0x3 ;  /* 0x000000040f0f7c11 */ /* 0x000fc4000f8e18ff */
[----:B------:R-:W-:Y:S02]  /*8e20*/  LEA R13, R13, UR4, 0x3 ;  /* 0x000000040d0d7c11 */ /* 0x000fe4000f8e18ff */
[----:B------:R-:W-:Y:S02]  /*8e30*/  LEA R11, R11, UR4, 0x3 ;  /* 0x000000040b0b7c11 */ /* 0x000fe4000f8e18ff */
[----:B------:R-:W-:Y:S02]  /*8e40*/  LEA R9, R9, UR4, 0x3 ;  /* 0x0000000409097c11 */ /* 0x000fe4000f8e18ff */
[----:B------:R-:W-:Y:S02]  /*8e50*/  LEA R7, R7, UR4, 0x3 ;  /* 0x0000000407077c11 */ /* 0x000fe4000f8e18ff */
[----:B-1----:R-:W-:-:S05]  /*8e60*/  IADD3 R4, P0, PT, R4, R2, RZ ;  /* 0x0000000204047210 */ /* 0x002fca0007f1e0ff */
[----:B------:R-:W-:Y:S01]  /*8e70*/  IMAD.X R5, RZ, RZ, R5, P0 ;  /* 0x000000ffff057224 */ /* 0x000fe200000e0605 */
[----:B0-----:R-:W-:-:S04]  /*8e80*/  LEA R24, P0, R4, UR8, 0x2 ;  /* 0x0000000804187c11 */ /* 0x001fc8000f8010ff */
[----:B------:R-:W-:-:S05]  /*8e90*/  LEA.HI.X R25, R4, UR9, R5, 0x2, P0 ;  /* 0x0000000904197c11 */ /* 0x000fca00080f1405 */
[----:B------:R-:W-:Y:S01]  /*8ea0*/  STG.E desc[UR6][R24.64], R3 ;  /* 0x0000000318007986 */ /* 0x000fe2000c101906 */
[----:B------:R-:W-:-:S03]  /*8eb0*/  NOP ;  /* 0x0000000000007918 */ /* 0x000fc60000000000 */
[----:B------:R0:W1:Y:S04]  /*8ec0*/  LDS.64 R4, [R26+0x6600] ;  /* 0x006600001a047984 */ /* 0x0000680000000a00 */
[----:B------:R-:W2:Y:S01]  /*8ed0*/  LDS R23, [R22+0x600] ;  /* 0x0006000016177984 */ /* 0x000ea20000000800 */
[----:B0-----:R-:W-:Y:S02]  /*8ee0*/  LEA R26, R18, UR4, 0x3 ;  /* 0x00000004121a7c11 */ /* 0x001fe4000f8e18ff */
[----:B-1----:R-:W-:-:S05]  /*8ef0*/  IADD3 R4, P0, PT, R4, R2, RZ ;  /* 0x0000000204047210 */ /* 0x002fca0007f1e0ff */
[----:B------:R-:W-:Y:S01]  /*8f00*/  IMAD.X R5, RZ, RZ, R5, P0 ;  /* 0x000000ffff057224 */ /* 0x000fe200000e0605 */
[----:B------:R-:W-:-:S04]  /*8f10*/  LEA R20, P0, R4, UR8, 0x2 ;  /* 0x0000000804147c11 */ /* 0x000fc8000f8010ff */
[----:B------:R-:W-:-:S05]  /*8f20*/  LEA.HI.X R21, R4, UR9, R5, 0x2, P0 ;  /* 0x0000000904157c11 */ /* 0x000fca00080f1405 */
[----:B--2---:R-:W-:Y:S01]  /*8f30*/  STG.E desc[UR6][R20.64+0x600], R23 ;  /* 0x0006001714007986 */ /* 0x004fe2000c101906 */
[----:B------:R-:W-:-:S03]  /*8f40*/  NOP ;  /* 0x0000000000007918 */ /* 0x000fc60000000000 */
[----:B------:R-:W0:Y:S04]  /*8f50*/  LDS.64 R4, [R19+0x6600] ;  /* 0x0066000013047984 */ /* 0x000e280000000a00 */
[----:B------:R-:W1:Y:S01]  /*8f60*/  LDS R3, [R22+0xc00] ;  /* 0x000c000016037984 */ /* 0x000e620000000800 */
[----:B0-----:R-:W-:-:S05]  /*8f70*/  IADD3 R4, P0, PT, R4, R2, RZ ;  /* 0x0000000204047210 */ /* 0x001fca0007f1e0ff */
[----:B------:R-:W-:Y:S01]  /*8f80*/  IMAD.X R5, RZ, RZ, R5, P0 ;  /* 0x000000ffff057224 */ /* 0x000fe200000e0605 */
[----:B------:R-:W-:-:S04]  /*8f90*/  LEA R24, P0, R4, UR8, 0x2 ;  /* 0x0000000804187c11 */ /* 0x000fc8000f8010ff */
[----:B------:R-:W-:-:S05]  /*8fa0*/  LEA.HI.X R25, R4, UR9, R5, 0x2, P0 ;  /* 0x0000000904197c11 */ /* 0x000fca00080f1405 */
[----:B-1----:R0:W-:Y:S01]  /*8fb0*/  STG.E desc[UR6][R24.64+0xc00], R3 ;  /* 0x000c000318007986 */ /* 0x0021e2000c101906 */
[----:B------:R-:W-:-:S03]  /*8fc0*/  NOP ;  /* 0x0000000000007918 */ /* 0x000fc60000000000 */
[----:B------:R-:W1:Y:S04]  /*8fd0*/  LDS.64 R4, [R26+0x6600] ;  /* 0x006600001a047984 */ /* 0x000e680000000a00 */
        /* <DEDUP_REMOVED lines=99> */
[----:B-1----:R-:W-:Y:S01]  /*9610*/  STG.E desc[UR6][R10.64+0x5400], R3 ;  /* 0x005400030a007986 */ /* 0x002fe2000c101906 */
[----:B------:R-:W-:-:S03]  /*9620*/  NOP ;  /* 0x0000000000007918 */ /* 0x000fc60000000000 */
[----:B------:R-:W0:Y:S04]  /*9630*/  LDS.64 R4, [R12+0x6600] ;  /* 0x006600000c047984 */ /* 0x000e280000000a00 */
[----:B------:R-:W1:Y:S01]  /*9640*/  LDS R9, [R22+0x5a00] ;  /* 0x005a000016097984 */ /* 0x000e620000000800 */
[----:B0-----:R-:W-:-:S05]  /*9650*/  IADD3 R4, P0, PT, R4, R2, RZ ;  /* 0x0000000204047210 */ /* 0x001fca0007f1e0ff */
[----:B------:R-:W-:Y:S01]  /*9660*/  IMAD.X R5, RZ, RZ, R5, P0 ;  /* 0x000000ffff057224 */ /* 0x000fe200000e0605 */
[----:B------:R-:W-:-:S04]  /*9670*/  LEA R6, P0, R4, UR8, 0x2 ;  /* 0x0000000804067c11 */ /* 0x000fc8000f8010ff */
[----:B------:R-:W-:Y:S02]  /*9680*/  LEA.HI.X R7, R4, UR9, R5, 0x2, P0 ;  /* 0x0000000904077c11 */ /* 0x000fe400080f1405 */
[----:B------:R-:W-:-:S03]  /*9690*/  LEA R4, R0, UR4, 0x3 ;  /* 0x0000000400047c11 */ /* 0x000fc6000f8e18ff */
[----:B-1----:R-:W-:Y:S01]  /*96a0*/  STG.E desc[UR6][R6.64+0x5a00], R9 ;  /* 0x005a000906007986 */ /* 0x002fe2000c101906 */
        /* <DEDUP_REMOVED lines=8> */
[----:B------:R-:W-:Y:S01]  /*9730*/  NOP ;  /* 0x0000000000007918 */ /* 0x000fe20000000000 */
[----:B------:R-:W-:Y:S05]  /*9740*/  EXIT ;  /* 0x000000000000794d */ /* 0x000fea0003800000 */
.L_x_114:
[----:B------:R-:W-:Y:S01]  /*9750*/  LEA R21, R21, UR4, 0x3 ;  /* 0x0000000415157c11 */ /* 0x000fe2000f8e18ff */
[----:B------:R-:W-:Y:S01]  /*9760*/  IMAD R23, R42, -0x1980, R23 ;  /* 0xffffe6802a177824 */ /* 0x000fe200078e0217 */
[----:B-1----:R-:W-:Y:S01]  /*9770*/  LEA R26, R20, UR4, 0x3 ;  /* 0x00000004141a7c11 */ /* 0x002fe2000f8e18ff */
[C---:B------:R-:W-:Y:S01]  /*9780*/  VIADD R20, R2.reuse, 0x180 ;  /* 0x0000018002147836 */ /* 0x040fe20000000000 */
[----:B------:R-:W-:Y:S01]  /*9790*/  LEA R19, R19, UR4, 0x3 ;  /* 0x0000000413137c11 */ /* 0x000fe2000f8e18ff */
[----:B------:R-:W0:Y:S01]  /*97a0*/  LDS.64 R4, [R21+0x6600] ;  /* 0x0066000015047984 */ /* 0x000e220000000a00 */
[----:B------:R-:W-:Y:S02]  /*97b0*/  ISETP.GE.AND P1, PT, R2, R23, PT ;  /* 0x000000170200720c */ /* 0x000fe40003f26270 */
[----:B------:R-:W-:Y:S02]  /*97c0*/  LEA R17, R17, UR4, 0x3 ;  /* 0x0000000411117c11 */ /* 0x000fe4000f8e18ff */
[----:B------:R-:W-:-:S02]  /*97d0*/  LEA R15, R15, UR4, 0x3 ;  /* 0x000000040f0f7c11 */ /* 0x000fc4000f8e18ff */
[----:B------:R-:W-:Y:S02]  /*97e0*/  LEA R13, R13, UR4, 0x3 ;  /* 0x000000040d0d7c11 */ /* 0x000fe4000f8e18ff */
[----:B------:R-:W-:Y:S02]  /*97f0*/  LEA R11, R11, UR4, 0x3 ;  /* 0x000000040b0b7c11 */ /* 0x000fe4000f8e18ff */
[----:B------:R-:W-:Y:S02]  /*9800*/  LEA R9, R9, UR4, 0x3 ;  /* 0x0000000409097c11 */ /* 0x000fe4000f8e18ff */
[----:B------:R-:W-:Y:S01]  /*9810*/  LEA R7, R7, UR4, 0x3 ;  /* 0x0000000407077c11 */ /* 0x000fe2000f8e18ff */
[----:B------:R-:W1:Y:S01]  /*9820*/  @!P1 LDS R3, [R22] ;  /* 0x0000000016039984 */ /* 0x000e620000000800 */
[----:B------:R-:W2:Y:S01]  /*9830*/  @!P1 LDC.64 R24, c[0x0][0x3b0] ;  /* 0x0000ec00ff189b82 */ /* 0x000ea20000000a00 */
[----:B0-----:R-:W-:-:S05]  /*9840*/  @!P1 IADD3 R4, P0, PT, R4, R2, RZ ;  /* 0x0000000204049210 */ /* 0x001fca0007f1e0ff */
[----:B------:R-:W-:Y:S01]  /*9850*/  @!P1 IMAD.X R5, RZ, RZ, R5, P0 ;  /* 0x000000ffff059224 */ /* 0x000fe200000e0605 */
[----:B--2---:R-:W-:-:S04]  /*9860*/  @!P1 LEA R24, P0, R4, R24, 0x2 ;  /* 0x0000001804189211 */ /* 0x004fc800078010ff */
[----:B------:R-:W-:-:S05]  /*9870*/  @!P1 LEA.HI.X R25, R4, R25, R5, 0x2, P0 ;  /* 0x0000001904199211 */ /* 0x000fca00000f1405 */
[----:B-1----:R0:W-:Y:S01]  /*9880*/  @!P1 STG.E desc[UR6][R24.64], R3 ;  /* 0x0000000318009986 */ /* 0x0021e2000c101906 */
[----:B------:R-:W-:-:S03]  /*9890*/  NOP ;  /* 0x0000000000007918 */ /* 0x000fc60000000000 */
[----:B------:R1:W2:Y:S01]  /*98a0*/  LDS.64 R4, [R26+0x6600] ;  /* 0x006600001a047984 */ /* 0x0002a20000000a00 */
[----:B------:R-:W-:Y:S01]  /*98b0*/  ISETP.GE.AND P1, PT, R20, R23, PT ;  /* 0x000000171400720c */ /* 0x000fe20003f26270 */
[----:B0-----:R-:W-:Y:S01]  /*98c0*/  VIADD R24, R2, 0x300 ;  /* 0x0000030002187836 */ /* 0x001fe20000000000 */
[----:B-1----:R-:W-:Y:S01]  /*98d0*/  LEA R26, R18, UR4, 0x3 ;  /* 0x00000004121a7c11 */ /* 0x002fe2000f8e18ff */
[----:B------:R-:W-:-:S10]  /*98e0*/  VIADD R18, R2, 0x480 ;  /* 0x0000048002127836 */ /* 0x000fd40000000000 */
[----:B------:R-:W0:Y:S01]  /*98f0*/  @!P1 LDS R27, [R22+0x600] ;  /* 0x00060000161b9984 */ /* 0x000e220000000800 */
[----:B------:R-:W1:Y:S01]  /*9900*/  @!P1 LDC.64 R20, c[0x0][0x3b0] ;  /* 0x0000ec00ff149b82 */ /* 0x000e620000000a00 */
[----:B--2---:R-:W-:-:S05]  /*9910*/  @!P1 IADD3 R4, P0, PT, R4, R2, RZ ;  /* 0x0000000204049210 */ /* 0x004fca0007f1e0ff */
[----:B------:R-:W-:Y:S01]  /*9920*/  @!P1 IMAD.X R5, RZ, RZ, R5, P0 ;  /* 0x000000ffff059224 */ /* 0x000fe200000e0605 */
[----:B-1----:R-:W-:-:S04]  /*9930*/  @!P1 LEA R20, P0, R4, R20, 0x2 ;  /* 0x0000001404149211 */ /* 0x002fc800078010ff */
[----:B------:R-:W-:-:S05]  /*9940*/  @!P1 LEA.HI.X R21, R4, R21, R5, 0x2, P0 ;  /* 0x0000001504159211 */ /* 0x000fca00000f1405 */
[----:B0-----:R0:W-:Y:S01]  /*9950*/  @!P1 STG.E desc[UR6][R20.64+0x600], R27 ;  /* 0x0006001b14009986 */ /* 0x0011e2000c101906 */
[----:B------:R-:W-:-:S03]  /*9960*/  NOP ;  /* 0x0000000000007918 */ /* 0x000fc60000000000 */
[----:B------:R-:W1:Y:S01]  /*9970*/  LDS.64 R4, [R19+0x6600] ;  /* 0x0066000013047984 */ /* 0x000e620000000a00 */
[----:B------:R-:W-:Y:S01]  /*9980*/  ISETP.GE.AND P1, PT, R24, R23, PT ;  /* 0x000000171800720c */ /* 0x000fe20003f26270 */
[----:B0-----:R-:W-:-:S12]  /*9990*/  VIADD R20, R2, 0x600 ;  /* 0x0000060002147836 */ /* 0x001fd80000000000 */
[----:B------:R-:W0:Y:S01]  /*99a0*/  @!P1 LDS R3, [R22+0xc00] ;  /* 0x000c000016039984 */ /* 0x000e220000000800 */
[----:B------:R-:W2:Y:S01]  /*99b0*/  @!P1 LDC.64 R24, c[0x0][0x3b0] ;  /* 0x0000ec00ff189b82 */ /* 0x000ea20000000a00 */
[----:B-1----:R-:W-:-:S05]  /*99c0*/  @!P1 IADD3 R4, P0, PT, R4, R2, RZ ;  /* 0x0000000204049210 */ /* 0x002fca0007f1e0ff */
[----:B------:R-:W-:Y:S01]  /*99d0*/  @!P1 IMAD.X R5, RZ, RZ, R5, P0 ;  /* 0x000000ffff059224 */ /* 0x000fe200000e0605 */
[----:B--2---:R-:W-:-:S04]  /*99e0*/  @!P1 LEA R24, P0, R4, R24, 0x2 ;  /* 0x0000001804189211 */ /* 0x004fc800078010ff */
[----:B------:R-:W-:-:S05]  /*99f0*/  @!P1 LEA.HI.X R25, R4, R25, R5, 0x2, P0 ;  /* 0x0000001904199211 */ /* 0x000fca00000f1405 */
[----:B0-----:R0:W-:Y:S01]  /*9a00*/  @!P1 STG.E desc[UR6][R24.64+0xc00], R3 ;  /* 0x000c000318009986 */ /* 0x0011e2000c101906 */
[----:B------:R-:W-:-:S03]  /*9a10*/  NOP ;  /* 0x0000000000007918 */ /* 0x000fc60000000000 */
[----:B------:R-:W1:Y:S01]  /*9a20*/  LDS.64 R4, [R26+0x6600] ;  /* 0x006600001a047984 */ /* 0x000e620000000a00 */
[----:B------:R-:W-:Y:S02]  /*9a30*/  ISETP.GE.AND P1, PT, R18, R23, PT ;  /* 0x000000171200720c */ /* 0x000fe40003f26270 */
[----:B0-----:R-:W-:Y:S01]  /*9a40*/  LEA R24, R16, UR4, 0x3 ;  /* 0x0000000410187c11 */ /* 0x001fe2000f8e18ff */
[----:B------:R-:W-:-:S10]  /*9a50*/  VIADD R16, R2, 0x780 ;  /* 0x0000078002107836 */ /* 0x000fd40000000000 */
        /* <DEDUP_REMOVED lines=33> */
[----:B0-----:R-:W-:-:S11]  /*9c70*/  LOP3.LUT R16, R2, 0xc00, RZ, 0xfc, !PT ;  /* 0x00000c0002107812 */ /* 0x001fd600078efcff */
        /* <DEDUP_REMOVED lines=87> */
[----:B0-----:R-:W-:Y:S01]  /*a1f0*/  @!P1 STG.E desc[UR6][R8.64+0x4e00], R15 ;  /* 0x004e000f08009986 */ /* 0x001fe2000c101906 */
[----:B------:R-:W-:-:S03]  /*a200*/  NOP ;  /* 0x0000000000007918 */ /* 0x000fc60000000000 */
[----:B------:R-:W0:Y:S01]  /*a210*/  LDS.64 R4, [R7+0x6600] ;  /* 0x0066000007047984 */ /* 0x000e220000000a00 */
[----:B------:R-:W-:-:S13]  /*a220*/  ISETP.GE.AND P1, PT, R10, R23, PT ;  /* 0x000000170a00720c */ /* 0x000fda0003f26270 */
[----:B------:R-:W1:Y:S01]  /*a230*/  @!P1 LDS R3, [R22+0x5400] ;  /* 0x0054000016039984 */ /* 0x000e620000000800 */
[----:B------:R-:W2:Y:S01]  /*a240*/  @!P1 LDC.64 R10, c[0x0][0x3b0] ;  /* 0x0000ec00ff0a9b82 */ /* 0x000ea20000000a00 */
[----:B0-----:R-:W-:-:S05]  /*a250*/  @!P1 IADD3 R4, P0, PT, R4, R2, RZ ;  /* 0x0000000204049210 */ /* 0x001fca0007f1e0ff */
[----:B------:R-:W-:Y:S01]  /*a260*/  @!P1 IMAD.X R5, RZ, RZ, R5, P0 ;  /* 0x000000ffff059224 */ /* 0x000fe200000e0605 */
[----:B--2---:R-:W-:-:S04]  /*a270*/  @!P1 LEA R10, P0, R4, R10, 0x2 ;  /* 0x0000000a040a9211 */ /* 0x004fc800078010ff */
[----:B------:R-:W-:-:S05]  /*a280*/  @!P1 LEA.HI.X R11, R4, R11, R5, 0x2, P0 ;  /* 0x0000000b040b9211 */ /* 0x000fca00000f1405 */
[----:B-1----:R-:W-:Y:S01]  /*a290*/  @!P1 STG.E desc[UR6][R10.64+0x5400], R3 ;  /* 0x005400030a009986 */ /* 0x002fe2000c101906 */
        /* <DEDUP_REMOVED lines=8> */
[----:B------:R-:W-:Y:S02]  /*a320*/  @!P1 LEA.HI.X R7, R4, R7, R5, 0x2, P0 ;  /* 0x0000000704079211 */ /* 0x000fe400000f1405 */
[----:B------:R-:W-:Y:S02]  /*a330*/  LEA R5, R0, UR4, 0x3 ;  /* 0x0000000400057c11 */ /* 0x000fe4000f8e18ff */
[----:B------:R-:W-:Y:S01]  /*a340*/  LOP3.LUT R0, R2, 0x1800, RZ, 0xfc, !PT ;  /* 0x0000180002007812 */ /* 0x000fe200078efcff */
[----:B-1----:R-:W-:Y:S01]  /*a350*/  @!P1 STG.E desc[UR6][R6.64+0x5a00], R9 ;  /* 0x005a000906009986 */ /* 0x002fe2000c101906 */
[----:B------:R-:W-:-:S03]  /*a360*/  NOP ;  /* 0x0000000000007918 */ /* 0x000fc60000000000 */
[----:B------:R-:W0:Y:S01]  /*a370*/  LDS.64 R4, [R5+0x6600] ;  /* 0x0066000005047984 */ /* 0x000e220000000a00 */
[----:B------:R-:W-:-:S13]  /*a380*/  ISETP.GE.AND P1, PT, R0, R23, PT ;  /* 0x000000170000720c */ /* 0x000fda0003f26270 */
[----:B------:R-:W1:Y:S01]  /*a390*/  @!P1 LDS R11, [R22+0x6000] ;  /* 0x00600000160b9984 */ /* 0x000e620000000800 */
[----:B------:R-:W2:Y:S01]  /*a3a0*/  @!P1 LDC.64 R12, c[0x0][0x3b0] ;  /* 0x0000ec00ff0c9b82 */ /* 0x000ea20000000a00 */
[----:B0-----:R-:W-:-:S05]  /*a3b0*/  IADD3 R0, P0, PT, R4, R2, RZ ;  /* 0x0000000204007210 */ /* 0x001fca0007f1e0ff */
[----:B------:R-:W-:Y:S01]  /*a3c0*/  IMAD.X R4, RZ, RZ, R5, P0 ;  /* 0x000000ffff047224 */ /* 0x000fe200000e0605 */
[----:B--2---:R-:W-:-:S04]  /*a3d0*/  @!P1 LEA R2, P0, R0, R12, 0x2 ;  /* 0x0000000c00029211 */ /* 0x004fc800078010ff */
[----:B------:R-:W-:-:S05]  /*a3e0*/  @!P1 LEA.HI.X R3, R0, R13, R4, 0x2, P0 ;  /* 0x0000000d00039211 */ /* 0x000fca00000f1404 */
[----:B-1----:R-:W-:Y:S01]  /*a3f0*/  @!P1 STG.E desc[UR6][R2.64+0x6000], R11 ;  /* 0x0060000b02009986 */ /* 0x002fe2000c101906 */
[----:B------:R-:W-:Y:S01]  /*a400*/  NOP ;  /* 0x0000000000007918 */ /* 0x000fe20000000000 */
[----:B------:R-:W-:Y:S05]  /*a410*/  EXIT ;  /* 0x000000000000794d */ /* 0x000fea0003800000 */
.L_x_30:
[----:B------:R-:W-:Y:S02]  /*a420*/  IMAD.MOV.U32 R58, RZ, RZ, R39 ;  /* 0x000000ffff3a7224 */ /* 0x000fe400078e0027 */
[----:B------:R-:W-:Y:S02]  /*a430*/  IMAD.MOV.U32 R49, RZ, RZ, 0x1 ;  /* 0x00000001ff317424 */ /* 0x000fe400078e00ff */
[----:B------:R-:W-:Y:S02]  /*a440*/  IMAD.MOV.U32 R60, RZ, RZ, RZ ;  /* 0x000000ffff3c7224 */ /* 0x000fe400078e00ff */
[----:B------:R-:W-:-:S07]  /*a450*/  IMAD.MOV.U32 R47, RZ, RZ, -0x1 ;  /* 0xffffffffff2f7424 */ /* 0x000fce00078e00ff */
[----:B------:R-:W-:Y:S05]  /*a460*/  WARPSYNC.COLLECTIVE R47, `(.L_x_115) ;  /* 0x000000002f087348 */ /* 0x000fea0003c00000 */
[----:B------:R0:W1:Y:S02]  /*a470*/  SHFL.UP P0, R46, R58, R49, R60 ;  /* 0x040000313a2e7389 */ /* 0x000064000000003c */
[----:B01----:R-:W-:Y:S05]  /*a480*/  ENDCOLLECTIVE ;  /* 0x000000000000791b */ /* 0x003fea0003800000 */
.L_x_115:
[----:B------:R-:W-:Y:S02]  /*a490*/  IMAD.MOV.U32 R49, RZ, RZ, 0x2 ;  /* 0x00000002ff317424 */ /* 0x000fe400078e00ff */
[----:B------:R-:W-:-:S04]  /*a4a0*/  IMAD.MOV.U32 R40, RZ, RZ, R46 ;  /* 0x000000ffff287224 */ /* 0x000fc800078e002e */
[----:B------:R-:W-:-:S04]  /*a4b0*/  @P0 IMAD.IADD R40, R39, 0x1, R40 ;  /* 0x0000000127280824 */ /* 0x000fc800078e0228 */
[----:B------:R-:W-:-:S07]  /*a4c0*/  IMAD.MOV.U32 R58, RZ, RZ, R40 ;  /* 0x000000ffff3a7224 */ /* 0x000fce00078e0028 */
[----:B------:R-:W-:Y:S05]  /*a4d0*/  WARPSYNC.COLLECTIVE R47, `(.L_x_116) ;  /* 0x000000002f087348 */ /* 0x000fea0003c00000 */
[----:B------:R0:W1:Y:S02]  /*a4e0*/  SHFL.UP P0, R46, R58, R49, R60 ;  /* 0x040000313a2e7389 */ /* 0x000064000000003c */
[----:B01----:R-:W-:Y:S05]  /*a4f0*/  ENDCOLLECTIVE ;  /* 0x000000000000791b */ /* 0x003fea0003800000 */
.L_x_116:
[----:B------:R-:W-:Y:S02]  /*a500*/  IMAD.MOV.U32 R49, RZ, RZ, 0x4 ;  /* 0x00000004ff317424 */ /* 0x000fe400078e00ff */
[----:B------:R-:W-:-:S04]  /*a510*/  IMAD.MOV.U32 R43, RZ, RZ, R46 ;  /* 0x000000ffff2b7224 */ /* 0x000fc800078e002e */
[----:B------:R-:W-:-:S04]  /*a520*/  @P0 IMAD.IADD R43, R40, 0x1, R43 ;  /* 0x00000001282b0824 */ /* 0x000fc800078e022b */
[----:B------:R-:W-:-:S07]  /*a530*/  IMAD.MOV.U32 R58, RZ, RZ, R43 ;  /* 0x000000ffff3a7224 */ /* 0x000fce00078e002b */
[----:B------:R-:W-:Y:S05]  /*a540*/  WARPSYNC.COLLECTIVE R47, `(.L_x_117) ;  /* 0x000000002f087348 */ /* 0x000fea0003c00000 */
[----:B------:R0:W1:Y:S02]  /*a550*/  SHFL.UP P0, R46, R58, R49, R60 ;  /* 0x040000313a2e7389 */ /* 0x000064000000003c */
[----:B01----:R-:W-:Y:S05]  /*a560*/  ENDCOLLECTIVE ;  /* 0x000000000000791b */ /* 0x003fea0003800000 */
.L_x_117:
[----:B------:R-:W-:Y:S02]  /*a570*/  IMAD.MOV.U32 R49, RZ, RZ, 0x8 ;  /* 0x00000008ff317424 */ /* 0x000fe400078e00ff */
[----:B------:R-:W-:-:S04]  /*a580*/  IMAD.MOV.U32 R44, RZ, RZ, R46 ;  /* 0x000000ffff2c7224 */ /* 0x000fc800078e002e */
[----:B------:R-:W-:-:S04]  /*a590*/  @P0 IMAD.IADD R44, R43, 0x1, R44 ;  /* 0x000000012b2c0824 */ /* 0x000fc800078e022c */
[----:B------:R-:W-:-:S07]  /*a5a0*/  IMAD.MOV.U32 R58, RZ, RZ, R44 ;  /* 0x000000ffff3a7224 */ /* 0x000fce00078e002c */
[----:B------:R-:W-:Y:S05]  /*a5b0*/  WARPSYNC.COLLECTIVE R47, `(.L_x_118) ;  /* 0x000000002f087348 */ /* 0x000fea0003c00000 */
[----:B------:R0:W1:Y:S02]  /*a5c0*/  SHFL.UP P0, R46, R58, R49, R60 ;  /* 0x040000313a2e7389 */ /* 0x000064000000003c */
[----:B01----:R-:W-:Y:S05]  /*a5d0*/  ENDCOLLECTIVE ;  /* 0x000000000000791b */ /* 0x003fea0003800000 */
.L_x_118:
[----:B------:R-:W-:Y:S02]  /*a5e0*/  IMAD.MOV.U32 R49, RZ, RZ, 0x10 ;  /* 0x00000010ff317424 */ /* 0x000fe400078e00ff */
[----:B------:R-:W-:-:S04]  /*a5f0*/  IMAD.MOV.U32 R45, RZ, RZ, R46 ;  /* 0x000000ffff2d7224 */ /* 0x000fc800078e002e */
[----:B------:R-:W-:-:S04]  /*a600*/  @P0 IMAD.IADD R45, R44, 0x1, R45 ;  /* 0x000000012c2d0824 */ /* 0x000fc800078e022d */
[----:B------:R-:W-:-:S07]  /*a610*/  IMAD.MOV.U32 R58, RZ, RZ, R45 ;  /* 0x000000ffff3a7224 */ /* 0x000fce00078e002d */
[----:B------:R-:W-:Y:S05]  /*a620*/  WARPSYNC.COLLECTIVE R47, `(.L_x_119) ;  /* 0x000000002f087348 */ /* 0x000fea0003c00000 */
[----:B------:R0:W1:Y:S02]  /*a630*/  SHFL.UP P0, R46, R58, R49, R60 ;  /* 0x040000313a2e7389 */ /* 0x000064000000003c */
[----:B01----:R-:W-:Y:S05]  /*a640*/  ENDCOLLECTIVE ;  /* 0x000000000000791b */ /* 0x003fea0003800000 */
.L_x_119:
[----:B------:R-:W-:Y:S05]  /*a650*/  BRA `(.L_x_120) ;  /* 0xffffff8400407947 */ /* 0x000fea000383ffff */
.L_x_121:
[----:B------:R-:W-:-:S00]  /*a660*/  BRA `(.L_x_121) ;  /* 0xfffffffc00fc7947 */ /* 0x000fc0000383ffff */
[----:B------:R-:W-:-:S00]  /*a670*/  NOP ;  /* 0x0000000000007918 */ /* 0x000fc00000000000 */
        /* <DEDUP_REMOVED lines=8> */
.L_x_504:


//--------------------- .text._ZN3cub18CUB_300001_SM_10006detail10radix_sort33DeviceRadixSortExclusiveSumKernelINS1_5radix10policy_hubIiiyE10Policy1000EyEEvPT0_ --------------------------
	.section	.text._ZN3cub18CUB_300001_SM_10006detail10radix_sort33DeviceRadixSortExclusiveSumKernelINS1_5radix10policy_hubIiiyE10Policy1000EyEEvPT0_,"ax",@progbits
	.align	128
        .global         _ZN3cub18CUB_300001_SM_10006detail10radix_sort33DeviceRadixSortExclusiveSumKernelINS1_5radix10policy_hubIiiyE10Policy1000EyEEvPT0_
        .type           _ZN3cub18CUB_300001_SM_10006detail10radix_sort33DeviceRadixSortExclusiveSumKernelINS1_5radix10policy_hubIiiyE10Policy1000EyEEvPT0_,@function
        .size           _ZN3cub18CUB_300001_SM_10006detail10radix_sort33DeviceRadixSortExclusiveSumKernelINS1_5radix10policy_hubIiiyE10Policy1000EyEEvPT0_,(.L_x_505 - _ZN3cub18CUB_300001_SM_10006detail10radix_sort33DeviceRadixSortExclusiveSumKernelINS1_5radix10policy_hubIiiyE10Policy1000EyEEvPT0_)
        .other          _ZN3cub18CUB_300001_SM_10006detail10radix_sort33DeviceRadixSortExclusiveSumKernelINS1_5radix10policy_hubIiiyE10Policy1000EyEEvPT0_,@"STO_CUDA_ENTRY STV_DEFAULT"
_ZN3cub18CUB_300001_SM_10006detail10radix_sort33DeviceRadixSortExclusiveSumKernelINS1_5radix10policy_hubIiiyE10Policy1000EyEEvPT0_:
.text._ZN3cub18CUB_300001_SM_10006detail10radix_sort33DeviceRadixSortExclusiveSumKernelINS1_5radix10policy_hubIiiyE10Policy1000EyEEvPT0_:
[----:B------:R-:W-:Y:S01]  /*0000*/  LDC R1, c[0x0][0x37c] ;  /* 0x0000df00ff017b82 */ /* 0x000fe20000000800 */
[----:B------:R-:W0:Y:S07]  /*0010*/  S2R R18, SR_TID.X ;  /* 0x0000000000127919 */ /* 0x000e2e0000002100 */
[----:B------:R-:W1:Y:S01]  /*0020*/  LDC.64 R16, c[0x0][0x380] ;  /* 0x0000e000ff107b82 */ /* 0x000e620000000a00 */
[----:B------:R-:W2:Y:S01]  /*0030*/  LDCU.64 UR4, c[0x0][0x358] ;  /* 0x00006b00ff0477ac */ /* 0x000ea20008000a00 */
[----:B------:R-:W3:Y:S01]  /*0040*/  S2R R5, SR_CTAID.X ;  /* 0x0000000000057919 */ /* 0x000ee20000002500 */
[----:B0-----:R-:W-:Y:S01]  /*0050*/  ISETP.GT.U32.AND P1, PT, R18, 0xff, PT ;  /* 0x000000ff1200780c */ /* 0x001fe20003f24070 */
[----:B---3--:R-:W-:-:S04]  /*0060*/  IMAD R5, R5, 0x100, R18 ;  /* 0x0000010005057824 */ /* 0x008fc800078e0212 */
[----:B-1----:R-:W-:-:S08]  /*0070*/  IMAD.WIDE R16, R5, 0x8, R16 ;  /* 0x0000000805107825 */ /* 0x002fd000078e0210 */
[----:B--2---:R-:W2:Y:S01]  /*0080*/  @!P1 LDG.E.64 R2, desc[UR4][R16.64] ;  /* 0x0000000410029981 */ /* 0x004ea2000c1e1b00 */
[----:B------:R-:W-:Y:S02]  /*0090*/  MOV R0, 0x400 ;  /* 0x0000040000007802 */ /* 0x000fe40000000f00 */
[C---:B------:R-:W-:Y:S01]  /*00a0*/  ISETP.GT.U32.AND P0, PT, R18.reuse, 0x1f, PT ;  /* 0x0000001f1200780c */ /* 0x040fe20003f04070 */
[----:B------:R-:W0:Y:S02]  /*00b0*/  S2R R5, SR_CgaCtaId ;  /* 0x0000000000057919 */ /* 0x000e240000008800 */
[----:B0-----:R-:W-:Y:S02]  /*00c0*/  LEA R5, R5, R0, 0x18 ;  /* 0x0000000005057211 */ /* 0x001fe400078ec0ff */
[----:B------:R-:W-:-:S05]  /*00d0*/  LEA.HI R0, R18, R18, RZ, 0x1d ;  /* 0x0000001212007211 */ /* 0x000fca00078fe8ff */
[----:B------:R-:W-:-:S05]  /*00e0*/  IMAD R0, R0, 0x8, R5 ;  /* 0x0000000800007824 */ /* 0x000fca00078e0205 */
[----:B--2---:R0:W-:Y:S01]  /*00f0*/  STS.64 [R0+0x10], R2 ;  /* 0x0000100200007388 */ /* 0x0041e20000000a00 */
[----:B------:R-:W-:Y:S06]  /*0100*/  BAR.SYNC.DEFER_BLOCKING 0x0 ;  /* 0x0000000000007b1d */ /* 0x000fec0000010000 */
[----:B------:R-:W-:Y:S05]  /*0110*/  @P0 BRA `(.L_x_122) ;  /* 0x0000000400240947 */ /* 0x000fea0003800000 */
[----:B------:R-:W-:Y:S01]  /*0120*/  IMAD R18, R18, 0x48, R5 ;  /* 0x0000004812127824 */ /* 0x000fe200078e0205 */
[----:B------:R-:W-:-:S04]  /*0130*/  UMOV UR6, 0xffffffff ;  /* 0xffffffff00067882 */ /* 0x000fc80000000000 */
[----:B------:R-:W-:Y:S04]  /*0140*/  LDS.64 R14, [R18+0x10] ;  /* 0x00001000120e7984 */ /* 0x000fe80000000a00 */
[----:B------:R-:W-:Y:S04]  /*0150*/  LDS.64 R12, [R18+0x18] ;  /* 0x00001800120c7984 */ /* 0x000fe80000000a00 */
[----:B------:R-:W1:Y:S04]  /*0160*/  LDS.64 R10, [R18+0x20] ;  /* 0x00002000120a7984 */ /* 0x000e680000000a00 */
[----:B------:R-:W-:Y:S04]  /*0170*/  LDS.64 R8, [R18+0x28] ;  /* 0x0000280012087984 */ /* 0x000fe80000000a00 */
[----:B------:R-:W2:Y:S04]  /*0180*/  LDS.64 R6, [R18+0x30] ;  /* 0x0000300012067984 */ /* 0x000ea80000000a00 */
[----:B------:R-:W-:Y:S04]  /*0190*/  LDS.64 R4, [R18+0x38] ;  /* 0x0000380012047984 */ /* 0x000fe80000000a00 */
[----:B0-----:R-:W0:Y:S04]  /*01a0*/  LDS.64 R2, [R18+0x40] ;  /* 0x0000400012027984 */ /* 0x001e280000000a00 */
[----:B------:R-:W3:Y:S01]  /*01b0*/  LDS.64 R20, [R18+0x48] ;  /* 0x0000480012147984 */ /* 0x000ee20000000a00 */
[----:B-1----:R-:W-:-:S04]  /*01c0*/  IADD3 R19, P3, P4, R10, R12, R14 ;  /* 0x0000000c0a137210 */ /* 0x002fc80007c7e00e */
[----:B------:R-:W-:Y:S02]  /*01d0*/  IADD3.X R23, PT, PT, R11, R13, R15, P3, P4 ;  /* 0x0000000d0b177210 */ /* 0x000fe40001fe840f */
[----:B--2---:R-:W-:-:S04]  /*01e0*/  IADD3 R19, P0, P2, R6, R19, R8 ;  /* 0x0000001306137210 */ /* 0x004fc80007a1e008 */
[----:B------:R-:W-:Y:S02]  /*01f0*/  IADD3.X R23, PT, PT, R7, R23, R9, P0, P2 ;  /* 0x0000001707177210 */ /* 0x000fe400007e4409 */
[----:B0-----:R-:W-:-:S04]  /*0200*/  IADD3 R19, P3, P4, R2, R19, R4 ;  /* 0x0000001302137210 */ /* 0x001fc80007c7e004 */
[----:B---3--:R-:W-:Y:S02]  /*0210*/  IADD3 R20, P0, PT, R20, R19, RZ ;  /* 0x0000001314147210 */ /* 0x008fe40007f1e0ff */
[----:B------:R-:W-:-:S05]  /*0220*/  IADD3.X R19, PT, PT, R3, R23, R5, P3, P4 ;  /* 0x0000001703137210 */ /* 0x000fca0001fe8405 */
[----:B------:R-:W-:Y:S01]  /*0230*/  IMAD.X R19, R21, 0x1, R19, P0 ;  /* 0x0000000115137824 */ /* 0x000fe200000e0613 */
[----:B------:R-:W-:Y:S06]  /*0240*/  BRA.DIV UR6, `(.L_x_123) ;  /* 0x0000000206f07947 */ /* 0x000fec000b800000 */
[----:B------:R-:W0:Y:S04]  /*0250*/  SHFL.UP PT, R27, R20, 0x1, RZ ;  /* 0x04200000141b7989 */ /* 0x000e2800000e00ff */
[----:B------:R-:W1:Y:S01]  /*0260*/  SHFL.UP P0, R25, R19, 0x1, RZ ;  /* 0x0420000013197989 */ /* 0x000e6200000000ff */
[----:B0-----:R-:W-:-:S04]  /*0270*/  IADD3 R22, P2, PT, R27, R20, RZ ;  /* 0x000000141b167210 */ /* 0x001fc80007f5e0ff */
[----:B-1----:R-:W-:Y:S01]  /*0280*/  SEL R27, R22, R27, P0 ;  /* 0x0000001b161b7207 */ /* 0x002fe20000000000 */
[----:B------:R-:W-:-:S04]  /*0290*/  IMAD.X R26, R25, 0x1, R19, P2 ;  /* 0x00000001191a7824 */ /* 0x000fc800010e0613 */
[----:B------:R-:W0:Y:S01]  /*02a0*/  SHFL.UP PT, R28, R27, 0x2, RZ ;  /* 0x044000001b1c7989 */ /* 0x000e2200000e00ff */
[----:B------:R-:W-:-:S05]  /*02b0*/  SEL R26, R26, R25, P0 ;  /* 0x000000191a1a7207 */ /* 0x000fca0000000000 */
[----:B------:R-:W1:Y:S01]  /*02c0*/  SHFL.UP P0, R25, R26, 0x2, RZ ;  /* 0x044000001a197989 */ /* 0x000e6200000000ff */
[----:B0-----:R-:W-:-:S05]  /*02d0*/  IADD3 R21, P2, PT, R28, R27, RZ ;  /* 0x0000001b1c157210 */ /* 0x001fca0007f5e0ff */
[----:B-1----:R-:W-:Y:S01]  /*02e0*/  IMAD.X R22, R25, 0x1, R26, P2 ;  /* 0x0000000119167824 */ /* 0x002fe200010e061a */
[----:B------:R-:W-:-:S04]  /*02f0*/  SEL R28, R21, R28, P0 ;  /* 0x0000001c151c7207 */ /* 0x000fc80000000000 */
[----:B------:R-:W-:Y:S01]  /*0300*/  SEL R29, R22, R25, P0 ;  /* 0x00000019161d7207 */ /* 0x000fe20000000000 */
        /* <DEDUP_REMOVED lines=12> */
[----:B------:R0:W1:Y:S04]  /*03d0*/  SHFL.UP PT, R28, R27, 0x10, RZ ;  /* 0x060000001b1c7989 */ /* 0x00006800000e00ff */
[----:B------:R0:W2:Y:S02]  /*03e0*/  SHFL.UP P0, R25, R26, 0x10, RZ ;  /* 0x060000001a197989 */ /* 0x0000a400000000ff */
.L_x_134:
[----:B-1----:R-:W-:-:S04]  /*03f0*/  IADD3 R21, P2, PT, R28, R27, RZ ;  /* 0x0000001b1c157210 */ /* 0x002fc80007f5e0ff */
[----:B--2---:R-:W-:Y:S01]  /*0400*/  SEL R21, R21, R28, P0 ;  /* 0x0000001c15157207 */ /* 0x004fe20000000000 */
[----:B------:R-:W-:-:S05]  /*0410*/  IMAD.X R22, R25, 0x1, R26, P2 ;  /* 0x0000000119167824 */ /* 0x000fca00010e061a */
[----:B------:R-:W-:Y:S02]  /*0420*/  SEL R22, R22, R25, P0 ;  /* 0x0000001916167207 */ /* 0x000fe40000000000 */
[----:B------:R-:W-:-:S05]  /*0430*/  IADD3 R20, P0, PT, R21, -R20, RZ ;  /* 0x8000001415147210 */ /* 0x000fca0007f1e0ff */
[----:B------:R-:W-:Y:S01]  /*0440*/  IMAD.X R21, R22, 0x1, ~R19, P0 ;  /* 0x0000000116157824 */ /* 0x000fe200000e0e13 */
[----:B------:R-:W-:-:S04]  /*0450*/  IADD3 R14, P0, PT, R14, R20, RZ ;  /* 0x000000140e0e7210 */ /* 0x000fc80007f1e0ff */
[----:B------:R1:W-:Y:S01]  /*0460*/  STS.64 [R18+0x10], R20 ;  /* 0x0000101412007388 */ /* 0x0003e20000000a00 */
[----:B------:R-:W-:Y:S01]  /*0470*/  IMAD.X R15, R15, 0x1, R21, P0 ;  /* 0x000000010f0f7824 */ /* 0x000fe200000e0615 */
        /* <DEDUP_REMOVED lines=17> */
[----:B------:R-:W-:-:S05]  /*0590*/  IMAD.X R3, R3, 0x1, R5, P0 ;  /* 0x0000000103037824 */ /* 0x000fca00000e0605 */
[----:B------:R1:W-:Y:S03]  /*05a0*/  STS.64 [R18+0x48], R2 ;  /* 0x0000480212007388 */ /* 0x0003e60000000a00 */
.L_x_122:
[----:B------:R-:W-:Y:S05]  /*05b0*/  WARPSYNC.ALL ;  /* 0x0000000000007948 */ /* 0x000fea0003800000 */
[----:B------:R-:W-:Y:S06]  /*05c0*/  BAR.SYNC.DEFER_BLOCKING 0x0 ;  /* 0x0000000000007b1d */ /* 0x000fec0000010000 */
[----:B------:R-:W-:Y:S05]  /*05d0*/  @P1 EXIT ;  /* 0x000000000000194d */ /* 0x000fea0003800000 */
[----:B01----:R-:W0:Y:S04]  /*05e0*/  LDS.64 R2, [R0+0x10] ;  /* 0x0000100000027984 */ /* 0x003e280000000a00 */
[----:B0-----:R-:W-:Y:S01]  /*05f0*/  STG.E.64 desc[UR4][R16.64], R2 ;  /* 0x0000000210007986 */ /* 0x001fe2000c101b04 */
[----:B------:R-:W-:Y:S05]  /*0600*/  EXIT ;  /* 0x000000000000794d */ /* 0x000fea0003800000 */
.L_x_123:
[----:B------:R-:W-:Y:S02]  /*0610*/  IMAD.MOV.U32 R24, RZ, RZ, R20 ;  /* 0x000000ffff187224 */ /* 0x000fe400078e0014 */
[----:B------:R-:W-:Y:S02]  /*0620*/  IMAD.MOV.U32 R23, RZ, RZ, 0x1 ;  /* 0x00000001ff177424 */ /* 0x000fe400078e00ff */
[----:B------:R-:W-:Y:S02]  /*0630*/  IMAD.MOV.U32 R22, RZ, RZ, RZ ;  /* 0x000000ffff167224 */ /* 0x000fe400078e00ff */
[----:B------:R-:W-:-:S07]  /*0640*/  IMAD.MOV.U32 R21, RZ, RZ, -0x1 ;  /* 0xffffffffff157424 */ /* 0x000fce00078e00ff */
[----:B------:R-:W-:Y:S05]  /*0650*/  WARPSYNC.COLLECTIVE R21, `(.L_x_124) ;  /* 0x0000000015087348 */ /* 0x000fea0003c00000 */
[----:B------:R0:W1:Y:S02]  /*0660*/  SHFL.UP P0, R25, R24, R23, R22 ;  /* 0x0400001718197389 */ /* 0x0000640000000016 */
[----:B01----:R-:W-:Y:S05]  /*0670*/  ENDCOLLECTIVE ;  /* 0x000000000000791b */ /* 0x003fea0003800000 */
.L_x_124:
[----:B------:R-:W-:Y:S02]  /*0680*/  IMAD.MOV.U32 R24, RZ, RZ, R19 ;  /* 0x000000ffff187224 */ /* 0x000fe400078e0013 */
[----:B------:R-:W-:-:S07]  /*0690*/  IMAD.MOV.U32 R27, RZ, RZ, R25 ;  /* 0x000000ffff1b7224 */ /* 0x000fce00078e0019 */
[----:B------:R-:W-:Y:S05]  /*06a0*/  WARPSYNC.COLLECTIVE R21, `(.L_x_125) ;  /* 0x0000000015087348 */ /* 0x000fea0003c00000 */
[----:B------:R0:W1:Y:S02]  /*06b0*/  SHFL.UP P0, R25, R24, R23, R22 ;  /* 0x0400001718197389 */ /* 0x0000640000000016 */
[----:B01----:R-:W-:Y:S05]  /*06c0*/  ENDCOLLECTIVE ;  /* 0x000000000000791b */ /* 0x003fea0003800000 */
.L_x_125:
[----:B------:R-:W-:Y:S01]  /*06d0*/  IADD3 R26, P2, PT, R27, R20, RZ ;  /* 0x000000141b1a7210 */ /* 0x000fe20007f5e0ff */
[----:B------:R-:W-:-:S03]  /*06e0*/  IMAD.MOV.U32 R23, RZ, RZ, 0x2 ;  /* 0x00000002ff177424 */ /* 0x000fc600078e00ff */
[----:B------:R-:W-:Y:S01]  /*06f0*/  SEL R27, R26, R27, P0 ;  /* 0x0000001b1a1b7207 */ /* 0x000fe20000000000 */
[----:B------:R-:W-:-:S04]  /*0700*/  IMAD.X R26, R25, 0x1, R19, P2 ;  /* 0x00000001191a7824 */ /* 0x000fc800010e0613 */
[----:B------:R-:W-:Y:S01]  /*0710*/  IMAD.MOV.U32 R24, RZ, RZ, R27 ;  /* 0x000000ffff187224 */ /* 0x000fe200078e001b */
[----:B------:R-:W-:-:S07]  /*0720*/  SEL R26, R26, R25, P0 ;  /* 0x000000191a1a7207 */ /* 0x000fce0000000000 */
[----:B------:R-:W-:Y:S05]  /*0730*/  WARPSYNC.COLLECTIVE R21, `(.L_x_126) ;  /* 0x0000000015087348 */ /* 0x000fea0003c00000 */
[----:B------:R0:W1:Y:S02]  /*0740*/  SHFL.UP P0, R25, R24, R23, R22 ;  /* 0x0400001718197389 */ /* 0x0000640000000016 */
[----:B01----:R-:W-:Y:S05]  /*0750*/  ENDCOLLECTIVE ;  /* 0x000000000000791b */ /* 0x003fea0003800000 */
.L_x_126:
[----:B------:R-:W-:Y:S02]  /*0760*/  IMAD.MOV.U32 R24, RZ, RZ, R26 ;  /* 0x000000ffff187224 */ /* 0x000fe400078e001a */
[----:B------:R-:W-:-:S07]  /*0770*/  IMAD.MOV.U32 R28, RZ, RZ, R25 ;  /* 0x000000ffff1c7224 */ /* 0x000fce00078e0019 */
[----:B------:R-:W-:Y:S05]  /*0780*/  WARPSYNC.COLLECTIVE R21, `(.L_x_127) ;  /* 0x0000000015087348 */ /* 0x000fea0003c00000 */
[----:B------:R0:W1:Y:S02]  /*0790*/  SHFL.UP P0, R25, R24, R23, R22 ;  /* 0x0400001718197389 */ /* 0x0000640000000016 */
[----:B01----:R-:W-:Y:S05]  /*07a0*/  ENDCOLLECTIVE ;  /* 0x000000000000791b */ /* 0x003fea0003800000 */
.L_x_127:
        /* <DEDUP_REMOVED lines=9> */
.L_x_128:
[----:B------:R-:W-:Y:S02]  /*0840*/  IMAD.MOV.U32 R24, RZ, RZ, R29 ;  /* 0x000000ffff187224 */ /* 0x000fe400078e001d */
[----:B------:R-:W-:-:S07]  /*0850*/  IMAD.MOV.U32 R27, RZ, RZ, R25 ;  /* 0x000000ffff1b7224 */ /* 0x000fce00078e0019 */
[----:B------:R-:W-:Y:S05]  /*0860*/  WARPSYNC.COLLECTIVE R21, `(.L_x_129) ;  /* 0x0000000015087348 */ /* 0x000fea0003c00000 */
[----:B------:R0:W1:Y:S02]  /*0870*/  SHFL.UP P0, R25, R24, R23, R22 ;  /* 0x0400001718197389 */ /* 0x0000640000000016 */
[----:B01----:R-:W-:Y:S05]  /*0880*/  ENDCOLLECTIVE ;  /* 0x000000000000791b */ /* 0x003fea0003800000 */
.L_x_129:
        /* <DEDUP_REMOVED lines=9> */
.L_x_130:
[----:B------:R-:W-:Y:S02]  /*0920*/  IMAD.MOV.U32 R24, RZ, RZ, R29 ;  /* 0x000000ffff187224 */ /* 0x000fe400078e001d */
[----:B------:R-:W-:-:S07]  /*0930*/  IMAD.MOV.U32 R27, RZ, RZ, R25 ;  /* 0x000000ffff1b7224 */ /* 0x000fce00078e0019 */
[----:B------:R-:W-:Y:S05]  /*0940*/  WARPSYNC.COLLECTIVE R21, `(.L_x_131) ;  /* 0x0000000015087348 */ /* 0x000fea0003c00000 */
[----:B------:R0:W1:Y:S02]  /*0950*/  SHFL.UP P0, R25, R24, R23, R22 ;  /* 0x0400001718197389 */ /* 0x0000640000000016 */
[----:B01----:R-:W-:Y:S05]  /*0960*/  ENDCOLLECTIVE ;  /* 0x000000000000791b */ /* 0x003fea0003800000 */
.L_x_131:
        /* <DEDUP_REMOVED lines=9> */
.L_x_132:
[----:B------:R-:W-:Y:S02]  /*0a00*/  IMAD.MOV.U32 R24, RZ, RZ, R26 ;  /* 0x000000ffff187224 */ /* 0x000fe400078e001a */
[----:B------:R-:W-:-:S07]  /*0a10*/  IMAD.MOV.U32 R28, RZ, RZ, R25 ;  /* 0x000000ffff1c7224 */ /* 0x000fce00078e0019 */
[----:B------:R-:W-:Y:S05]  /*0a20*/  WARPSYNC.COLLECTIVE R21, `(.L_x_133) ;  /* 0x0000000015087348 */ /* 0x000fea0003c00000 */
[----:B------:R0:W1:Y:S02]  /*0a30*/  SHFL.UP P0, R25, R24, R23, R22 ;  /* 0x0400001718197389 */ /* 0x0000640000000016 */
[----:B01----:R-:W-:Y:S05]  /*0a40*/  ENDCOLLECTIVE ;  /* 0x000000000000791b */ /* 0x003fea0003800000 */
.L_x_133:
[----:B------:R-:W-:Y:S05]  /*0a50*/  BRA `(.L_x_134) ;  /* 0xfffffff800647947 */ /* 0x000fea000383ffff */
.L_x_135:
        /* <DEDUP_REMOVED lines=10> */
.L_x_505:


//--------------------- .text._ZN3cub18CUB_300001_SM_10006detail10radix_sort30DeviceRadixSortHistogramKernelINS1_5radix10policy_hubIiiyE10Policy1000ELNS0_9SortOrderE0EiyNS1_21identity_decomposer_tEEEvPT2_PKT1_SA_iiT3_ --------------------------
	.section	.text._ZN3cub18CUB_300001_SM_10006detail10radix_sort30DeviceRadixSortHistogramKernelINS1_5radix10policy_hubIiiyE10Policy1000ELNS0_9SortOrderE0EiyNS1_21identity_decomposer_tEEEvPT2_PKT1_SA_iiT3_,"ax",@progbits
	.align	128
        .global         _ZN3cub18CUB_300001_SM_10006detail10radix_sort30DeviceRadixSortHistogramKernelINS1_5radix10policy_hubIiiyE10Policy1000ELNS0_9SortOrderE0EiyNS1_21identity_decomposer_tEEEvPT2_PKT1_SA_iiT3_
        .type           _ZN3cub18CUB_300001_SM_10006detail10radix_sort30DeviceRadixSortHistogramKernelINS1_5radix10policy_hubIiiyE10Policy1000ELNS0_9SortOrderE0EiyNS1_21identity_decomposer_tEEEvPT2_PKT1_SA_iiT3_,@function
        .size           _ZN3cub18CUB_300001_SM_10006detail10radix_sort30DeviceRadixSortHistogramKernelINS1_5radix10policy_hubIiiyE10Policy1000ELNS0_9SortOrderE0EiyNS1_21identity_decomposer_tEEEvPT2_PKT1_SA_iiT3_,(.L_x_506 - _ZN3cub18CUB_300001_SM_10006detail10radix_sort30DeviceRadixSortHistogramKernelINS1_5radix10policy_hubIiiyE10Policy1000ELNS0_9SortOrderE0EiyNS1_21identity_decomposer_tEEEvPT2_PKT1_SA_iiT3_)
        .other          _ZN3cub18CUB_300001_SM_10006detail10radix_sort30DeviceRadixSortHistogramKernelINS1_5radix10policy_hubIiiyE10Policy1000ELNS0_9SortOrderE0EiyNS1_21identity_decomposer_tEEEvPT2_PKT1_SA_iiT3_,@"STO_CUDA_ENTRY STV_DEFAULT"
_ZN3cub18CUB_300001_SM_10006detail10radix_sort30DeviceRadixSortHistogramKernelINS1_5radix10policy_hubIiiyE10Policy1000ELNS0_9SortOrderE0EiyNS1_21identity_decomposer_tEEEvPT2_PKT1_SA_iiT3_:
.text._ZN3cub18CUB_300001_SM_10006detail10radix_sort30DeviceRadixSortHistogramKernelINS1_5radix10policy_hubIiiyE10Policy1000ELNS0_9SortOrderE0EiyNS1_21identity_decomposer_tEEEvPT2_PKT1_SA_iiT3_:
[----:B------:R-:W-:Y:S01]  /*0000*/  LDC R1, c[0x0][0x37c] ;  /* 0x0000df00ff017b82 */ /* 0x000fe20000000800 */
[----:B------:R-:W0:Y:S02]  /*0010*/  LDCU.64 UR14, c[0x0][0x390] ;  /* 0x00007200ff0e77ac */ /* 0x000e240008000a00 */
[----:B0-----:R-:W-:-:S04]  /*0020*/  ISETP.NE.U32.AND P0, PT, RZ, UR14, PT ;  /* 0x0000000eff007c0c */ /* 0x001fc8000bf05070 */
[----:B------:R-:W-:-:S13]  /*0030*/  ISETP.NE.AND.EX P0, PT, RZ, UR15, PT, P0 ;  /* 0x0000000fff007c0c */ /* 0x000fda000bf05300 */
[----:B------:R-:W-:Y:S05]  /*0040*/  @!P0 EXIT ;  /* 0x000000000000894d */ /* 0x000fea0003800000 */
[----:B------:R-:W-:Y:S01]  /*0050*/  UIADD3 UR11, UP0, UPT, UR14, -0x1, URZ ;  /* 0xffffffff0e0b7890 */ /* 0x000fe2000ff1e0ff */
[----:B------:R-:W0:Y:S01]  /*0060*/  S2R R4, SR_TID.X ;  /* 0x0000000000047919 */ /* 0x000e220000002100 */
[----:B------:R-:W1:Y:S01]  /*0070*/  LDCU.64 UR4, c[0x0][0x398] ;  /* 0x00007300ff0477ac */ /* 0x000e620008000a00 */
[----:B------:R-:W2:Y:S01]  /*0080*/  S2UR UR7, SR_CgaCtaId ;  /* 0x00000000000779c3 */ /* 0x000ea20000008800 */
[----:B------:R-:W-:Y:S01]  /*0090*/  UIADD3.X UR12, UPT, UPT, UR15, -0x1, URZ, UP0, !UPT ;  /* 0xffffffff0f0c7890 */ /* 0x000fe200087fe4ff */
[----:B------:R-:W-:Y:S01]  /*00a0*/  UMOV UR6, 0x400 ;  /* 0x0000040000067882 */ /* 0x000fe20000000000 */
[----:B------:R-:W3:Y:S05]  /*00b0*/  LDCU.64 UR20, c[0x0][0x358] ;  /* 0x00006b00ff1477ac */ /* 0x000eea0008000a00 */
[----:B------:R-:W4:Y:S01]  /*00c0*/  S2UR UR8, SR_CTAID.X ;  /* 0x00000000000879c3 */ /* 0x000f220000002500 */
[----:B------:R-:W-:Y:S01]  /*00d0*/  USHF.R.U64 UR11, UR11, 0x1e, UR12 ;  /* 0x0000001e0b0b7899 */ /* 0x000fe2000800120c */
[----:B------:R-:W0:Y:S03]  /*00e0*/  LDCU UR28, c[0x0][0x370] ;  /* 0x00006e00ff1c77ac */ /* 0x000e260008000800 */
[----:B------:R-:W-:-:S02]  /*00f0*/  UIADD3 UR11, UP0, UPT, UR11, 0x1, URZ ;  /* 0x000000010b0b7890 */ /* 0x000fc4000ff1e0ff */
[----:B-1----:R-:W-:Y:S02]  /*0100*/  UIADD3 UR4, UPT, UPT, UR5, 0x7, -UR4 ;  /* 0x0000000705047890 */ /* 0x002fe4000fffe804 */
[----:B------:R-:W-:Y:S02]  /*0110*/  ULEA.HI.X UR12, UR12, URZ, URZ, 0x2, UP0 ;  /* 0x000000ff0c0c7291 */ /* 0x000fe400080f14ff */
[----:B------:R-:W-:Y:S02]  /*0120*/  UISETP.LT.U32.AND UP0, UPT, UR11, UR14, UPT ;  /* 0x0000000e0b00728c */ /* 0x000fe4000bf01070 */
[----:B------:R-:W-:Y:S02]  /*0130*/  USHF.R.S32.HI UR5, URZ, 0x1f, UR4 ;  /* 0x0000001fff057899 */ /* 0x000fe40008011404 */
[----:B------:R-:W-:Y:S02]  /*0140*/  UISETP.LT.U32.AND.EX UP0, UPT, UR12, UR15, UPT, UP0 ;  /* 0x0000000f0c00728c */ /* 0x000fe4000bf01100 */
[----:B------:R-:W-:-:S02]  /*0150*/  ULEA.HI UR5, UR5, UR4, URZ, 0x3 ;  /* 0x0000000405057291 */ /* 0x000fc4000f8f18ff */
[----:B------:R-:W-:Y:S01]  /*0160*/  USEL UR11, UR11, UR14, UP0 ;  /* 0x0000000e0b0b7287 */ /* 0x000fe20008000000 */
[C---:B0-----:R-:W-:Y:S01]  /*0170*/  VIADD R21, R4.reuse, 0x780 ;  /* 0x0000078004157836 */ /* 0x041fe20000000000 */
[----:B------:R-:W-:Y:S02]  /*0180*/  USEL UR12, UR12, UR15, UP0 ;  /* 0x0000000f0c0c7287 */ /* 0x000fe40008000000 */
[----:B------:R-:W-:Y:S02]  /*0190*/  UISETP.GE.AND UP0, UPT, UR4, 0x8, UPT ;  /* 0x000000080400788c */ /* 0x000fe4000bf06270 */
[----:B--2---:R-:W-:Y:S02]  /*01a0*/  ULEA UR6, UR7, UR6, 0x18 ;  /* 0x0000000607067291 */ /* 0x004fe4000f8ec0ff */
[----:B------:R-:W-:Y:S02]  /*01b0*/  USHF.R.S32.HI UR5, URZ, 0x3, UR5 ;  /* 0x00000003ff057899 */ /* 0x000fe40008011405 */
[----:B------:R-:W-:Y:S01]  /*01c0*/  PLOP3.LUT P0, PT, PT, PT, UP0, 0x80, 0x8 ;  /* 0x000000000008781c */ /* 0x000fe20003f0f008 */
[----:B----4-:R-:W-:Y:S01]  /*01d0*/  USHF.L.U32 UR8, UR8, 0xb, URZ ;  /* 0x0000000b08087899 */ /* 0x010fe200080006ff */
[C---:B------:R-:W-:Y:S01]  /*01e0*/  LEA R0, R4.reuse, UR6, 0x2 ;  /* 0x0000000604007c11 */ /* 0x040fe2000f8e10ff */
[----:B------:R-:W-:Y:S01]  /*01f0*/  UIADD3 UR22, UPT, UPT, UR5, -0x1, URZ ;  /* 0xffffffff05167890 */ /* 0x000fe2000fffe0ff */
[----:B------:R-:W-:Y:S01]  /*0200*/  ISETP.GT.U32.OR P0, PT, R4, 0xff, !P0 ;  /* 0x000000ff0400780c */ /* 0x000fe20004704470 */
[----:B------:R-:W-:-:S02]  /*0210*/  ULOP3.LUT UR23, UR5, 0xf, URZ, 0xc0, !UPT ;  /* 0x0000000f05177892 */ /* 0x000fc4000f8ec0ff */
[----:B------:R-:W-:Y:S01]  /*0220*/  ULOP3.LUT UR24, UR5, 0x7, URZ, 0xc0, !UPT ;  /* 0x0000000705187892 */ /* 0x000fe2000f8ec0ff */
[----:B------:R-:W-:Y:S01]  /*0230*/  P2R R20, PR, RZ, 0x1 ;  /* 0x00000001ff147803 */ /* 0x000fe20000000000 */
[----:B------:R-:W-:Y:S02]  /*0240*/  ULOP3.LUT UR25, UR5, 0x3, URZ, 0xc0, !UPT ;  /* 0x0000000305197892 */ /* 0x000fe4000f8ec0ff */
[----:B------:R-:W-:Y:S02]  /*0250*/  ULOP3.LUT UR26, UR5, 0xffffff0, URZ, 0xc0, !UPT ;  /* 0x0ffffff0051a7892 */ /* 0x000fe4000f8ec0ff */
[----:B------:R-:W-:Y:S02]  /*0260*/  ULOP3.LUT UR27, UR5, 0xffffff8, URZ, 0xc0, !UPT ;  /* 0x0ffffff8051b7892 */ /* 0x000fe4000f8ec0ff */
[----:B------:R-:W-:Y:S01]  /*0270*/  ULOP3.LUT UR9, UR5, 0x1, URZ, 0xc0, !UPT ;  /* 0x0000000105097892 */ /* 0x000fe2000f8ec0ff */
[----:B------:R-:W-:Y:S01]  /*0280*/  UMOV UR6, URZ ;  /* 0x000000ff00067c82 */ /* 0x000fe20008000000 */
[----:B---3--:R-:W-:-:S10]  /*0290*/  UMOV UR7, URZ ;  /* 0x000000ff00077c82 */ /* 0x008fd40008000000 */
.L_x_219:
[----:B------:R-:W-:Y:S01]  /*02a0*/  ISETP.NE.AND P0, PT, R20, RZ, PT ;  /* 0x000000ff1400720c */ /* 0x000fe20003f05270 */
[----:B------:R-:W-:-:S12]  /*02b0*/  BSSY.RECONVERGENT B0, `(.L_x_136) ;  /* 0x000007c000007945 */ /* 0x000fd80003800200 */
[----:B012345:R-:W-:Y:S05]  /*02c0*/  @P0 BRA `(.L_x_137) ;  /* 0x0000000400e80947 */ /* 0x03ffea0003800000 */
[----:B------:R-:W-:Y:S02]  /*02d0*/  IMAD.U32 R2, RZ, RZ, UR22 ;  /* 0x00000016ff027e24 */ /* 0x000fe4000f8e00ff */
[----:B------:R-:W-:-:S03]  /*02e0*/  IMAD.MOV.U32 R3, RZ, RZ, RZ ;  /* 0x000000ffff037224 */ /* 0x000fc600078e00ff */
[----:B------:R-:W-:-:S13]  /*02f0*/  ISETP.GE.U32.AND P1, PT, R2, 0xf, PT ;  /* 0x0000000f0200780c */ /* 0x000fda0003f26070 */
[----:B------:R-:W-:Y:S05]  /*0300*/  @!P1 BRA `(.L_x_138) ;  /* 0x00000000005c9947 */ /* 0x000fea0003800000 */
[----:B------:R-:W-:Y:S01]  /*0310*/  VIADD R2, R0, 0x2000 ;  /* 0x0000200000027836 */ /* 0x000fe20000000000 */
[----:B------:R-:W-:-:S12]  /*0320*/  UIADD3 UR4, UPT, UPT, -UR26, URZ, URZ ;  /* 0x000000ff1a047290 */ /* 0x000fd8000fffe1ff */
.L_x_139:
[----:B------:R-:W-:Y:S01]  /*0330*/  UIADD3 UR4, UPT, UPT, UR4, 0x10, URZ ;  /* 0x0000001004047890 */ /* 0x000fe2000fffe0ff */
[----:B------:R-:W-:Y:S03]  /*0340*/  STS [R2+-0x2000], RZ ;  /* 0xffe000ff02007388 */ /* 0x000fe60000000800 */
[----:B------:R-:W-:Y:S01]  /*0350*/  UISETP.NE.AND UP0, UPT, UR4, URZ, UPT ;  /* 0x000000ff0400728c */ /* 0x000fe2000bf05270 */
        /* <DEDUP_REMOVED lines=16> */
[----:B------:R-:W-:Y:S06]  /*0460*/  BRA.U UP0, `(.L_x_139) ;  /* 0xfffffffd00b07547 */ /* 0x000fec000b83ffff */
[----:B------:R-:W-:-:S07]  /*0470*/  IMAD.U32 R3, RZ, RZ, UR26 ;  /* 0x0000001aff037e24 */ /* 0x000fce000f8e00ff */
.L_x_138:
[----:B------:R-:W-:Y:S01]  /*0480*/  ISETP.NE.AND P0, PT, RZ, UR23, PT ;  /* 0x00000017ff007c0c */ /* 0x000fe2000bf05270 */
[----:B------:R-:W-:Y:S01]  /*0490*/  IMAD.U32 R6, RZ, RZ, UR24 ;  /* 0x00000018ff067e24 */ /* 0x000fe2000f8e00ff */
[----:B------:R-:W-:-:S03]  /*04a0*/  MOV R2, UR23 ;  /* 0x0000001700027c02 */ /* 0x000fc60008000f00 */
[----:B------:R-:W-:Y:S02]  /*04b0*/  VIADD R6, R6, 0xffffffff ;  /* 0xffffffff06067836 */ /* 0x000fe40000000000 */
[----:B------:R-:W-:-:S06]  /*04c0*/  VIADD R2, R2, 0xffffffff ;  /* 0xffffffff02027836 */ /* 0x000fcc0000000000 */
[----:B------:R-:W-:Y:S05]  /*04d0*/  @!P0 BRA `(.L_x_140) ;  /* 0x00000000007c8947 */ /* 0x000fea0003800000 */
[----:B------:R-:W-:Y:S01]  /*04e0*/  ISETP.GE.U32.AND P2, PT, R2, 0x7, PT ;  /* 0x000000070200780c */ /* 0x000fe20003f46070 */
[----:B------:R-:W-:-:S12]  /*04f0*/  UISETP.NE.AND UP0, UPT, UR24, URZ, UPT ;  /* 0x000000ff1800728c */ /* 0x000fd8000bf05270 */
[----:B------:R-:W-:Y:S05]  /*0500*/  @!P2 BRA `(.L_x_141) ;  /* 0x000000000028a947 */ /* 0x000fea0003800000 */
        /* <DEDUP_REMOVED lines=10> */
.L_x_141:
[----:B------:R-:W-:Y:S05]  /*05b0*/  BRA.U !UP0, `(.L_x_140) ;  /* 0x0000000108447547 */ /* 0x000fea000b800000 */
[----:B------:R-:W-:Y:S01]  /*05c0*/  ISETP.GE.U32.AND P2, PT, R6, 0x3, PT ;  /* 0x000000030600780c */ /* 0x000fe20003f46070 */
[----:B------:R-:W-:-:S12]  /*05d0*/  UISETP.NE.AND UP0, UPT, UR25, URZ, UPT ;  /* 0x000000ff1900728c */ /* 0x000fd8000bf05270 */
[C---:B0-----:R-:W-:Y:S02]  /*05e0*/  @P2 IMAD R5, R3.reuse, 0x400, R0 ;  /* 0x0000040003052824 */ /* 0x041fe400078e0200 */
[----:B------:R-:W-:-:S03]  /*05f0*/  @P2 VIADD R3, R3, 0x4 ;  /* 0x0000000403032836 */ /* 0x000fc60000000000 */
[----:B------:R1:W-:Y:S04]  /*0600*/  @P2 STS [R5], RZ ;  /* 0x000000ff05002388 */ /* 0x0003e80000000800 */
[----:B------:R1:W-:Y:S04]  /*0610*/  @P2 STS [R5+0x400], RZ ;  /* 0x000400ff05002388 */ /* 0x0003e80000000800 */
[----:B------:R1:W-:Y:S04]  /*0620*/  @P2 STS [R5+0x800], RZ ;  /* 0x000800ff05002388 */ /* 0x0003e80000000800 */
[----:B------:R1:W-:Y:S01]  /*0630*/  @P2 STS [R5+0xc00], RZ ;  /* 0x000c00ff05002388 */ /* 0x0003e20000000800 */
[----:B------:R-:W-:Y:S05]  /*0640*/  BRA.U !UP0, `(.L_x_140) ;  /* 0x0000000108207547 */ /* 0x000fea000b800000 */
[----:B------:R-:W-:Y:S01]  /*0650*/  IMAD R3, R3, 0x400, R0 ;  /* 0x0000040003037824 */ /* 0x000fe200078e0200 */
[----:B------:R-:W-:-:S04]  /*0660*/  UISETP.NE.AND UP0, UPT, UR25, 0x1, UPT ;  /* 0x000000011900788c */ /* 0x000fc8000bf05270 */
[----:B------:R2:W-:Y:S05]  /*0670*/  STS [R3], RZ ;  /* 0x000000ff03007388 */ /* 0x0005ea0000000800 */
[----:B------:R-:W-:Y:S05]  /*0680*/  BRA.U !UP0, `(.L_x_140) ;  /* 0x0000000108107547 */ /* 0x000fea000b800000 */
[----:B------:R-:W-:Y:S01]  /*0690*/  UISETP.NE.AND UP0, UPT, UR25, 0x2, UPT ;  /* 0x000000021900788c */ /* 0x000fe2000bf05270 */
[----:B------:R3:W-:Y:S05]  /*06a0*/  STS [R3+0x400], RZ ;  /* 0x000400ff03007388 */ /* 0x0007ea0000000800 */
[----:B------:R-:W-:-:S13]  /*06b0*/  PLOP3.LUT P2, PT, PT, PT, UP0, 0x80, 0x8 ;  /* 0x000000000008781c */ /* 0x000fda0003f4f008 */
[----:B------:R3:W-:Y:S02]  /*06c0*/  @P2 STS [R3+0x800], RZ ;  /* 0x000800ff03002388 */ /* 0x0007e40000000800 */
.L_x_140:
[----:B------:R-:W-:-:S13]  /*06d0*/  ISETP.GT.U32.AND P2, PT, R4, 0x7f, PT ;  /* 0x0000007f0400780c */ /* 0x000fda0003f44070 */
[----:B------:R-:W-:Y:S05]  /*06e0*/  @P2 BRA `(.L_x_137) ;  /* 0x0000000000e02947 */ /* 0x000fea0003800000 */
[----:B--23--:R-:W-:Y:S01]  /*06f0*/  HFMA2 R3, -RZ, RZ, 0, 0 ;  /* 0x00000000ff037431 */ /* 0x00cfe200000001ff */
[----:B------:R-:W-:Y:S06]  /*0700*/  @!P1 BRA `(.L_x_142) ;  /* 0x0000000000589947 */ /* 0x000fec0003800000 */
[----:B------:R-:W-:-:S07]  /*0710*/  IMAD.MOV.U32 R3, RZ, RZ, RZ ;  /* 0x000000ffff037224 */ /* 0x000fce00078e00ff */
.L_x_143:
[C---:B012---:R-:W-:Y:S02]  /*0720*/  IMAD R5, R3.reuse, 0x400, R0 ;  /* 0x0000040003057824 */ /* 0x047fe400078e0200 */
[----:B------:R-:W-:-:S03]  /*0730*/  VIADD R3, R3, 0x10 ;  /* 0x0000001003037836 */ /* 0x000fc60000000000 */
[----:B------:R2:W-:Y:S02]  /*0740*/  STS [R5+0x200], RZ ;  /* 0x000200ff05007388 */ /* 0x0005e40000000800 */
[----:B------:R-:W-:Y:S02]  /*0750*/  ISETP.NE.AND P1, PT, R3, UR26, PT ;  /* 0x0000001a03007c0c */ /* 0x000fe4000bf25270 */
[----:B------:R2:W-:Y:S04]  /*0760*/  STS [R5+0x600], RZ ;  /* 0x000600ff05007388 */ /* 0x0005e80000000800 */
        /* <DEDUP_REMOVED lines=13> */
[----:B------:R2:W-:Y:S01]  /*0840*/  STS [R5+0x3e00], RZ ;  /* 0x003e00ff05007388 */ /* 0x0005e20000000800 */
[----:B------:R-:W-:Y:S05]  /*0850*/  @P1 BRA `(.L_x_143) ;  /* 0xfffffffc00b01947 */ /* 0x000fea000383ffff */
[----:B------:R-:W-:-:S07]  /*0860*/  IMAD.U32 R3, RZ, RZ, UR26 ;  /* 0x0000001aff037e24 */ /* 0x000fce000f8e00ff */
.L_x_142:
[----:B------:R-:W-:Y:S05]  /*0870*/  @!P0 BRA `(.L_x_137) ;  /* 0x00000000007c8947 */ /* 0x000fea0003800000 */
[----:B------:R-:W-:Y:S01]  /*0880*/  ISETP.GE.U32.AND P0, PT, R2, 0x7, PT ;  /* 0x000000070200780c */ /* 0x000fe20003f06070 */
[----:B------:R-:W-:-:S12]  /*0890*/  UISETP.NE.AND UP0, UPT, UR24, URZ, UPT ;  /* 0x000000ff1800728c */ /* 0x000fd8000bf05270 */
[----:B------:R-:W-:Y:S05]  /*08a0*/  @!P0 BRA `(.L_x_144) ;  /* 0x0000000000288947 */ /* 0x000fea0003800000 */
[C---:B------:R-:W-:Y:S02]  /*08b0*/  IMAD R2, R3.reuse, 0x400, R0 ;  /* 0x0000040003027824 */ /* 0x040fe400078e0200 */
[----:B------:R-:W-:-:S03]  /*08c0*/  VIADD R3, R3, 0x8 ;  /* 0x0000000803037836 */ /* 0x000fc60000000000 */
[----:B------:R3:W-:Y:S04]  /*08d0*/  STS [R2+0x200], RZ ;  /* 0x000200ff02007388 */ /* 0x0007e80000000800 */
[----:B------:R3:W-:Y:S04]  /*08e0*/  STS [R2+0x600], RZ ;  /* 0x000600ff02007388 */ /* 0x0007e80000000800 */
[----:B------:R3:W-:Y:S04]  /*08f0*/  STS [R2+0xa00], RZ ;  /* 0x000a00ff02007388 */ /* 0x0007e80000000800 */
[----:B------:R3:W-:Y:S04]  /*0900*/  STS [R2+0xe00], RZ ;  /* 0x000e00ff02007388 */ /* 0x0007e80000000800 */
[----:B------:R3:W-:Y:S04]  /*0910*/  STS [R2+0x1200], RZ ;  /* 0x001200ff02007388 */ /* 0x0007e80000000800 */
[----:B------:R3:W-:Y:S04]  /*0920*/  STS [R2+0x1600], RZ ;  /* 0x001600ff02007388 */ /* 0x0007e80000000800 */
[----:B------:R3:W-:Y:S04]  /*0930*/  STS [R2+0x1a00], RZ ;  /* 0x001a00ff02007388 */ /* 0x0007e80000000800 */
[----:B------:R3:W-:Y:S02]  /*0940*/  STS [R2+0x1e00], RZ ;  /* 0x001e00ff02007388 */ /* 0x0007e40000000800 */
.L_x_144:
[----:B------:R-:W-:Y:S05]  /*0950*/  BRA.U !UP0, `(.L_x_137) ;  /* 0x0000000108447547 */ /* 0x000fea000b800000 */
[----:B------:R-:W-:Y:S01]  /*0960*/  ISETP.GE.U32.AND P0, PT, R6, 0x3, PT ;  /* 0x000000030600780c */ /* 0x000fe20003f06070 */
[----:B------:R-:W-:-:S12]  /*0970*/  UISETP.NE.AND UP0, UPT, UR25, URZ, UPT ;  /* 0x000000ff1900728c */ /* 0x000fd8000bf05270 */
[C---:B---3--:R-:W-:Y:S01]  /*0980*/  @P0 IMAD R2, R3.reuse, 0x400, R0 ;  /* 0x0000040003020824 */ /* 0x048fe200078e0200 */
[----:B------:R-:W-:-:S04]  /*0990*/  @P0 IADD3 R3, PT, PT, R3, 0x4, RZ ;  /* 0x0000000403030810 */ /* 0x000fc80007ffe0ff */
[----:B------:R4:W-:Y:S04]  /*09a0*/  @P0 STS [R2+0x200], RZ ;  /* 0x000200ff02000388 */ /* 0x0009e80000000800 */
[----:B------:R4:W-:Y:S04]  /*09b0*/  @P0 STS [R2+0x600], RZ ;  /* 0x000600ff02000388 */ /* 0x0009e80000000800 */
[----:B------:R4:W-:Y:S04]  /*09c0*/  @P0 STS [R2+0xa00], RZ ;  /* 0x000a00ff02000388 */ /* 0x0009e80000000800 */
[----:B------:R4:W-:Y:S01]  /*09d0*/  @P0 STS [R2+0xe00], RZ ;  /* 0x000e00ff02000388 */ /* 0x0009e20000000800 */
[----:B------:R-:W-:Y:S05]  /*09e0*/  BRA.U !UP0, `(.L_x_137) ;  /* 0x0000000108207547 */ /* 0x000fea000b800000 */
[----:B------:R-:W-:Y:S01]  /*09f0*/  IMAD R3, R3, 0x400, R0 ;  /* 0x0000040003037824 */ /* 0x000fe200078e0200 */
[----:B------:R-:W-:-:S04]  /*0a00*/  UISETP.NE.AND UP0, UPT, UR25, 0x1, UPT ;  /* 0x000000011900788c */ /* 0x000fc8000bf05270 */
[----:B------:R3:W-:Y:S05]  /*0a10*/  STS [R3+0x200], RZ ;  /* 0x000200ff03007388 */ /* 0x0007ea0000000800 */
[----:B------:R-:W-:Y:S05]  /*0a20*/  BRA.U !UP0, `(.L_x_137) ;  /* 0x0000000108107547 */ /* 0x000fea000b800000 */
[----:B------:R-:W-:Y:S01]  /*0a30*/  UISETP.NE.AND UP0, UPT, UR25, 0x2, UPT ;  /* 0x000000021900788c */ /* 0x000fe2000bf05270 */
[----:B------:R0:W-:Y:S05]  /*0a40*/  STS [R3+0x600], RZ ;  /* 0x000600ff03007388 */ /* 0x0001ea0000000800 */
[----:B------:R-:W-:-:S13]  /*0a50*/  PLOP3.LUT P0, PT, PT, PT, UP0, 0x80, 0x8 ;  /* 0x000000000008781c */ /* 0x000fda0003f0f008 */
[----:B------:R0:W-:Y:S02]  /*0a60*/  @P0 STS [R3+0xa00], RZ ;  /* 0x000a00ff03000388 */ /* 0x0001e40000000800 */
.L_x_137:
[----:B------:R-:W-:Y:S05]  /*0a70*/  BSYNC.RECONVERGENT B0 ;  /* 0x0000000000007941 */ /* 0x000fea0003800200 */
.L_x_136:
[----:B------:R-:W5:Y:S01]  /*0a80*/  LDCU.64 UR14, c[0x0][0x390] ;  /* 0x00007200ff0e77ac */ /* 0x000f620008000a00 */
[----:B------:R-:W-:Y:S02]  /*0a90*/  USHF.L.U32 UR4, UR6, 0x1e, URZ ;  /* 0x0000001e06047899 */ /* 0x000fe400080006ff */
[----:B------:R-:W-:Y:S02]  /*0aa0*/  USHF.L.U64.HI UR5, UR6, 0x1e, UR7 ;  /* 0x0000001e06057899 */ /* 0x000fe40008010207 */
[----:B-----5:R-:W-:-:S04]  /*0ab0*/  UIADD3 UR4, UP0, UPT, -UR4, UR14, URZ ;  /* 0x0000000e04047290 */ /* 0x020fc8000ff1e1ff */
[----:B------:R-:W-:Y:S02]  /*0ac0*/  UIADD3.X UR5, UPT, UPT, ~UR5, UR15, URZ, UP0, !UPT ;  /* 0x0000000f05057290 */ /* 0x000fe400087fe5ff */
[----:B------:R-:W-:-:S04]  /*0ad0*/  UISETP.LT.U32.AND UP0, UPT, UR4, 0x40000000, UPT ;  /* 0x400000000400788c */ /* 0x000fc8000bf01070 */
[----:B------:R-:W-:-:S04]  /*0ae0*/  UISETP.LT.U32.AND.EX UP0, UPT, UR5, URZ, UPT, UP0 ;  /* 0x000000ff0500728c */ /* 0x000fc8000bf01100 */
[----:B------:R-:W-:Y:S02]  /*0af0*/  USEL UR13, UR4, 0x40000000, UP0 ;  /* 0x40000000040d7887 */ /* 0x000fe40008000000 */
[----:B------:R-:W-:Y:S02]  /*0b00*/  USEL UR14, UR5, URZ, UP0 ;  /* 0x000000ff050e7287 */ /* 0x000fe40008000000 */
[----:B------:R-:W-:-:S04]  /*0b10*/  UISETP.GT.U32.AND UP0, UPT, UR13, UR8, UPT ;  /* 0x000000080d00728c */ /* 0x000fc8000bf04070 */
[----:B------:R-:W-:Y:S01]  /*0b20*/  UISETP.GT.U32.AND.EX UP0, UPT, UR14, URZ, UPT, UP0 ;  /* 0x000000ff0e00728c */ /* 0x000fe2000bf04100 */
[----:B------:R-:W-:Y:S08]  /*0b30*/  BAR.SYNC.DEFER_BLOCKING 0x0 ;  /* 0x0000000000007b1d */ /* 0x000ff00000010000 */
[----:B------:R-:W-:Y:S06]  /*0b40*/  BAR.SYNC.DEFER_BLOCKING 0x0 ;  /* 0x0000000000007b1d */ /* 0x000fec0000010000 */
[----:B------:R-:W-:Y:S05]  /*0b50*/  BRA.U !UP0, `(.L_x_145) ;  /* 0x0000000d082c7547 */ /* 0x000fea000b800000 */
[----:B------:R-:W-:Y:S01]  /*0b60*/  UMOV UR10, UR8 ;  /* 0x00000008000a7c82 */ /* 0x000fe20008000000 */
[----:B------:R-:W-:-:S05]  /*0b70*/  UMOV UR5, URZ ;  /* 0x000000ff00057c82 */ /* 0x000fca0008000000 */
.L_x_150:
[----:B-----5:R-:W5:Y:S01]  /*0b80*/  LDCU.64 UR18, c[0x0][0x390] ;  /* 0x00007200ff1277ac */ /* 0x020f620008000a00 */
[----:B------:R-:W-:Y:S02]  /*0b90*/  USHF.L.U32 UR15, UR6, 0x1e, URZ ;  /* 0x0000001e060f7899 */ /* 0x000fe400080006ff */
[----:B------:R-:W-:Y:S02]  /*0ba0*/  USHF.L.U64.HI UR16, UR6, 0x1e, UR7 ;  /* 0x0000001e06107899 */ /* 0x000fe40008010207 */
[----:B------:R-:W-:-:S04]  /*0bb0*/  UIADD3 UR15, UP0, UPT, UR10, UR15, URZ ;  /* 0x0000000f0a0f7290 */ /* 0x000fc8000ff1e0ff */
[----:B------:R-:W-:Y:S02]  /*0bc0*/  UIADD3.X UR16, UPT, UPT, UR5, UR16, URZ, UP0, !UPT ;  /* 0x0000001005107290 */ /* 0x000fe400087fe4ff */
[----:B------:R-:W-:Y:S02]  /*0bd0*/  ULEA UR10, UP0, UR28, UR10, 0xb ;  /* 0x0000000a1c0a7291 */ /* 0x000fe4000f8058ff */
[----:B-----5:R-:W-:Y:S02]  /*0be0*/  UIADD3 UR17, UP1, UPT, -UR15, UR18, URZ ;  /* 0x000000120f117290 */ /* 0x020fe4000ff3e1ff */
[----:B------:R-:W-:Y:S02]  /*0bf0*/  UIADD3.X UR5, UPT, UPT, URZ, UR5, URZ, UP0, !UPT ;  /* 0x00000005ff057290 */ /* 0x000fe400087fe4ff */
[----:B------:R-:W-:Y:S02]  /*0c00*/  UIADD3.X UR4, UPT, UPT, ~UR16, UR19, URZ, UP1, !UPT ;  /* 0x0000001310047290 */ /* 0x000fe40008ffe5ff */
[----:B------:R-:W-:-:S02]  /*0c10*/  UISETP.GE.U32.AND UP1, UPT, UR17, 0x800, UPT ;  /* 0x000008001100788c */ /* 0x000fc4000bf26070 */
[----:B------:R-:W-:Y:S02]  /*0c20*/  UISETP.GE.U32.AND UP0, UPT, UR10, UR13, UPT ;  /* 0x0000000d0a00728c */ /* 0x000fe4000bf06070 */
[----:B------:R-:W-:Y:S02]  /*0c30*/  UISETP.GE.U32.AND.EX UP1, UPT, UR4, URZ, UPT, UP1 ;  /* 0x000000ff0400728c */ /* 0x000fe4000bf26110 */
[----:B------:R-:W-:-:S07]  /*0c40*/  UISETP.GE.U32.AND.EX UP0, UPT, UR5, UR14, UPT, UP0 ;  /* 0x0000000e0500728c */ /* 0x000fce000bf06100 */
[----:B0-----:R-:W-:Y:S05]  /*0c50*/  BRA.U !UP1, `(.L_x_146) ;  /* 0x0000000109587547 */ /* 0x001fea000b800000 */
[----:B------:R-:W4:Y:S01]  /*0c60*/  LDCU.64 UR18, c[0x0][0x388] ;  /* 0x00007100ff1277ac */ /* 0x000f220008000a00 */
[----:B0-23--:R-:W-:-:S05]  /*0c70*/  IADD3 R3, P0, PT, R4, UR15, RZ ;  /* 0x0000000f04037c10 */ /* 0x00dfca000ff1e0ff */
[----:B------:R-:W-:Y:S01]  /*0c80*/  IMAD.X R6, RZ, RZ, UR16, P0 ;  /* 0x00000010ff067e24 */ /* 0x000fe200080e06ff */
[----:B----4-:R-:W-:-:S04]  /*0c90*/  LEA R2, P0, R3, UR18, 0x2 ;  /* 0x0000001203027c11 */ /* 0x010fc8000f8010ff */
        /* <DEDUP_REMOVED lines=18> */
.L_x_146:
[----:B------:R-:W4:Y:S01]  /*0dc0*/  LDCU.64 UR18, c[0x0][0x388] ;  /* 0x00007100ff1277ac */ /* 0x000f220008000a00 */
[C---:B012---:R-:W-:Y:S01]  /*0dd0*/  VIADD R5, R4.reuse, 0x100 ;  /* 0x0000010004057836 */ /* 0x047fe20000000000 */
[C---:B---3--:R-:W-:Y:S01]  /*0de0*/  IADD3 R3, P0, PT, R4.reuse, UR15, RZ ;  /* 0x0000000f04037c10 */ /* 0x048fe2000ff1e0ff */
[C---:B----4-:R-:W-:Y:S01]  /*0df0*/  VIADD R2, R4.reuse, 0x80 ;  /* 0x0000008004027836 */ /* 0x050fe20000000000 */
[C---:B------:R-:W-:Y:S01]  /*0e00*/  ISETP.GE.AND P1, PT, R4.reuse, UR17, PT ;  /* 0x0000001104007c0c */ /* 0x040fe2000bf26270 */
[----:B------:R-:W-:Y:S01]  /*0e10*/  VIADD R7, R4, 0x180 ;  /* 0x0000018004077836 */ /* 0x000fe20000000000 */
[----:B------:R-:W-:Y:S01]  /*0e20*/  ISETP.GE.AND P3, PT, R5, UR17, PT ;  /* 0x0000001105007c0c */ /* 0x000fe2000bf66270 */
[----:B------:R-:W-:Y:S01]  /*0e30*/  IMAD.X R6, RZ, RZ, UR16, P0 ;  /* 0x00000010ff067e24 */ /* 0x000fe200080e06ff */
[----:B------:R-:W-:Y:S01]  /*0e40*/  ISETP.GE.AND P2, PT, R2, UR17, PT ;  /* 0x0000001102007c0c */ /* 0x000fe2000bf46270 */
[----:B------:R-:W-:Y:S01]  /*0e50*/  VIADD R5, R4, 0x200 ;  /* 0x0000020004057836 */ /* 0x000fe20000000000 */
[----:B------:R-:W-:Y:S01]  /*0e60*/  ISETP.GE.AND P4, PT, R7, UR17, PT ;  /* 0x0000001107007c0c */ /* 0x000fe2000bf86270 */
[----:B------:R-:W-:-:S03]  /*0e70*/  IMAD.MOV.U32 R12, RZ, RZ, 0x7fffffff ;  /* 0x7fffffffff0c7424 */ /* 0x000fc600078e00ff */
[----:B------:R-:W-:Y:S01]  /*0e80*/  ISETP.GE.AND P5, PT, R5, UR17, PT ;  /* 0x0000001105007c0c */ /* 0x000fe2000bfa6270 */
[----:B------:R-:W-:Y:S01]  /*0e90*/  VIADD R5, R4, 0x300 ;  /* 0x0000030004057836 */ /* 0x000fe20000000000 */
[----:B------:R-:W-:-:S04]  /*0ea0*/  LEA R2, P0, R3, UR18, 0x2 ;  /* 0x0000001203027c11 */ /* 0x000fc8000f8010ff */
[----:B------:R-:W-:Y:S01]  /*0eb0*/  LEA.HI.X R3, R3, UR19, R6, 0x2, P0 ;  /* 0x0000001303037c11 */ /* 0x000fe200080f1406 */
[----:B------:R-:W-:Y:S01]  /*0ec0*/  IMAD.MOV.U32 R11, RZ, RZ, 0x7fffffff ;  /* 0x7fffffffff0b7424 */ /* 0x000fe200078e00ff */
[----:B------:R-:W-:-:S03]  /*0ed0*/  IADD3 R6, PT, PT, R4, 0x280, RZ ;  /* 0x0000028004067810 */ /* 0x000fc60007ffe0ff */
[----:B------:R1:W5:Y:S01]  /*0ee0*/  @!P1 LDG.E R12, desc[UR20][R2.64] ;  /* 0x00000014020c9981 */ /* 0x000362000c1e1900 */
[----:B------:R-:W-:Y:S01]  /*0ef0*/  ISETP.GE.AND P1, PT, R5, UR17, PT ;  /* 0x0000001105007c0c */ /* 0x000fe2000bf26270 */
[----:B------:R-:W-:Y:S01]  /*0f00*/  VIADD R5, R4, 0x380 ;  /* 0x0000038004057836 */ /* 0x000fe20000000000 */
[----:B------:R-:W-:Y:S01]  /*0f10*/  ISETP.GE.AND P0, PT, R6, UR17, PT ;  /* 0x0000001106007c0c */ /* 0x000fe2000bf06270 */
[----:B------:R-:W-:Y:S01]  /*0f20*/  IMAD.MOV.U32 R9, RZ, RZ, 0x7fffffff ;  /* 0x7fffffffff097424 */ /* 0x000fe200078e00ff */
[----:B------:R1:W5:Y:S02]  /*0f30*/  @!P2 LDG.E R11, desc[UR20][R2.64+0x200] ;  /* 0x00020014020ba981 */ /* 0x000364000c1e1900 */
[----:B------:R-:W-:Y:S01]  /*0f40*/  ISETP.GE.AND P2, PT, R5, UR17, PT ;  /* 0x0000001105007c0c */ /* 0x000fe2000bf46270 */
[----:B------:R-:W-:Y:S02]  /*0f50*/  VIADD R5, R4, 0x480 ;  /* 0x0000048004057836 */ /* 0x000fe40000000000 */
[----:B------:R-:W-:Y:S01]  /*0f60*/  IMAD.MOV.U32 R10, RZ, RZ, 0x7fffffff ;  /* 0x7fffffffff0a7424 */ /* 0x000fe200078e00ff */
[----:B------:R1:W5:Y:S01]  /*0f70*/  @!P4 LDG.E R9, desc[UR20][R2.64+0x600] ;  /* 0x000600140209c981 */ /* 0x000362000c1e1900 */
[----:B------:R-:W-:-:S02]  /*0f80*/  MOV R8, 0x7fffffff ;  /* 0x7fffffff00087802 */ /* 0x000fc40000000f00 */
[C---:B------:R-:W-:Y:S02]  /*0f90*/  LOP3.LUT R6, R4.reuse, 0x400, RZ, 0xfc, !PT ;  /* 0x0000040004067812 */ /* 0x040fe400078efcff */
[----:B------:R-:W-:Y:S01]  /*0fa0*/  ISETP.GE.AND P4, PT, R5, UR17, PT ;  /* 0x0000001105007c0c */ /* 0x000fe2000bf86270 */
[----:B------:R-:W-:Y:S01]  /*0fb0*/  VIADD R5, R4, 0x500 ;  /* 0x0000050004057836 */ /* 0x000fe20000000000 */
[----:B------:R1:W5:Y:S01]  /*0fc0*/  @!P3 LDG.E R10, desc[UR20][R2.64+0x400] ;  /* 0x00040014020ab981 */ /* 0x000362000c1e1900 */
[----:B------:R-:W-:Y:S01]  /*0fd0*/  ISETP.GE.AND P3, PT, R6, UR17, PT ;  /* 0x0000001106007c0c */ /* 0x000fe2000bf66270 */
[----:B------:R-:W-:Y:S02]  /*0fe0*/  IMAD.MOV.U32 R6, RZ, RZ, 0x7fffffff ;  /* 0x7fffffffff067424 */ /* 0x000fe400078e00ff */
[----:B------:R1:W5:Y:S01]  /*0ff0*/  @!P5 LDG.E R8, desc[UR20][R2.64+0x800] ;  /* 0x000800140208d981 */ /* 0x000362000c1e1900 */
[----:B------:R-:W-:Y:S01]  /*1000*/  ISETP.GE.AND P5, PT, R5, UR17, PT ;  /* 0x0000001105007c0c */ /* 0x000fe2000bfa6270 */
[----:B------:R-:W-:-:S02]  /*1010*/  VIADD R5, R4, 0x600 ;  /* 0x0000060004057836 */ /* 0x000fc40000000000 */
[----:B------:R-:W-:Y:S01]  /*1020*/  IMAD.MOV.U32 R7, RZ, RZ, 0x7fffffff ;  /* 0x7fffffffff077424 */ /* 0x000fe200078e00ff */
[----:B------:R1:W5:Y:S01]  /*1030*/  @!P1 LDG.E R6, desc[UR20][R2.64+0xc00] ;  /* 0x000c001402069981 */ /* 0x000362000c1e1900 */
[C---:B------:R-:W-:Y:S01]  /*1040*/  VIADD R13, R4.reuse, 0x580 ;  /* 0x00000580040d7836 */ /* 0x040fe20000000000 */
[----:B------:R-:W-:Y:S01]  /*1050*/  ISETP.GE.AND P1, PT, R5, UR17, PT ;  /* 0x0000001105007c0c */ /* 0x000fe2000bf26270 */
[----:B------:R-:W-:Y:S02]  /*1060*/  IMAD.MOV.U32 R5, RZ, RZ, 0x7fffffff ;  /* 0x7fffffffff057424 */ /* 0x000fe400078e00ff */
[----:B------:R-:W-:Y:S01]  /*1070*/  IMAD.MOV.U32 R19, RZ, RZ, 0x7fffffff ;  /* 0x7fffffffff137424 */ /* 0x000fe200078e00ff */
[----:B------:R1:W5:Y:S01]  /*1080*/  @!P0 LDG.E R7, desc[UR20][R2.64+0xa00] ;  /* 0x000a001402078981 */ /* 0x000362000c1e1900 */
[----:B------:R-:W-:Y:S01]  /*1090*/  IMAD.MOV.U32 R18, RZ, RZ, 0x7fffffff ;  /* 0x7fffffffff127424 */ /* 0x000fe200078e00ff */
[----:B------:R-:W-:Y:S01]  /*10a0*/  ISETP.GE.AND P0, PT, R13, UR17, PT ;  /* 0x000000110d007c0c */ /* 0x000fe2000bf06270 */
[C---:B------:R-:W-:Y:S01]  /*10b0*/  VIADD R14, R4.reuse, 0x700 ;  /* 0x00000700040e7836 */ /* 0x040fe20000000000 */
[----:B------:R-:W-:Y:S01]  /*10c0*/  IADD3 R13, PT, PT, R4, 0x680, RZ ;  /* 0x00000680040d7810 */ /* 0x000fe20007ffe0ff */
[----:B------:R1:W5:Y:S03]  /*10d0*/  @!P2 LDG.E R5, desc[UR20][R2.64+0xe00] ;  /* 0x000e00140205a981 */ /* 0x000366000c1e1900 */
[----:B------:R-:W-:Y:S01]  /*10e0*/  ISETP.GE.AND P2, PT, R13, UR17, PT ;  /* 0x000000110d007c0c */ /* 0x000fe2000bf46270 */
[----:B------:R1:W5:Y:S01]  /*10f0*/  @!P3 LDG.E R19, desc[UR20][R2.64+0x1000] ;  /* 0x001000140213b981 */ /* 0x000362000c1e1900 */
[----:B------:R-:W-:-:S03]  /*1100*/  ISETP.GE.AND P3, PT, R14, UR17, PT ;  /* 0x000000110e007c0c */ /* 0x000fc6000bf66270 */
[----:B------:R1:W5:Y:S01]  /*1110*/  @!P4 LDG.E R18, desc[UR20][R2.64+0x1200] ;  /* 0x001200140212c981 */ /* 0x000362000c1e1900 */
[----:B------:R-:W-:Y:S01]  /*1120*/  ISETP.GE.AND P4, PT, R21, UR17, PT ;  /* 0x0000001115007c0c */ /* 0x000fe2000bf86270 */
[----:B------:R-:W-:Y:S01]  /*1130*/  IMAD.MOV.U32 R17, RZ, RZ, 0x7fffffff ;  /* 0x7fffffffff117424 */ /* 0x000fe200078e00ff */
[----:B------:R-:W-:Y:S01]  /*1140*/  MOV R14, 0x7fffffff ;  /* 0x7fffffff000e7802 */ /* 0x000fe20000000f00 */
[----:B------:R-:W-:Y:S02]  /*1150*/  IMAD.MOV.U32 R16, RZ, RZ, 0x7fffffff ;  /* 0x7fffffffff107424 */ /* 0x000fe400078e00ff */
[----:B------:R-:W-:Y:S02]  /*1160*/  IMAD.MOV.U32 R22, RZ, RZ, 0x7fffffff ;  /* 0x7fffffffff167424 */ /* 0x000fe400078e00ff */
        /* <DEDUP_REMOVED lines=8> */
.L_x_147:
[----:B01----:R-:W0:Y:S02]  /*11f0*/  LDC.64 R2, c[0x0][0x398] ;  /* 0x0000e600ff027b82 */ /* 0x003e240000000a00 */
[----:B0-----:R-:W-:-:S13]  /*1200*/  ISETP.GT.AND P0, PT, R3, R2, PT ;  /* 0x000000020300720c */ /* 0x001fda0003f04270 */
[----:B------:R-:W-:Y:S05]  /*1210*/  @!P0 BRA `(.L_x_148) ;  /* 0x0000000400788947 */ /* 0x000fea0003800000 */
[----:B------:R-:W0:Y:S01]  /*1220*/  S2UR UR15, SR_CgaCtaId ;  /* 0x00000000000f79c3 */ /* 0x000e220000008800 */
[----:B-----5:R-:W-:Y:S01]  /*1230*/  LOP3.LUT R15, R15, 0x80000000, RZ, 0x3c, !PT ;  /* 0x800000000f0f7812 */ /* 0x020fe200078e3cff */
[----:B------:R-:W-:Y:S01]  /*1240*/  UMOV UR4, 0x400 ;  /* 0x0000040000047882 */ /* 0x000fe20000000000 */
[----:B------:R-:W-:Y:S01]  /*1250*/  LOP3.LUT R14, R14, 0x80000000, RZ, 0x3c, !PT ;  /* 0x800000000e0e7812 */ /* 0x000fe200078e3cff */
[----:B------:R-:W1:Y:S01]  /*1260*/  LDCU UR16, c[0x0][0x398] ;  /* 0x00007300ff1077ac */ /* 0x000e620008000800 */
[----:B------:R-:W-:Y:S02]  /*1270*/  LOP3.LUT R13, R13, 0x80000000, RZ, 0x3c, !PT ;  /* 0x800000000d0d7812 */ /* 0x000fe400078e3cff */
[----:B------:R-:W-:Y:S02]  /*1280*/  LOP3.LUT R2, R22, 0x80000000, RZ, 0x3c, !PT ;  /* 0x8000000016027812 */ /* 0x000fe400078e3cff */
[----:B------:R-:W-:Y:S02]  /*1290*/  LOP3.LUT R16, R16, 0x80000000, RZ, 0x3c, !PT ;  /* 0x8000000010107812 */ /* 0x000fe400078e3cff */
[----:B------:R-:W-:-:S02]  /*12a0*/  LOP3.LUT R17, R17, 0x80000000, RZ, 0x3c, !PT ;  /* 0x8000000011117812 */ /* 0x000fc400078e3cff */
[----:B------:R-:W-:Y:S02]  /*12b0*/  LOP3.LUT R18, R18, 0x80000000, RZ, 0x3c, !PT ;  /* 0x8000000012127812 */ /* 0x000fe400078e3cff */
[----:B------:R-:W-:Y:S02]  /*12c0*/  LOP3.LUT R19, R19, 0x80000000, RZ, 0x3c, !PT ;  /* 0x8000000013137812 */ /* 0x000fe400078e3cff */
[----:B------:R-:W-:Y:S02]  /*12d0*/  LOP3.LUT R5, R5, 0x80000000, RZ, 0x3c, !PT ;  /* 0x8000000005057812 */ /* 0x000fe400078e3cff */
[----:B------:R-:W-:Y:S02]  /*12e0*/  LOP3.LUT R6, R6, 0x80000000, RZ, 0x3c, !PT ;  /* 0x8000000006067812 */ /* 0x000fe400078e3cff */
[----:B------:R-:W-:Y:S02]  /*12f0*/  LOP3.LUT R7, R7, 0x80000000, RZ, 0x3c, !PT ;  /* 0x8000000007077812 */ /* 0x000fe400078e3cff */
[----:B------:R-:W-:Y:S01]  /*1300*/  LOP3.LUT R8, R8, 0x80000000, RZ, 0x3c, !PT ;  /* 0x8000000008087812 */ /* 0x000fe200078e3cff */
[----:B0-----:R-:W-:Y:S01]  /*1310*/  ULEA UR15, UR15, UR4, 0x18 ;  /* 0x000000040f0f7291 */ /* 0x001fe2000f8ec0ff */
[----:B------:R-:W-:-:S02]  /*1320*/  LOP3.LUT R9, R9, 0x80000000, RZ, 0x3c, !PT ;  /* 0x8000000009097812 */ /* 0x000fc400078e3cff */
[----:B------:R-:W-:Y:S01]  /*1330*/  LOP3.LUT R10, R10, 0x80000000, RZ, 0x3c, !PT ;  /* 0x800000000a0a7812 */ /* 0x000fe200078e3cff */
[----:B------:R-:W-:Y:S01]  /*1340*/  UMOV UR4, URZ ;  /* 0x000000ff00047c82 */ /* 0x000fe20008000000 */
[----:B------:R-:W-:Y:S02]  /*1350*/  LOP3.LUT R11, R11, 0x80000000, RZ, 0x3c, !PT ;  /* 0x800000000b0b7812 */ /* 0x000fe400078e3cff */
[----:B-1----:R-:W-:-:S07]  /*1360*/  LOP3.LUT R12, R12, 0x80000000, RZ, 0x3c, !PT ;  /* 0x800000000c0c7812 */ /* 0x002fce00078e3cff */
.L_x_149:
[----:B------:R-:W-:Y:S01]  /*1370*/  IMAD R22, RZ, RZ, -UR16 ;  /* 0x80000010ff167e24 */ /* 0x000fe2000f8e02ff */
[----:B0-----:R-:W-:Y:S01]  /*1380*/  SHF.R.U32.HI R23, RZ, UR16, R12 ;  /* 0x00000010ff177c19 */ /* 0x001fe2000801160c */
[----:B------:R-:W-:Y:S01]  /*1390*/  IMAD.MOV.U32 R25, RZ, RZ, -0x1 ;  /* 0xffffffffff197424 */ /* 0x000fe200078e00ff */
[----:B------:R-:W-:Y:S01]  /*13a0*/  ULEA UR17, UR4, UR15, 0xa ;  /* 0x0000000f04117291 */ /* 0x000fe2000f8e50ff */
[----:B------:R-:W-:Y:S01]  /*13b0*/  SHF.R.U32.HI R27, RZ, UR16, R10 ;  /* 0x00000010ff1b7c19 */ /* 0x000fe2000801160a */
[----:B------:R-:W-:Y:S01]  /*13c0*/  UIADD3 UR4, UPT, UPT, UR4, 0x1, URZ ;  /* 0x0000000104047890 */ /* 0x000fe2000fffe0ff */
[----:B------:R-:W-:Y:S02]  /*13d0*/  VIADDMNMX R22, R22, R3, 0x8, PT ;  /* 0x0000000816167446 */ /* 0x000fe40003800103 */
[----:B------:R-:W-:Y:S02]  /*13e0*/  SHF.R.U32.HI R29, RZ, UR16, R9 ;  /* 0x00000010ff1d7c19 */ /* 0x000fe40008011609 */
[----:B------:R-:W-:-:S02]  /*13f0*/  SHF.L.U32 R22, R25, R22, RZ ;  /* 0x0000001619167219 */ /* 0x000fc400000006ff */
[----:B------:R-:W-:Y:S02]  /*1400*/  SHF.R.U32.HI R25, RZ, UR16, R11 ;  /* 0x00000010ff197c19 */ /* 0x000fe4000801160b */
[-C--:B------:R-:W-:Y:S02]  /*1410*/  LOP3.LUT R23, R23, R22.reuse, RZ, 0x30, !PT ;  /* 0x0000001617177212 */ /* 0x080fe400078e30ff */
[-C--:B------:R-:W-:Y:S02]  /*1420*/  LOP3.LUT R25, R25, R22.reuse, RZ, 0x30, !PT ;  /* 0x0000001619197212 */ /* 0x080fe400078e30ff */
[----:B------:R-:W-:Y:S02]  /*1430*/  LOP3.LUT R27, R27, R22, RZ, 0x30, !PT ;  /* 0x000000161b1b7212 */ /* 0x000fe400078e30ff */
[----:B------:R-:W-:Y:S02]  /*1440*/  LEA R23, R23, UR17, 0x2 ;  /* 0x0000001117177c11 */ /* 0x000fe4000f8e10ff */
[----:B------:R-:W-:-:S02]  /*1450*/  LEA R25, R25, UR17, 0x2 ;  /* 0x0000001119197c11 */ /* 0x000fc4000f8e10ff */
[----:B------:R-:W-:Y:S01]  /*1460*/  LEA R27, R27, UR17, 0x2 ;  /* 0x000000111b1b7c11 */ /* 0x000fe2000f8e10ff */
[----:B------:R0:W-:Y:S01]  /*1470*/  ATOMS.POPC.INC.32 RZ, [R23+URZ] ;  /* 0x0000000017ff7f8c */ /* 0x0001e2000d8000ff */
[----:B------:R-:W-:Y:S02]  /*1480*/  SHF.R.U32.HI R24, RZ, UR16, R8 ;  /* 0x00000010ff187c19 */ /* 0x000fe40008011608 */
[----:B------:R-:W-:Y:S01]  /*1490*/  SHF.R.U32.HI R26, RZ, UR16, R7 ;  /* 0x00000010ff1a7c19 */ /* 0x000fe20008011607 */
[----:B------:R1:W-:Y:S01]  /*14a0*/  ATOMS.POPC.INC.32 RZ, [R25+URZ] ;  /* 0x0000000019ff7f8c */ /* 0x0003e2000d8000ff */
[-C--:B------:R-:W-:Y:S02]  /*14b0*/  LOP3.LUT R29, R29, R22.reuse, RZ, 0x30, !PT ;  /* 0x000000161d1d7212 */ /* 0x080fe400078e30ff */
[----:B------:R-:W-:Y:S01]  /*14c0*/  LOP3.LUT R24, R24, R22, RZ, 0x30, !PT ;  /* 0x0000001618187212 */ /* 0x000fe200078e30ff */
[----:B------:R2:W-:Y:S01]  /*14d0*/  ATOMS.POPC.INC.32 RZ, [R27+URZ] ;  /* 0x000000001bff7f8c */ /* 0x0005e2000d8000ff */
[----:B0-----:R-:W-:-:S02]  /*14e0*/  SHF.R.U32.HI R23, RZ, UR16, R6 ;  /* 0x00000010ff177c19 */ /* 0x001fc40008011606 */
[-C--:B------:R-:W-:Y:S02]  /*14f0*/  LOP3.LUT R26, R26, R22.reuse, RZ, 0x30, !PT ;  /* 0x000000161a1a7212 */ /* 0x080fe400078e30ff */
[----:B-1----:R-:W-:Y:S02]  /*1500*/  SHF.R.U32.HI R25, RZ, UR16, R5 ;  /* 0x00000010ff197c19 */ /* 0x002fe40008011605 */
[-C--:B------:R-:W-:Y:S02]  /*1510*/  LOP3.LUT R23, R23, R22.reuse, RZ, 0x30, !PT ;  /* 0x0000001617177212 */ /* 0x080fe400078e30ff */
[----:B--2---:R-:W-:Y:S02]  /*1520*/  SHF.R.U32.HI R27, RZ, UR16, R19 ;  /* 0x00000010ff1b7c19 */ /* 0x004fe40008011613 */
[----:B------:R-:W-:Y:S02]  /*1530*/  LEA R29, R29, UR17, 0x2 ;  /* 0x000000111d1d7c11 */ /* 0x000fe4000f8e10ff */
[----:B------:R-:W-:-:S02]  /*1540*/  LOP3.LUT R25, R25, R22, RZ, 0x30, !PT ;  /* 0x0000001619197212 */ /* 0x000fc400078e30ff */
[----:B------:R-:W-:Y:S01]  /*1550*/  LEA R24, R24, UR17, 0x2 ;  /* 0x0000001118187c11 */ /* 0x000fe2000f8e10ff */
[----:B------:R0:W-:Y:S01]  /*1560*/  ATOMS.POPC.INC.32 RZ, [R29+URZ] ;  /* 0x000000001dff7f8c */ /* 0x0001e2000d8000ff */
[----:B------:R-:W-:Y:S02]  /*1570*/  LOP3.LUT R27, R27, R22, RZ, 0x30, !PT ;  /* 0x000000161b1b7212 */ /* 0x000fe400078e30ff */
[----:B------:R-:W-:Y:S01]  /*1580*/  LEA R26, R26, UR17, 0x2 ;  /* 0x000000111a1a7c11 */ /* 0x000fe2000f8e10ff */
[----:B------:R1:W-:Y:S01]  /*1590*/  ATOMS.POPC.INC.32 RZ, [R24+URZ] ;  /* 0x0000000018ff7f8c */ /* 0x0003e2000d8000ff */
[----:B------:R-:W-:Y:S02]  /*15a0*/  LEA R23, R23, UR17, 0x2 ;  /* 0x0000001117177c11 */ /* 0x000fe4000f8e10ff */
[----:B------:R-:W-:Y:S01]  /*15b0*/  LEA R25, R25, UR17, 0x2 ;  /* 0x0000001119197c11 */ /* 0x000fe2000f8e10ff */
[----:B------:R2:W-:Y:S01]  /*15c0*/  ATOMS.POPC.INC.32 RZ, [R26+URZ] ;  /* 0x000000001aff7f8c */ /* 0x0005e2000d8000ff */
[----:B------:R-:W-:-:S02]  /*15d0*/  LEA R27, R27, UR17, 0x2 ;  /* 0x000000111b1b7c11 */ /* 0x000fc4000f8e10ff */
[----:B0-----:R-:W-:Y:S01]  /*15e0*/  SHF.R.U32.HI R29, RZ, UR16, R18 ;  /* 0x00000010ff1d7c19 */ /* 0x001fe20008011612 */
[----:B------:R0:W-:Y:S01]  /*15f0*/  ATOMS.POPC.INC.32 RZ, [R23+URZ] ;  /* 0x0000000017ff7f8c */ /* 0x0001e2000d8000ff */
[----:B-1----:R-:W-:Y:S02]  /*1600*/  SHF.R.U32.HI R24, RZ, UR16, R17 ;  /* 0x00000010ff187c19 */ /* 0x002fe40008011611 */
[----:B------:R-:W-:Y:S01]  /*1610*/  SHF.R.U32.HI R28, RZ, UR16, R15 ;  /* 0x00000010ff1c7c19 */ /* 0x000fe2000801160f */
[----:B------:R1:W-:Y:S01]  /*1620*/  ATOMS.POPC.INC.32 RZ, [R25+URZ] ;  /* 0x0000000019ff7f8c */ /* 0x0003e2000d8000ff */
[----:B--2---:R-:W-:Y:S02]  /*1630*/  SHF.R.U32.HI R26, RZ, UR16, R16 ;  /* 0x00000010ff1a7c19 */ /* 0x004fe40008011610 */
[----:B------:R-:W-:Y:S01]  /*1640*/  LOP3.LUT R29, R29, R22, RZ, 0x30, !PT ;  /* 0x000000161d1d7212 */ /* 0x000fe200078e30ff */
[----:B------:R2:W-:Y:S01]  /*1650*/  ATOMS.POPC.INC.32 RZ, [R27+URZ] ;  /* 0x000000001bff7f8c */ /* 0x0005e2000d8000ff */
[----:B0-----:R-:W-:-:S02]  /*1660*/  SHF.R.U32.HI R23, RZ, UR16, R2 ;  /* 0x00000010ff177c19 */ /* 0x001fc40008011602 */
[-C--:B------:R-:W-:Y:S02]  /*1670*/  LOP3.LUT R24, R24, R22.reuse, RZ, 0x30, !PT ;  /* 0x0000001618187212 */ /* 0x080fe400078e30ff */
[----:B-1----:R-:W-:Y:S02]  /*1680*/  SHF.R.U32.HI R25, RZ, UR16, R13 ;  /* 0x00000010ff197c19 */ /* 0x002fe4000801160d */
[-C--:B------:R-:W-:Y:S02]  /*1690*/  LOP3.LUT R26, R26, R22.reuse, RZ, 0x30, !PT ;  /* 0x000000161a1a7212 */ /* 0x080fe400078e30ff */
[----:B--2---:R-:W-:Y:S01]  /*16a0*/  SHF.R.U32.HI R27, RZ, UR16, R14 ;  /* 0x00000010ff1b7c19 */ /* 0x004fe2000801160e */
[----:B------:R-:W-:Y:S01]  /*16b0*/  UIADD3 UR16, UPT, UPT, UR16, 0x8, URZ ;  /* 0x0000000810107890 */ /* 0x000fe2000fffe0ff */
[----:B------:R-:W-:Y:S02]  /*16c0*/  LOP3.LUT R23, R23, R22, RZ, 0x30, !PT ;  /* 0x0000001617177212 */ /* 0x000fe400078e30ff */
[----:B------:R-:W-:-:S02]  /*16d0*/  LEA R29, R29, UR17, 0x2 ;  /* 0x000000111d1d7c11 */ /* 0x000fc4000f8e10ff */
[-C--:B------:R-:W-:Y:S02]  /*16e0*/  LOP3.LUT R25, R25, R22.reuse, RZ, 0x30, !PT ;  /* 0x0000001619197212 */ /* 0x080fe400078e30ff */
[----:B------:R-:W-:Y:S01]  /*16f0*/  ISETP.LE.AND P0, PT, R3, UR16, PT ;  /* 0x0000001003007c0c */ /* 0x000fe2000bf03270 */
[----:B------:R0:W-:Y:S01]  /*1700*/  ATOMS.POPC.INC.32 RZ, [R29+URZ] ;  /* 0x000000001dff7f8c */ /* 0x0001e2000d8000ff */
[----:B------:R-:W-:Y:S02]  /*1710*/  LEA R24, R24, UR17, 0x2 ;  /* 0x0000001118187c11 */ /* 0x000fe4000f8e10ff */
[-C--:B------:R-:W-:Y:S02]  /*1720*/  LOP3.LUT R27, R27, R22.reuse, RZ, 0x30, !PT ;  /* 0x000000161b1b7212 */ /* 0x080fe400078e30ff */
[----:B------:R-:W-:Y:S01]  /*1730*/  LEA R26, R26, UR17, 0x2 ;  /* 0x000000111a1a7c11 */ /* 0x000fe2000f8e10ff */
[----:B------:R0:W-:Y:S01]  /*1740*/  ATOMS.POPC.INC.32 RZ, [R24+URZ] ;  /* 0x0000000018ff7f8c */ /* 0x0001e2000d8000ff */
[----:B------:R-:W-:-:S02]  /*1750*/  LOP3.LUT R28, R28, R22, RZ, 0x30, !PT ;  /* 0x000000161c1c7212 */ /* 0x000fc400078e30ff */
[----:B------:R-:W-:Y:S01]  /*1760*/  LEA R23, R23, UR17, 0x2 ;  /* 0x0000001117177c11 */ /* 0x000fe2000f8e10ff */
[----:B------:R0:W-:Y:S01]  /*1770*/  ATOMS.POPC.INC.32 RZ, [R26+URZ] ;  /* 0x000000001aff7f8c */ /* 0x0001e2000d8000ff */
[----:B------:R-:W-:Y:S02]  /*1780*/  LEA R25, R25, UR17, 0x2 ;  /* 0x0000001119197c11 */ /* 0x000fe4000f8e10ff */
[----:B------:R-:W-:Y:S01]  /*1790*/  LEA R27, R27, UR17, 0x2 ;  /* 0x000000111b1b7c11 */ /* 0x000fe2000f8e10ff */
[----:B------:R0:W-:Y:S01]  /*17a0*/  ATOMS.POPC.INC.32 RZ, [R23+URZ] ;  /* 0x0000000017ff7f8c */ /* 0x0001e2000d8000ff */
[----:B------:R-:W-:-:S03]  /*17b0*/  LEA R28, R28, UR17, 0x2 ;  /* 0x000000111c1c7c11 */ /* 0x000fc6000f8e10ff */
[----:B------:R0:W-:Y:S04]  /*17c0*/  ATOMS.POPC.INC.32 RZ, [R25+URZ] ;  /* 0x0000000019ff7f8c */ /* 0x0001e8000d8000ff */
[----:B------:R0:W-:Y:S04]  /*17d0*/  ATOMS.POPC.INC.32 RZ, [R27+URZ] ;  /* 0x000000001bff7f8c */ /* 0x0001e8000d8000ff */
[----:B------:R0:W-:Y:S01]  /*17e0*/  ATOMS.POPC.INC.32 RZ, [R28+URZ] ;  /* 0x000000001cff7f8c */ /* 0x0001e2000d8000ff */
[----:B------:R-:W-:Y:S05]  /*17f0*/  @!P0 BRA `(.L_x_149) ;  /* 0xfffffff800dc8947 */ /* 0x000fea000383ffff */
.L_x_148:
[----:B------:R-:W-:Y:S05]  /*1800*/  BRA.U !UP0, `(.L_x_150) ;  /* 0xfffffff108dc7547 */ /* 0x000fea000b83ffff */
.L_x_145:
[----:B------:R-:W-:Y:S01]  /*1810*/  BAR.SYNC.DEFER_BLOCKING 0x0 ;  /* 0x0000000000007b1d */ /* 0x000fe20000010000 */
[----:B------:R-:W-:-:S05]  /*1820*/  ISETP.NE.AND P0, PT, R20, RZ, PT ;  /* 0x000000ff1400720c */ /* 0x000fca0003f05270 */
[----:B------:R-:W-:Y:S08]  /*1830*/  BSSY.RECONVERGENT B0, `(.L_x_151) ;  /* 0x0000164000007945 */ /* 0x000ff00003800200 */
[----:B------:R-:W-:Y:S05]  /*1840*/  @P0 BRA `(.L_x_152) ;  /* 0x0000001400880947 */ /* 0x000fea0003800000 */
[----:B------:R-:W-:Y:S01]  /*1850*/  UISETP.GE.U32.AND UP0, UPT, UR22, 0x7, UPT ;  /* 0x000000071600788c */ /* 0x000fe2000bf06070 */
[----:B0-23--:R-:W-:-:S08]  /*1860*/  IMAD.MOV.U32 R3, RZ, RZ, RZ ;  /* 0x000000ffff037224 */ /* 0x00dfd000078e00ff */
[----:B------:R-:W-:Y:S05]  /*1870*/  BRA.U !UP0, `(.L_x_153) ;  /* 0x00000005085c7547 */ /* 0x000fea000b800000 */
[----:B----4-:R-:W0:Y:S01]  /*1880*/  LDC.64 R2, c[0x0][0x380] ;  /* 0x0000e000ff027b82 */ /* 0x010e220000000a00 */
[----:B-1---5:R-:W-:-:S07]  /*1890*/  IMAD.MOV.U32 R5, RZ, RZ, RZ ;  /* 0x000000ffff057224 */ /* 0x022fce00078e00ff */
.L_x_170:
[----:B----4-:R-:W-:Y:S01]  /*18a0*/  IMAD R7, R5, 0x400, R0 ;  /* 0x0000040005077824 */ /* 0x010fe200078e0200 */
[----:B------:R-:W-:Y:S04]  /*18b0*/  BSSY.RECONVERGENT B1, `(.L_x_154) ;  /* 0x000000f000017945 */ /* 0x000fe80003800200 */
[----:B01----:R-:W1:Y:S04]  /*18c0*/  LDS R18, [R7] ;  /* 0x0000000007127984 */ /* 0x003e680000000800 */
[----:B--23--:R2:W3:Y:S04]  /*18d0*/  LDS R9, [R7+0x400] ;  /* 0x0004000007097984 */ /* 0x00c4e80000000800 */
[----:B------:R2:W4:Y:S04]  /*18e0*/  LDS R22, [R7+0x800] ;  /* 0x0008000007167984 */ /* 0x0005280000000800 */
[----:B------:R2:W0:Y:S04]  /*18f0*/  LDS R14, [R7+0xc00] ;  /* 0x000c0000070e7984 */ /* 0x0004280000000800 */
[----:B------:R2:W0:Y:S04]  /*1900*/  LDS R12, [R7+0x1000] ;  /* 0x00100000070c7984 */ /* 0x0004280000000800 */
[----:B------:R2:W0:Y:S04]  /*1910*/  LDS R6, [R7+0x1400] ;  /* 0x0014000007067984 */ /* 0x0004280000000800 */
[----:B------:R2:W0:Y:S04]  /*1920*/  LDS R8, [R7+0x1800] ;  /* 0x0018000007087984 */ /* 0x0004280000000800 */
[----:B------:R2:W0:Y:S01]  /*1930*/  LDS R10, [R7+0x1c00] ;  /* 0x001c0000070a7984 */ /* 0x0004220000000800 */
[----:B-1----:R-:W-:-:S13]  /*1940*/  ISETP.NE.AND P0, PT, R18, RZ, PT ;  /* 0x000000ff1200720c */ /* 0x002fda0003f05270 */
[----:B--234-:R-:W-:Y:S05]  /*1950*/  @!P0 BRA `(.L_x_155) ;  /* 0x0000000000108947 */ /* 0x01cfea0003800000 */
[----:B------:R-:W-:Y:S01]  /*1960*/  LEA R17, R5, R4, 0x8 ;  /* 0x0000000405117211 */ /* 0x000fe200078e40ff */
[----:B------:R-:W-:-:S04]  /*1970*/  IMAD.MOV.U32 R19, RZ, RZ, RZ ;  /* 0x000000ffff137224 */ /* 0x000fc800078e00ff */
[----:B0-----:R-:W-:-:S05]  /*1980*/  IMAD.WIDE.U32 R16, R17, 0x8, R2 ;  /* 0x0000000811107825 */ /* 0x001fca00078e0002 */
[----:B------:R1:W-:Y:S02]  /*1990*/  REDG.E.ADD.64.STRONG.GPU desc[UR20][R16.64], R18 ;  /* 0x000000121000798e */ /* 0x0003e4000c12e514 */
.L_x_155:
[----:B------:R-:W-:Y:S05]  /*19a0*/  BSYNC.RECONVERGENT B1 ;  /* 0x0000000000017941 */ /* 0x000fea0003800200 */
.L_x_154:
[----:B------:R-:W-:Y:S01]  /*19b0*/  ISETP.NE.AND P6, PT, R9, RZ, PT ;  /* 0x000000ff0900720c */ /* 0x000fe20003fc5270 */
[----:B------:R-:W-:Y:S01]  /*19c0*/  BSSY.RECONVERGENT B1, `(.L_x_156) ;  /* 0x000000e000017945 */ /* 0x000fe20003800200 */
[----:B------:R-:W-:Y:S02]  /*19d0*/  ISETP.NE.AND P0, PT, R22, RZ, PT ;  /* 0x000000ff1600720c */ /* 0x000fe40003f05270 */
[----:B0-----:R-:W-:Y:S02]  /*19e0*/  ISETP.NE.AND P1, PT, R14, RZ, PT ;  /* 0x000000ff0e00720c */ /* 0x001fe40003f25270 */
[----:B------:R-:W-:Y:S02]  /*19f0*/  ISETP.NE.AND P2, PT, R12, RZ, PT ;  /* 0x000000ff0c00720c */ /* 0x000fe40003f45270 */
[----:B------:R-:W-:Y:S02]  /*1a00*/  ISETP.NE.AND P3, PT, R6, RZ, PT ;  /* 0x000000ff0600720c */ /* 0x000fe40003f65270 */
[----:B------:R-:W-:-:S02]  /*1a10*/  ISETP.NE.AND P4, PT, R8, RZ, PT ;  /* 0x000000ff0800720c */ /* 0x000fc40003f85270 */
[----:B------:R-:W-:Y:S01]  /*1a20*/  ISETP.NE.AND P5, PT, R10, RZ, PT ;  /* 0x000000ff0a00720c */ /* 0x000fe20003fa5270 */
[----:B------:R-:W-:-:S12]  /*1a30*/  @!P6 BRA `(.L_x_157) ;  /* 0x000000000018e947 */ /* 0x000fd80003800000 */
[----:B-1----:R-:W-:Y:S02]  /*1a40*/  IMAD R17, R5, 0x100, R4 ;  /* 0x0000010005117824 */ /* 0x002fe400078e0204 */
[----:B------:R-:W-:Y:S02]  /*1a50*/  IMAD.MOV.U32 R18, RZ, RZ, R9 ;  /* 0x000000ffff127224 */ /* 0x000fe400078e0009 */
[----:B------:R-:W-:Y:S02]  /*1a60*/  VIADD R17, R17, 0x100 ;  /* 0x0000010011117836 */ /* 0x000fe40000000000 */
[----:B------:R-:W-:Y:S02]  /*1a70*/  IMAD.MOV.U32 R19, RZ, RZ, RZ ;  /* 0x000000ffff137224 */ /* 0x000fe400078e00ff */
[----:B------:R-:W-:-:S05]  /*1a80*/  IMAD.WIDE.U32 R16, R17, 0x8, R2 ;  /* 0x0000000811107825 */ /* 0x000fca00078e0002 */
[----:B------:R0:W-:Y:S02]  /*1a90*/  REDG.E.ADD.64.STRONG.GPU desc[UR20][R16.64], R18 ;  /* 0x000000121000798e */ /* 0x0001e4000c12e514 */
.L_x_157:
[----:B------:R-:W-:Y:S05]  /*1aa0*/  BSYNC.RECONVERGENT B1 ;  /* 0x0000000000017941 */ /* 0x000fea0003800200 */
.L_x_156:
[----:B------:R-:W-:Y:S04]  /*1ab0*/  BSSY.RECONVERGENT B1, `(.L_x_158) ;  /* 0x0000007000017945 */ /* 0x000fe80003800200 */
[----:B------:R-:W-:Y:S05]  /*1ac0*/  @!P0 BRA `(.L_x_159) ;  /* 0x0000000000148947 */ /* 0x000fea0003800000 */
[----:B01----:R-:W-:Y:S02]  /*1ad0*/  IMAD R17, R5, 0x100, R4 ;  /* 0x0000010005117824 */ /* 0x003fe400078e0204 */
[----:B------:R-:W-:-:S03]  /*1ae0*/  IMAD.MOV.U32 R23, RZ, RZ, RZ ;  /* 0x000000ffff177224 */ /* 0x000fc600078e00ff */
[----:B------:R-:W-:-:S05]  /*1af0*/  IADD3 R17, PT, PT, R17, 0x200, RZ ;  /* 0x0000020011117810 */ /* 0x000fca0007ffe0ff */
[----:B------:R-:W-:-:S05]  /*1b00*/  IMAD.WIDE.U32 R16, R17, 0x8, R2 ;  /* 0x0000000811107825 */ /* 0x000fca00078e0002 */
[----:B------:R2:W-:Y:S02]  /*1b10*/  REDG.E.ADD.64.STRONG.GPU desc[UR20][R16.64], R22 ;  /* 0x000000161000798e */ /* 0x0005e4000c12e514 */
.L_x_159:
[----:B------:R-:W-:Y:S05]  /*1b20*/  BSYNC.RECONVERGENT B1 ;  /* 0x0000000000017941 */ /* 0x000fea0003800200 */
.L_x_158:
[----:B------:R-:W-:Y:S04]  /*1b30*/  BSSY.RECONVERGENT B1, `(.L_x_160) ;  /* 0x0000007000017945 */ /* 0x000fe80003800200 */
[----:B------:R-:W-:Y:S05]  /*1b40*/  @!P1 BRA `(.L_x_161) ;  /* 0x0000000000149947 */ /* 0x000fea0003800000 */
[----:B012---:R-:W-:Y:S02]  /*1b50*/  IMAD R17, R5, 0x100, R4 ;  /* 0x0000010005117824 */ /* 0x007fe400078e0204 */
[----:B------:R-:W-:Y:S02]  /*1b60*/  IMAD.MOV.U32 R15, RZ, RZ, RZ ;  /* 0x000000ffff0f7224 */ /* 0x000fe400078e00ff */
[----:B------:R-:W-:-:S04]  /*1b70*/  VIADD R17, R17, 0x300 ;  /* 0x0000030011117836 */ /* 0x000fc80000000000 */
[----:B------:R-:W-:-:S05]  /*1b80*/  IMAD.WIDE.U32 R16, R17, 0x8, R2 ;  /* 0x0000000811107825 */ /* 0x000fca00078e0002 */
[----:B------:R3:W-:Y:S02]  /*1b90*/  REDG.E.ADD.64.STRONG.GPU desc[UR20][R16.64], R14 ;  /* 0x0000000e1000798e */ /* 0x0007e4000c12e514 */
.L_x_161:
[----:B------:R-:W-:Y:S05]  /*1ba0*/  BSYNC.RECONVERGENT B1 ;  /* 0x0000000000017941 */ /* 0x000fea0003800200 */
.L_x_160:
[----:B------:R-:W-:Y:S04]  /*1bb0*/  BSSY.RECONVERGENT B1, `(.L_x_162) ;  /* 0x0000007000017945 */ /* 0x000fe80003800200 */
[----:B------:R-:W-:Y:S05]  /*1bc0*/  @!P2 BRA `(.L_x_163) ;  /* 0x000000000014a947 */ /* 0x000fea0003800000 */
[----:B---3--:R-:W-:Y:S02]  /*1bd0*/  IMAD R15, R5, 0x100, R4 ;  /* 0x00000100050f7824 */ /* 0x008fe400078e0204 */
[----:B------:R-:W-:Y:S02]  /*1be0*/  HFMA2 R13, -RZ, RZ, 0, 0 ;  /* 0x00000000ff0d7431 */ /* 0x000fe400000001ff */
[----:B------:R-:W-:-:S04]  /*1bf0*/  VIADD R15, R15, 0x400 ;  /* 0x000004000f0f7836 */ /* 0x000fc80000000000 */
[----:B------:R-:W-:-:S05]  /*1c00*/  IMAD.WIDE.U32 R14, R15, 0x8, R2 ;  /* 0x000000080f0e7825 */ /* 0x000fca00078e0002 */
[----:B------:R4:W-:Y:S02]  /*1c10*/  REDG.E.ADD.64.STRONG.GPU desc[UR20][R14.64], R12 ;  /* 0x0000000c0e00798e */ /* 0x0009e4000c12e514 */
.L_x_163:
[----:B------:R-:W-:Y:S05]  /*1c20*/  BSYNC.RECONVERGENT B1 ;  /* 0x0000000000017941 */ /* 0x000fea0003800200 */
.L_x_162:
[----:B------:R-:W-:Y:S04]  /*1c30*/  BSSY.RECONVERGENT B1, `(.L_x_164) ;  /* 0x0000007000017945 */ /* 0x000fe80003800200 */
[----:B------:R-:W-:Y:S05]  /*1c40*/  @!P3 BRA `(.L_x_165) ;  /* 0x000000000014b947 */ /* 0x000fea0003800000 */
[----:B----4-:R-:W-:Y:S02]  /*1c50*/  IMAD R13, R5, 0x100, R4 ;  /* 0x00000100050d7824 */ /* 0x010fe400078e0204 */
[----:B------:R-:W-:Y:S02]  /*1c60*/  IMAD.MOV.U32 R7, RZ, RZ, RZ ;  /* 0x000000ffff077224 */ /* 0x000fe400078e00ff */
[----:B------:R-:W-:-:S04]  /*1c70*/  VIADD R13, R13, 0x500 ;  /* 0x000005000d0d7836 */ /* 0x000fc80000000000 */
[----:B------:R-:W-:-:S05]  /*1c80*/  IMAD.WIDE.U32 R12, R13, 0x8, R2 ;  /* 0x000000080d0c7825 */ /* 0x000fca00078e0002 */
[----:B------:R4:W-:Y:S02]  /*1c90*/  REDG.E.ADD.64.STRONG.GPU desc[UR20][R12.64], R6 ;  /* 0x000000060c00798e */ /* 0x0009e4000c12e514 */
.L_x_165:
[----:B------:R-:W-:Y:S05]  /*1ca0*/  BSYNC.RECONVERGENT B1 ;  /* 0x0000000000017941 */ /* 0x000fea0003800200 */
.L_x_164:
[----:B------:R-:W-:Y:S04]  /*1cb0*/  BSSY.RECONVERGENT B1, `(.L_x_166) ;  /* 0x0000007000017945 */ /* 0x000fe80003800200 */
[----:B------:R-:W-:Y:S05]  /*1cc0*/  @!P4 BRA `(.L_x_167) ;  /* 0x000000000014c947 */ /* 0x000fea0003800000 */
[----:B----4-:R-:W-:Y:S02]  /*1cd0*/  IMAD R7, R5, 0x100, R4 ;  /* 0x0000010005077824 */ /* 0x010fe400078e0204 */
[----:B------:R-:W-:Y:S02]  /*1ce0*/  IMAD.MOV.U32 R9, RZ, RZ, RZ ;  /* 0x000000ffff097224 */ /* 0x000fe400078e00ff */
[----:B------:R-:W-:-:S04]  /*1cf0*/  VIADD R7, R7, 0x600 ;  /* 0x0000060007077836 */ /* 0x000fc80000000000 */
[----:B------:R-:W-:-:S05]  /*1d00*/  IMAD.WIDE.U32 R6, R7, 0x8, R2 ;  /* 0x0000000807067825 */ /* 0x000fca00078e0002 */
[----:B------:R4:W-:Y:S02]  /*1d10*/  REDG.E.ADD.64.STRONG.GPU desc[UR20][R6.64], R8 ;  /* 0x000000080600798e */ /* 0x0009e4000c12e514 */
.L_x_167:
[----:B------:R-:W-:Y:S05]  /*1d20*/  BSYNC.RECONVERGENT B1 ;  /* 0x0000000000017941 */ /* 0x000fea0003800200 */
.L_x_166:
[----:B------:R-:W-:Y:S04]  /*1d30*/  BSSY.RECONVERGENT B1, `(.L_x_168) ;  /* 0x0000007000017945 */ /* 0x000fe80003800200 */
[----:B------:R-:W-:Y:S05]  /*1d40*/  @!P5 BRA `(.L_x_169) ;  /* 0x000000000014d947 */ /* 0x000fea0003800000 */
[----:B----4-:R-:W-:Y:S01]  /*1d50*/  LEA R7, R5, R4, 0x8 ;  /* 0x0000000405077211 */ /* 0x010fe200078e40ff */
[----:B------:R-:W-:-:S04]  /*1d60*/  IMAD.MOV.U32 R11, RZ, RZ, RZ ;  /* 0x000000ffff0b7224 */ /* 0x000fc800078e00ff */
[----:B------:R-:W-:-:S04]  /*1d70*/  VIADD R7, R7, 0x700 ;  /* 0x0000070007077836 */ /* 0x000fc80000000000 */
[----:B------:R-:W-:-:S05]  /*1d80*/  IMAD.WIDE.U32 R6, R7, 0x8, R2 ;  /* 0x0000000807067825 */ /* 0x000fca00078e0002 */
[----:B------:R4:W-:Y:S02]  /*1d90*/  REDG.E.ADD.64.STRONG.GPU desc[UR20][R6.64], R10 ;  /* 0x0000000a0600798e */ /* 0x0009e4000c12e514 */
.L_x_169:
[----:B------:R-:W-:Y:S05]  /*1da0*/  BSYNC.RECONVERGENT B1 ;  /* 0x0000000000017941 */ /* 0x000fea0003800200 */
.L_x_168:
[----:B------:R-:W-:-:S05]  /*1db0*/  VIADD R5, R5, 0x8 ;  /* 0x0000000805057836 */ /* 0x000fca0000000000 */
[----:B------:R-:W-:-:S13]  /*1dc0*/  ISETP.NE.AND P0, PT, R5, UR27, PT ;  /* 0x0000001b05007c0c */ /* 0x000fda000bf05270 */
[----:B------:R-:W-:Y:S05]  /*1dd0*/  @P0 BRA `(.L_x_170) ;  /* 0xfffffff800b00947 */ /* 0x000fea000383ffff */
[----:B------:R-:W-:-:S07]  /*1de0*/  IMAD.U32 R3, RZ, RZ, UR27 ;  /* 0x0000001bff037e24 */ /* 0x000fce000f8e00ff */
.L_x_153:
[----:B------:R-:W-:Y:S02]  /*1df0*/  UISETP.NE.AND UP0, UPT, UR24, URZ, UPT ;  /* 0x000000ff1800728c */ /* 0x000fe4000bf05270 */
[----:B----45:R-:W-:Y:S02]  /*1e00*/  IMAD.U32 R8, RZ, RZ, UR24 ;  /* 0x00000018ff087e24 */ /* 0x030fe4000f8e00ff */
[----:B-1----:R-:W-:-:S03]  /*1e10*/  IMAD.U32 R5, RZ, RZ, UR25 ;  /* 0x00000019ff057e24 */ /* 0x002fc6000f8e00ff */
[----:B------:R-:W-:Y:S01]  /*1e20*/  IADD3 R8, PT, PT, R8, -0x1, RZ ;  /* 0xffffffff08087810 */ /* 0x000fe20007ffe0ff */
[----:B------:R-:W-:Y:S01]  /*1e30*/  VIADD R5, R5, 0xffffffff ;  /* 0xffffffff05057836 */ /* 0x000fe20000000000 */
[----:B------:R-:W-:Y:S06]  /*1e40*/  BRA.U !UP0, `(.L_x_171) ;  /* 0x0000000508707547 */ /* 0x000fec000b800000 */
[----:B------:R-:W-:-:S13]  /*1e50*/  ISETP.GE.U32.AND P0, PT, R8, 0x3, PT ;  /* 0x000000030800780c */ /* 0x000fda0003f06070 */
[----:B------:R-:W-:Y:S05]  /*1e60*/  @!P0 BRA `(.L_x_172) ;  /* 0x0000000000bc8947 */ /* 0x000fea0003800000 */
[----:B------:R-:W-:Y:S01]  /*1e70*/  IMAD R7, R3, 0x400, R0 ;  /* 0x0000040003077824 */ /* 0x000fe200078e0200 */
[----:B------:R-:W-:Y:S04]  /*1e80*/  BSSY.RECONVERGENT B1, `(.L_x_173) ;  /* 0x000000f000017945 */ /* 0x000fe80003800200 */
[----:B------:R-:W1:Y:S04]  /*1e90*/  LDS R12, [R7] ;  /* 0x00000000070c7984 */ /* 0x000e680000000800 */
[----:B------:R-:W4:Y:S04]  /*1ea0*/  LDS R9, [R7+0x400] ;  /* 0x0004000007097984 */ /* 0x000f280000000800 */
[----:B------:R-:W5:Y:S04]  /*1eb0*/  LDS R6, [R7+0x800] ;  /* 0x0008000007067984 */ /* 0x000f680000000800 */
[----:B------:R-:W0:Y:S01]  /*1ec0*/  LDS R2, [R7+0xc00] ;  /* 0x000c000007027984 */ /* 0x000e220000000800 */
[----:B-1----:R-:W-:-:S02]  /*1ed0*/  ISETP.NE.AND P0, PT, R12, RZ, PT ;  /* 0x000000ff0c00720c */ /* 0x002fc40003f05270 */
[----:B----4-:R-:W-:Y:S02]  /*1ee0*/  ISETP.NE.AND P1, PT, R9, RZ, PT ;  /* 0x000000ff0900720c */ /* 0x010fe40003f25270 */
[----:B-----5:R-:W-:Y:S02]  /*1ef0*/  ISETP.NE.AND P2, PT, R6, RZ, PT ;  /* 0x000000ff0600720c */ /* 0x020fe40003f45270 */
[----:B0-----:R-:W-:-:S07]  /*1f00*/  ISETP.NE.AND P3, PT, R2, RZ, PT ;  /* 0x000000ff0200720c */ /* 0x001fce0003f65270 */
[----:B------:R-:W-:Y:S06]  /*1f10*/  @!P0 BRA `(.L_x_174) ;  /* 0x0000000000148947 */ /* 0x000fec0003800000 */
[----:B------:R-:W0:Y:S01]  /*1f20*/  LDC.64 R10, c[0x0][0x380] ;  /* 0x0000e000ff0a7b82 */ /* 0x000e220000000a00 */
[----:B------:R-:W-:Y:S02]  /*1f30*/  IMAD R7, R3, 0x100, R4 ;  /* 0x0000010003077824 */ /* 0x000fe400078e0204 */
[----:B------:R-:W-:Y:S02]  /*1f40*/  IMAD.MOV.U32 R13, RZ, RZ, RZ ;  /* 0x000000ffff0d7224 */ /* 0x000fe400078e00ff */
[----:B0-----:R-:W-:-:S05]  /*1f50*/  IMAD.WIDE.U32 R10, R7, 0x8, R10 ;  /* 0x00000008070a7825 */ /* 0x001fca00078e000a */
[----:B------:R0:W-:Y:S02]  /*1f60*/  REDG.E.ADD.64.STRONG.GPU desc[UR20][R10.64], R12 ;  /* 0x0000000c0a00798e */ /* 0x0001e4000c12e514 */
.L_x_174:
[----:B------:R-:W-:Y:S05]  /*1f70*/  BSYNC.RECONVERGENT B1 ;  /* 0x0000000000017941 */ /* 0x000fea0003800200 */
.L_x_173:
[----:B------:R-:W-:Y:S04]  /*1f80*/  BSSY.RECONVERGENT B1, `(.L_x_175) ;  /* 0x0000009000017945 */ /* 0x000fe80003800200 */
[----:B------:R-:W-:Y:S05]  /*1f90*/  @!P1 BRA `(.L_x_176) ;  /* 0x00000000001c9947 */ /* 0x000fea0003800000 */
[----:B0-----:R-:W0:Y:S01]  /*1fa0*/  LDC.64 R10, c[0x0][0x380] ;  /* 0x0000e000ff0a7b82 */ /* 0x001e220000000a00 */
[----:B------:R-:W-:Y:S01]  /*1fb0*/  IMAD R7, R3, 0x100, R4 ;  /* 0x0000010003077824 */ /* 0x000fe200078e0204 */
[----:B------:R-:W-:Y:S01]  /*1fc0*/  MOV R12, R9 ;  /* 0x00000009000c7202 */ /* 0x000fe20000000f00 */
[----:B------:R-:W-:Y:S02]  /*1fd0*/  IMAD.MOV.U32 R13, RZ, RZ, RZ ;  /* 0x000000ffff0d7224 */ /* 0x000fe400078e00ff */
[----:B------:R-:W-:-:S04]  /*1fe0*/  VIADD R7, R7, 0x100 ;  /* 0x0000010007077836 */ /* 0x000fc80000000000 */
[----:B0-----:R-:W-:-:S05]  /*1ff0*/  IMAD.WIDE.U32 R10, R7, 0x8, R10 ;  /* 0x00000008070a7825 */ /* 0x001fca00078e000a */
[----:B------:R1:W-:Y:S02]  /*2000*/  REDG.E.ADD.64.STRONG.GPU desc[UR20][R10.64], R12 ;  /* 0x0000000c0a00798e */ /* 0x0003e4000c12e514 */
.L_x_176:
[----:B------:R-:W-:Y:S05]  /*2010*/  BSYNC.RECONVERGENT B1 ;  /* 0x0000000000017941 */ /* 0x000fea0003800200 */
.L_x_175:
[----:B------:R-:W-:Y:S04]  /*2020*/  BSSY.RECONVERGENT B1, `(.L_x_177) ;  /* 0x0000008000017945 */ /* 0x000fe80003800200 */
[----:B------:R-:W-:Y:S05]  /*2030*/  @!P2 BRA `(.L_x_178) ;  /* 0x000000000018a947 */ /* 0x000fea0003800000 */
[----:B01----:R-:W0:Y:S01]  /*2040*/  LDC.64 R10, c[0x0][0x380] ;  /* 0x0000e000ff0a7b82 */ /* 0x003e220000000a00 */
[----:B------:R-:W-:-:S04]  /*2050*/  IMAD R7, R3, 0x100, R4 ;  /* 0x0000010003077824 */ /* 0x000fc800078e0204 */
[----:B------:R-:W-:-:S04]  /*2060*/  VIADD R7, R7, 0x200 ;  /* 0x0000020007077836 */ /* 0x000fc80000000000 */
[----:B0-----:R-:W-:-:S04]  /*2070*/  IMAD.WIDE.U32 R10, R7, 0x8, R10 ;  /* 0x00000008070a7825 */ /* 0x001fc800078e000a */
[----:B------:R-:W-:-:S05]  /*2080*/  IMAD.MOV.U32 R7, RZ, RZ, RZ ;  /* 0x000000ffff077224 */ /* 0x000fca00078e00ff */
[----:B------:R4:W-:Y:S02]  /*2090*/  REDG.E.ADD.64.STRONG.GPU desc[UR20][R10.64], R6 ;  /* 0x000000060a00798e */ /* 0x0009e4000c12e514 */
.L_x_178:
[----:B------:R-:W-:Y:S05]  /*20a0*/  BSYNC.RECONVERGENT B1 ;  /* 0x0000000000017941 */ /* 0x000fea0003800200 */
.L_x_177:
[----:B------:R-:W-:Y:S04]  /*20b0*/  BSSY.RECONVERGENT B1, `(.L_x_179) ;  /* 0x0000009000017945 */ /* 0x000fe80003800200 */
[----:B------:R-:W-:Y:S05]  /*20c0*/  @!P3 BRA `(.L_x_180) ;  /* 0x00000000001cb947 */ /* 0x000fea0003800000 */
[----:B----4-:R-:W4:Y:S01]  /*20d0*/  LDC.64 R6, c[0x0][0x380] ;  /* 0x0000e000ff067b82 */ /* 0x010f220000000a00 */
[----:B------:R-:W-:Y:S01]  /*20e0*/  IMAD R9, R3, 0x100, R4 ;  /* 0x0000010003097824 */ /* 0x000fe200078e0204 */
[----:B01----:R-:W-:Y:S01]  /*20f0*/  MOV R10, R2 ;  /* 0x00000002000a7202 */ /* 0x003fe20000000f00 */
[----:B------:R-:W-:Y:S02]  /*2100*/  IMAD.MOV.U32 R11, RZ, RZ, RZ ;  /* 0x000000ffff0b7224 */ /* 0x000fe400078e00ff */
[----:B------:R-:W-:-:S04]  /*2110*/  VIADD R9, R9, 0x300 ;  /* 0x0000030009097836 */ /* 0x000fc80000000000 */
[----:B----4-:R-:W-:-:S05]  /*2120*/  IMAD.WIDE.U32 R6, R9, 0x8, R6 ;  /* 0x0000000809067825 */ /* 0x010fca00078e0006 */
[----:B------:R0:W-:Y:S02]  /*2130*/  REDG.E.ADD.64.STRONG.GPU desc[UR20][R6.64], R10 ;  /* 0x0000000a0600798e */ /* 0x0001e4000c12e514 */
.L_x_180:
[----:B------:R-:W-:Y:S05]  /*2140*/  BSYNC.RECONVERGENT B1 ;  /* 0x0000000000017941 */ /* 0x000fea0003800200 */
.L_x_179:
[----:B------:R-:W-:-:S07]  /*2150*/  VIADD R3, R3, 0x4 ;  /* 0x0000000403037836 */ /* 0x000fce0000000000 */
.L_x_172:
[----:B------:R-:W-:Y:S01]  /*2160*/  UISETP.NE.AND UP0, UPT, UR25, URZ, UPT ;  /* 0x000000ff1900728c */ /* 0x000fe2000bf05270 */
[----:B------:R-:W-:Y:S08]  /*2170*/  BSSY.RECONVERGENT B1, `(.L_x_171) ;  /* 0x0000029000017945 */ /* 0x000ff00003800200 */
[----:B------:R-:W-:Y:S05]  /*2180*/  BRA.U !UP0, `(.L_x_181) ;  /* 0x00000001089c7547 */ /* 0x000fea000b800000 */
[----:B------:R-:W-:-:S13]  /*2190*/  ISETP.NE.AND P0, PT, R5, RZ, PT ;  /* 0x000000ff0500720c */ /* 0x000fda0003f05270 */
[----:B------:R-:W-:Y:S05]  /*21a0*/  @!P0 BRA `(.L_x_182) ;  /* 0x0000000000648947 */ /* 0x000fea0003800000 */
[----:B0---4-:R-:W-:Y:S01]  /*21b0*/  IMAD R6, R3, 0x400, R0 ;  /* 0x0000040003067824 */ /* 0x011fe200078e0200 */
[----:B------:R-:W-:Y:S04]  /*21c0*/  BSSY.RECONVERGENT B2, `(.L_x_183) ;  /* 0x000000c000027945 */ /* 0x000fe80003800200 */
[----:B------:R-:W0:Y:S04]  /*21d0*/  LDS R2, [R6] ;  /* 0x0000000006027984 */ /* 0x000e280000000800 */
[----:B------:R-:W4:Y:S01]  /*21e0*/  LDS R9, [R6+0x400] ;  /* 0x0004000006097984 */ /* 0x000f220000000800 */
[----:B0-----:R-:W-:-:S02]  /*21f0*/  ISETP.NE.AND P0, PT, R2, RZ, PT ;  /* 0x000000ff0200720c */ /* 0x001fc40003f05270 */
[----:B----4-:R-:W-:-:S11]  /*2200*/  ISETP.NE.AND P1, PT, R9, RZ, PT ;  /* 0x000000ff0900720c */ /* 0x010fd60003f25270 */
[----:B------:R-:W-:Y:S05]  /*2210*/  @!P0 BRA `(.L_x_184) ;  /* 0x0000000000188947 */ /* 0x000fea0003800000 */
[----:B------:R-:W0:Y:S01]  /*2220*/  LDC.64 R6, c[0x0][0x380] ;  /* 0x0000e000ff067b82 */ /* 0x000e220000000a00 */
[----:B-1----:R-:W-:-:S04]  /*2230*/  IMAD R11, R3, 0x100, R4 ;  /* 0x00000100030b7824 */ /* 0x002fc800078e0204 */
[----:B0-----:R-:W-:-:S04]  /*2240*/  IMAD.WIDE.U32 R10, R11, 0x8, R6 ;  /* 0x000000080b0a7825 */ /* 0x001fc800078e0006 */
[----:B------:R-:W-:Y:S02]  /*2250*/  IMAD.MOV.U32 R6, RZ, RZ, R2 ;  /* 0x000000ffff067224 */ /* 0x000fe400078e0002 */
[----:B------:R-:W-:-:S05]  /*2260*/  IMAD.MOV.U32 R7, RZ, RZ, RZ ;  /* 0x000000ffff077224 */ /* 0x000fca00078e00ff */
[----:B------:R0:W-:Y:S02]  /*2270*/  REDG.E.ADD.64.STRONG.GPU desc[UR20][R10.64], R6 ;  /* 0x000000060a00798e */ /* 0x0001e4000c12e514 */
.L_x_184:
[----:B------:R-:W-:Y:S05]  /*2280*/  BSYNC.RECONVERGENT B2 ;  /* 0x0000000000027941 */ /* 0x000fea0003800200 */
.L_x_183:
[----:B------:R-:W-:Y:S04]  /*2290*/  BSSY.RECONVERGENT B2, `(.L_x_185) ;  /* 0x0000009000027945 */ /* 0x000fe80003800200 */
[----:B------:R-:W-:Y:S05]  /*22a0*/  @!P1 BRA `(.L_x_186) ;  /* 0x00000000001c9947 */ /* 0x000fea0003800000 */
[----:B0-----:R-:W0:Y:S01]  /*22b0*/  LDC.64 R6, c[0x0][0x380] ;  /* 0x0000e000ff067b82 */ /* 0x001e220000000a00 */
[----:B------:R-:W-:-:S05]  /*22c0*/  LEA R2, R3, R4, 0x8 ;  /* 0x0000000403027211 */ /* 0x000fca00078e40ff */
[----:B-1----:R-:W-:-:S04]  /*22d0*/  VIADD R11, R2, 0x100 ;  /* 0x00000100020b7836 */ /* 0x002fc80000000000 */
[----:B0-----:R-:W-:-:S04]  /*22e0*/  IMAD.WIDE.U32 R10, R11, 0x8, R6 ;  /* 0x000000080b0a7825 */ /* 0x001fc800078e0006 */
[----:B------:R-:W-:Y:S02]  /*22f0*/  IMAD.MOV.U32 R6, RZ, RZ, R9 ;  /* 0x000000ffff067224 */ /* 0x000fe400078e0009 */
[----:B------:R-:W-:-:S05]  /*2300*/  IMAD.MOV.U32 R7, RZ, RZ, RZ ;  /* 0x000000ffff077224 */ /* 0x000fca00078e00ff */
[----:B------:R4:W-:Y:S02]  /*2310*/  REDG.E.ADD.64.STRONG.GPU desc[UR20][R10.64], R6 ;  /* 0x000000060a00798e */ /* 0x0009e4000c12e514 */
.L_x_186:
[----:B------:R-:W-:Y:S05]  /*2320*/  BSYNC.RECONVERGENT B2 ;  /* 0x0000000000027941 */ /* 0x000fea0003800200 */
.L_x_185:
[----:B------:R-:W-:-:S07]  /*2330*/  VIADD R3, R3, 0x2 ;  /* 0x0000000203037836 */ /* 0x000fce0000000000 */
.L_x_182:
[----:B------:R-:W-:-:S09]  /*2340*/  UISETP.NE.AND UP0, UPT, UR9, URZ, UPT ;  /* 0x000000ff0900728c */ /* 0x000fd2000bf05270 */
[----:B------:R-:W-:Y:S05]  /*2350*/  BRA.U !UP0, `(.L_x_181) ;  /* 0x0000000108287547 */ /* 0x000fea000b800000 */
[----:B------:R-:W-:-:S05]  /*2360*/  IMAD R2, R3, 0x400, R0 ;  /* 0x0000040003027824 */ /* 0x000fca00078e0200 */
[----:B------:R-:W5:Y:S02]  /*2370*/  LDS R9, [R2] ;  /* 0x0000000002097984 */ /* 0x000f640000000800 */
[----:B-----5:R-:W-:-:S13]  /*2380*/  ISETP.NE.AND P0, PT, R9, RZ, PT ;  /* 0x000000ff0900720c */ /* 0x020fda0003f05270 */
[----:B------:R-:W-:Y:S05]  /*2390*/  @!P0 BRA `(.L_x_181) ;  /* 0x0000000000188947 */ /* 0x000fea0003800000 */
[----:B0---4-:R-:W0:Y:S01]  /*23a0*/  LDC.64 R6, c[0x0][0x380] ;  /* 0x0000e000ff067b82 */ /* 0x011e220000000a00 */
[----:B------:R-:W-:-:S04]  /*23b0*/  IMAD R3, R3, 0x100, R4 ;  /* 0x0000010003037824 */ /* 0x000fc800078e0204 */
[----:B0-----:R-:W-:Y:S01]  /*23c0*/  IMAD.WIDE.U32 R2, R3, 0x8, R6 ;  /* 0x0000000803027825 */ /* 0x001fe200078e0006 */
[----:B------:R-:W-:-:S03]  /*23d0*/  MOV R6, R9 ;  /* 0x0000000900067202 */ /* 0x000fc60000000f00 */
[----:B------:R-:W-:-:S05]  /*23e0*/  IMAD.MOV.U32 R7, RZ, RZ, RZ ;  /* 0x000000ffff077224 */ /* 0x000fca00078e00ff */
[----:B------:R0:W-:Y:S02]  /*23f0*/  REDG.E.ADD.64.STRONG.GPU desc[UR20][R2.64], R6 ;  /* 0x000000060200798e */ /* 0x0001e4000c12e514 */
.L_x_181:
[----:B------:R-:W-:Y:S05]  /*2400*/  BSYNC.RECONVERGENT B1 ;  /* 0x0000000000017941 */ /* 0x000fea0003800200 */
.L_x_171:
[----:B------:R-:W-:-:S13]  /*2410*/  ISETP.GT.U32.AND P0, PT, R4, 0x7f, PT ;  /* 0x0000007f0400780c */ /* 0x000fda0003f04070 */
[----:B------:R-:W-:Y:S05]  /*2420*/  @P0 BRA `(.L_x_152) ;  /* 0x0000000800900947 */ /* 0x000fea0003800000 */
[----:B------:R-:W-:Y:S01]  /*2430*/  UISETP.GE.U32.AND UP0, UPT, UR22, 0x7, UPT ;  /* 0x000000071600788c */ /* 0x000fe2000bf06070 */
[----:B0-----:R-:W-:-:S08]  /*2440*/  IMAD.MOV.U32 R3, RZ, RZ, RZ ;  /* 0x000000ffff037224 */ /* 0x001fd000078e00ff */
[----:B------:R-:W-:Y:S05]  /*2450*/  BRA.U !UP0, `(.L_x_187) ;  /* 0x0000000508147547 */ /* 0x000fea000b800000 */
[----:B------:R-:W0:Y:S01]  /*2460*/  LDC.64 R2, c[0x0][0x380] ;  /* 0x0000e000ff027b82 */ /* 0x000e220000000a00 */
[----:B------:R-:W-:-:S07]  /*2470*/  IMAD.MOV.U32 R9, RZ, RZ, RZ ;  /* 0x000000ffff097224 */ /* 0x000fce00078e00ff */
.L_x_204:
[C---:B01--4-:R-:W-:Y:S01]  /*2480*/  IMAD R11, R9.reuse, 0x400, R0 ;  /* 0x00000400090b7824 */ /* 0x053fe200078e0200 */
[----:B------:R-:W-:Y:S01]  /*2490*/  BSSY.RECONVERGENT B1, `(.L_x_188) ;  /* 0x0000011000017945 */ /* 0x000fe20003800200 */
[C---:B--23--:R-:W-:Y:S02]  /*24a0*/  IMAD R7, R9.reuse, 0x100, R4 ;  /* 0x0000010009077824 */ /* 0x04cfe400078e0204 */
[----:B------:R-:W-:Y:S01]  /*24b0*/  VIADD R9, R9, 0x8 ;  /* 0x0000000809097836 */ /* 0x000fe20000000000 */
[----:B---3--:R-:W1:Y:S01]  /*24c0*/  LDS R14, [R11+0x200] ;  /* 0x000200000b0e7984 */ /* 0x008e620000000800 */
[----:B0-----:R-:W-:-:S03]  /*24d0*/  IMAD.WIDE.U32 R6, R7, 0x8, R2 ;  /* 0x0000000807067825 */ /* 0x001fc600078e0002 */
[----:B------:R-:W0:Y:S04]  /*24e0*/  LDS R13, [R11+0x600] ;  /* 0x000600000b0d7984 */ /* 0x000e280000000800 */
[----:B--2---:R2:W3:Y:S04]  /*24f0*/  LDS R17, [R11+0xa00] ;  /* 0x000a00000b117984 */ /* 0x0044e80000000800 */
[----:B------:R2:W4:Y:S04]  /*2500*/  LDS R18, [R11+0xe00] ;  /* 0x000e00000b127984 */ /* 0x0005280000000800 */
[----:B------:R2:W2:Y:S04]  /*2510*/  LDS R19, [R11+0x1200] ;  /* 0x001200000b137984 */ /* 0x0004a80000000800 */
[----:B------:R0:W2:Y:S04]  /*2520*/  LDS R16, [R11+0x1600] ;  /* 0x001600000b107984 */ /* 0x0000a80000000800 */
[----:B------:R0:W2:Y:S04]  /*2530*/  LDS R12, [R11+0x1a00] ;  /* 0x001a00000b0c7984 */ /* 0x0000a80000000800 */
[----:B------:R0:W2:Y:S01]  /*2540*/  LDS R10, [R11+0x1e00] ;  /* 0x001e00000b0a7984 */ /* 0x0000a20000000800 */
[----:B-1----:R-:W-:-:S02]  /*2550*/  ISETP.NE.AND P0, PT, R14, RZ, PT ;  /* 0x000000ff0e00720c */ /* 0x002fc40003f05270 */
[----:B0-----:R-:W-:-:S11]  /*2560*/  ISETP.NE.AND P1, PT, R13, RZ, PT ;  /* 0x000000ff0d00720c */ /* 0x001fd60003f25270 */
[----:B---34-:R-:W-:Y:S05]  /*2570*/  @!P0 BRA `(.L_x_189) ;  /* 0x0000000000088947 */ /* 0x018fea0003800000 */
[----:B------:R-:W-:-:S05]  /*2580*/  HFMA2 R15, -RZ, RZ, 0, 0 ;  /* 0x00000000ff0f7431 */ /* 0x000fca00000001ff */
[----:B------:R0:W-:Y:S02]  /*2590*/  REDG.E.ADD.64.STRONG.GPU desc[UR20][R6.64+0x400], R14 ;  /* 0x0004000e0600798e */ /* 0x0001e4000c12e514 */
.L_x_189:
[----:B------:R-:W-:Y:S05]  /*25a0*/  BSYNC.RECONVERGENT B1 ;  /* 0x0000000000017941 */ /* 0x000fea0003800200 */
.L_x_188:
[----:B------:R-:W-:Y:S04]  /*25b0*/  BSSY.RECONVERGENT B1, `(.L_x_190) ;  /* 0x0000005000017945 */ /* 0x000fe80003800200 */
[----:B------:R-:W-:Y:S05]  /*25c0*/  @!P1 BRA `(.L_x_191) ;  /* 0x00000000000c9947 */ /* 0x000fea0003800000 */
[----:B0-----:R-:W-:Y:S02]  /*25d0*/  IMAD.MOV.U32 R14, RZ, RZ, R13 ;  /* 0x000000ffff0e7224 */ /* 0x001fe400078e000d */
[----:B------:R-:W-:-:S05]  /*25e0*/  IMAD.MOV.U32 R15, RZ, RZ, RZ ;  /* 0x000000ffff0f7224 */ /* 0x000fca00078e00ff */
[----:B------:R1:W-:Y:S02]  /*25f0*/  REDG.E.ADD.64.STRONG.GPU desc[UR20][R6.64+0xc00], R14 ;  /* 0x000c000e0600798e */ /* 0x0003e4000c12e514 */
.L_x_191:
[----:B------:R-:W-:Y:S05]  /*2600*/  BSYNC.RECONVERGENT B1 ;  /* 0x0000000000017941 */ /* 0x000fea0003800200 */
.L_x_190:
[----:B------:R-:W-:Y:S01]  /*2610*/  ISETP.NE.AND P6, PT, R17, RZ, PT ;  /* 0x000000ff1100720c */ /* 0x000fe20003fc5270 */
[----:B------:R-:W-:Y:S01]  /*2620*/  BSSY.RECONVERGENT B1, `(.L_x_192) ;  /* 0x000000b000017945 */ /* 0x000fe20003800200 */
[----:B------:R-:W-:Y:S02]  /*2630*/  ISETP.NE.AND P0, PT, R9, UR27, PT ;  /* 0x0000001b09007c0c */ /* 0x000fe4000bf05270 */
[----:B------:R-:W-:Y:S02]  /*2640*/  ISETP.NE.AND P1, PT, R18, RZ, PT ;  /* 0x000000ff1200720c */ /* 0x000fe40003f25270 */
[----:B--2---:R-:W-:Y:S02]  /*2650*/  ISETP.NE.AND P2, PT, R19, RZ, PT ;  /* 0x000000ff1300720c */ /* 0x004fe40003f45270 */
[----:B------:R-:W-:Y:S02]  /*2660*/  ISETP.NE.AND P3, PT, R16, RZ, PT ;  /* 0x000000ff1000720c */ /* 0x000fe40003f65270 */
[----:B------:R-:W-:-:S02]  /*2670*/  ISETP.NE.AND P4, PT, R12, RZ, PT ;  /* 0x000000ff0c00720c */ /* 0x000fc40003f85270 */
[----:B------:R-:W-:Y:S01]  /*2680*/  ISETP.NE.AND P5, PT, R10, RZ, PT ;  /* 0x000000ff0a00720c */ /* 0x000fe20003fa5270 */
[----:B------:R-:W-:-:S12]  /*2690*/  @!P6 BRA `(.L_x_193) ;  /* 0x00000000000ce947 */ /* 0x000fd80003800000 */
[----:B01----:R-:W-:Y:S02]  /*26a0*/  IMAD.MOV.U32 R14, RZ, RZ, R17 ;  /* 0x000000ffff0e7224 */ /* 0x003fe400078e0011 */
[----:B------:R-:W-:-:S05]  /*26b0*/  IMAD.MOV.U32 R15, RZ, RZ, RZ ;  /* 0x000000ffff0f7224 */ /* 0x000fca00078e00ff */
[----:B------:R2:W-:Y:S02]  /*26c0*/  REDG.E.ADD.64.STRONG.GPU desc[UR20][R6.64+0x1400], R14 ;  /* 0x0014000e0600798e */ /* 0x0005e4000c12e514 */
.L_x_193:
[----:B------:R-:W-:Y:S05]  /*26d0*/  BSYNC.RECONVERGENT B1 ;  /* 0x0000000000017941 */ /* 0x000fea0003800200 */
.L_x_192:
[----:B------:R-:W-:Y:S04]  /*26e0*/  BSSY.RECONVERGENT B1, `(.L_x_194) ;  /* 0x0000005000017945 */ /* 0x000fe80003800200 */
[----:B------:R-:W-:Y:S05]  /*26f0*/  @!P1 BRA `(.L_x_195) ;  /* 0x00000000000c9947 */ /* 0x000fea0003800000 */
[----:B012---:R-:W-:Y:S02]  /*2700*/  IMAD.MOV.U32 R14, RZ, RZ, R18 ;  /* 0x000000ffff0e7224 */ /* 0x007fe400078e0012 */
[----:B------:R-:W-:-:S05]  /*2710*/  IMAD.MOV.U32 R15, RZ, RZ, RZ ;  /* 0x000000ffff0f7224 */ /* 0x000fca00078e00ff */
[----:B------:R3:W-:Y:S02]  /*2720*/  REDG.E.ADD.64.STRONG.GPU desc[UR20][R6.64+0x1c00], R14 ;  /* 0x001c000e0600798e */ /* 0x0007e4000c12e514 */
.L_x_195:
[----:B------:R-:W-:Y:S05]  /*2730*/  BSYNC.RECONVERGENT B1 ;  /* 0x0000000000017941 */ /* 0x000fea0003800200 */
.L_x_194:
[----:B------:R-:W-:Y:S04]  /*2740*/  BSSY.RECONVERGENT B1, `(.L_x_196) ;  /* 0x0000005000017945 */ /* 0x000fe80003800200 */
[----:B------:R-:W-:Y:S05]  /*2750*/  @!P2 BRA `(.L_x_197) ;  /* 0x00000000000ca947 */ /* 0x000fea0003800000 */
[----:B0123--:R-:W-:Y:S01]  /*2760*/  MOV R14, R19 ;  /* 0x00000013000e7202 */ /* 0x00ffe20000000f00 */
[----:B------:R-:W-:-:S05]  /*2770*/  IMAD.MOV.U32 R15, RZ, RZ, RZ ;  /* 0x000000ffff0f7224 */ /* 0x000fca00078e00ff */
[----:B------:R4:W-:Y:S02]  /*2780*/  REDG.E.ADD.64.STRONG.GPU desc[UR20][R6.64+0x2400], R14 ;  /* 0x0024000e0600798e */ /* 0x0009e4000c12e514 */
.L_x_197:
[----:B------:R-:W-:Y:S05]  /*2790*/  BSYNC.RECONVERGENT B1 ;  /* 0x0000000000017941 */ /* 0x000fea0003800200 */
.L_x_196:
[----:B------:R-:W-:Y:S04]  /*27a0*/  BSSY.RECONVERGENT B1, `(.L_x_198) ;  /* 0x0000004000017945 */ /* 0x000fe80003800200 */
[----:B------:R-:W-:Y:S05]  /*27b0*/  @!P3 BRA `(.L_x_199) ;  /* 0x000000000008b947 */ /* 0x000fea0003800000 */
[----:B------:R-:W-:-:S05]  /*27c0*/  IMAD.MOV.U32 R17, RZ, RZ, RZ ;  /* 0x000000ffff117224 */ /* 0x000fca00078e00ff */
[----:B------:R0:W-:Y:S02]  /*27d0*/  REDG.E.ADD.64.STRONG.GPU desc[UR20][R6.64+0x2c00], R16 ;  /* 0x002c00100600798e */ /* 0x0001e4000c12e514 */
.L_x_199:
[----:B------:R-:W-:Y:S05]  /*27e0*/  BSYNC.RECONVERGENT B1 ;  /* 0x0000000000017941 */ /* 0x000fea0003800200 */
.L_x_198:
[----:B------:R-:W-:Y:S04]  /*27f0*/  BSSY.RECONVERGENT B1, `(.L_x_200) ;  /* 0x0000004000017945 */ /* 0x000fe80003800200 */
[----:B------:R-:W-:Y:S05]  /*2800*/  @!P4 BRA `(.L_x_201) ;  /* 0x000000000008c947 */ /* 0x000fea0003800000 */
[----:B------:R-:W-:-:S05]  /*2810*/  IMAD.MOV.U32 R13, RZ, RZ, RZ ;  /* 0x000000ffff0d7224 */ /* 0x000fca00078e00ff */
[----:B------:R0:W-:Y:S02]  /*2820*/  REDG.E.ADD.64.STRONG.GPU desc[UR20][R6.64+0x3400], R12 ;  /* 0x0034000c0600798e */ /* 0x0001e4000c12e514 */
.L_x_201:
[----:B------:R-:W-:Y:S05]  /*2830*/  BSYNC.RECONVERGENT B1 ;  /* 0x0000000000017941 */ /* 0x000fea0003800200 */
.L_x_200:
[----:B------:R-:W-:Y:S04]  /*2840*/  BSSY.RECONVERGENT B1, `(.L_x_202) ;  /* 0x0000004000017945 */ /* 0x000fe80003800200 */
[----:B------:R-:W-:Y:S05]  /*2850*/  @!P5 BRA `(.L_x_203) ;  /* 0x000000000008d947 */ /* 0x000fea0003800000 */
[----:B------:R-:W-:-:S05]  /*2860*/  IMAD.MOV.U32 R11, RZ, RZ, RZ ;  /* 0x000000ffff0b7224 */ /* 0x000fca00078e00ff */
[----:B------:R0:W-:Y:S02]  /*2870*/  REDG.E.ADD.64.STRONG.GPU desc[UR20][R6.64+0x3c00], R10 ;  /* 0x003c000a0600798e */ /* 0x0001e4000c12e514 */
.L_x_203:
[----:B------:R-:W-:Y:S05]  /*2880*/  BSYNC.RECONVERGENT B1 ;  /* 0x0000000000017941 */ /* 0x000fea0003800200 */
.L_x_202:
[----:B------:R-:W-:Y:S05]  /*2890*/  @P0 BRA `(.L_x_204) ;  /* 0xfffffff800f80947 */ /* 0x000fea000383ffff */
[----:B------:R-:W-:-:S07]  /*28a0*/  IMAD.U32 R3, RZ, RZ, UR27 ;  /* 0x0000001bff037e24 */ /* 0x000fce000f8e00ff */
.L_x_187:
[----:B------:R-:W-:-:S09]  /*28b0*/  UISETP.NE.AND UP0, UPT, UR24, URZ, UPT ;  /* 0x000000ff1800728c */ /* 0x000fd2000bf05270 */
[----:B------:R-:W-:Y:S05]  /*28c0*/  BRA.U !UP0, `(.L_x_152) ;  /* 0x0000000508687547 */ /* 0x000fea000b800000 */
[----:B------:R-:W-:-:S13]  /*28d0*/  ISETP.GE.U32.AND P0, PT, R8, 0x3, PT ;  /* 0x000000030800780c */ /* 0x000fda0003f06070 */
[----:B------:R-:W-:Y:S05]  /*28e0*/  @!P0 BRA `(.L_x_205) ;  /* 0x0000000000bc8947 */ /* 0x000fea0003800000 */
[----:B01234-:R-:W-:Y:S01]  /*28f0*/  IMAD R7, R3, 0x400, R0 ;  /* 0x0000040003077824 */ /* 0x01ffe200078e0200 */
[----:B------:R-:W-:Y:S04]  /*2900*/  BSSY.RECONVERGENT B1, `(.L_x_206) ;  /* 0x000000f000017945 */ /* 0x000fe80003800200 */
[----:B------:R-:W0:Y:S04]  /*2910*/  LDS R10, [R7+0x200] ;  /* 0x00020000070a7984 */ /* 0x000e280000000800 */
[----:B------:R-:W1:Y:S04]  /*2920*/  LDS R12, [R7+0x600] ;  /* 0x00060000070c7984 */ /* 0x000e680000000800 */
[----:B------:R-:W2:Y:S04]  /*2930*/  LDS R6, [R7+0xa00] ;  /* 0x000a000007067984 */ /* 0x000ea80000000800 */
[----:B------:R-:W3:Y:S01]  /*2940*/  LDS R2, [R7+0xe00] ;  /* 0x000e000007027984 */ /* 0x000ee20000000800 */
[----:B0-----:R-:W-:-:S02]  /*2950*/  ISETP.NE.AND P0, PT, R10, RZ, PT ;  /* 0x000000ff0a00720c */ /* 0x001fc40003f05270 */
[----:B-1----:R-:W-:Y:S02]  /*2960*/  ISETP.NE.AND P1, PT, R12, RZ, PT ;  /* 0x000000ff0c00720c */ /* 0x002fe40003f25270 */
[----:B--2---:R-:W-:Y:S02]  /*2970*/  ISETP.NE.AND P2, PT, R6, RZ, PT ;  /* 0x000000ff0600720c */ /* 0x004fe40003f45270 */
[----:B---3--:R-:W-:-:S07]  /*2980*/  ISETP.NE.AND P3, PT, R2, RZ, PT ;  /* 0x000000ff0200720c */ /* 0x008fce0003f65270 */
[----:B------:R-:W-:Y:S06]  /*2990*/  @!P0 BRA `(.L_x_207) ;  /* 0x0000000000148947 */ /* 0x000fec0003800000 */
[----:B------:R-:W0:Y:S01]  /*29a0*/  LDC.64 R8, c[0x0][0x380] ;  /* 0x0000e000ff087b82 */ /* 0x000e220000000a00 */
[----:B------:R-:W-:Y:S01]  /*29b0*/  LEA R7, R3, R4, 0x8 ;  /* 0x0000000403077211 */ /* 0x000fe200078e40ff */
[----:B------:R-:W-:-:S04]  /*29c0*/  IMAD.MOV.U32 R11, RZ, RZ, RZ ;  /* 0x000000ffff0b7224 */ /* 0x000fc800078e00ff */
[----:B0-----:R-:W-:-:S05]  /*29d0*/  IMAD.WIDE.U32 R8, R7, 0x8, R8 ;  /* 0x0000000807087825 */ /* 0x001fca00078e0008 */
[----:B------:R0:W-:Y:S02]  /*29e0*/  REDG.E.ADD.64.STRONG.GPU desc[UR20][R8.64+0x400], R10 ;  /* 0x0004000a0800798e */ /* 0x0001e4000c12e514 */
.L_x_207:
[----:B------:R-:W-:Y:S05]  /*29f0*/  BSYNC.RECONVERGENT B1 ;  /* 0x0000000000017941 */ /* 0x000fea0003800200 */
.L_x_206:
[----:B------:R-:W-:Y:S04]  /*2a00*/  BSSY.RECONVERGENT B1, `(.L_x_208) ;  /* 0x0000009000017945 */ /* 0x000fe80003800200 */
[----:B------:R-:W-:Y:S05]  /*2a10*/  @!P1 BRA `(.L_x_209) ;  /* 0x00000000001c9947 */ /* 0x000fea0003800000 */
[----:B0-----:R-:W0:Y:S01]  /*2a20*/  LDC.64 R8, c[0x0][0x380] ;  /* 0x0000e000ff087b82 */ /* 0x001e220000000a00 */
[----:B------:R-:W-:Y:S02]  /*2a30*/  IMAD R7, R3, 0x100, R4 ;  /* 0x0000010003077824 */ /* 0x000fe400078e0204 */
[----:B------:R-:W-:Y:S02]  /*2a40*/  IMAD.MOV.U32 R10, RZ, RZ, R12 ;  /* 0x000000ffff0a7224 */ /* 0x000fe400078e000c */
[----:B------:R-:W-:Y:S02]  /*2a50*/  VIADD R7, R7, 0x100 ;  /* 0x0000010007077836 */ /* 0x000fe40000000000 */
[----:B------:R-:W-:Y:S02]  /*2a60*/  IMAD.MOV.U32 R11, RZ, RZ, RZ ;  /* 0x000000ffff0b7224 */ /* 0x000fe400078e00ff */
[----:B0-----:R-:W-:-:S05]  /*2a70*/  IMAD.WIDE.U32 R8, R7, 0x8, R8 ;  /* 0x0000000807087825 */ /* 0x001fca00078e0008 */
[----:B------:R1:W-:Y:S02]  /*2a80*/  REDG.E.ADD.64.STRONG.GPU desc[UR20][R8.64+0x400], R10 ;  /* 0x0004000a0800798e */ /* 0x0003e4000c12e514 */
.L_x_209:
[----:B------:R-:W-:Y:S05]  /*2a90*/  BSYNC.RECONVERGENT B1 ;  /* 0x0000000000017941 */ /* 0x000fea0003800200 */
.L_x_208:
[----:B------:R-:W-:Y:S04]  /*2aa0*/  BSSY.RECONVERGENT B1, `(.L_x_210) ;  /* 0x0000008000017945 */ /* 0x000fe80003800200 */
[----:B------:R-:W-:Y:S05]  /*2ab0*/  @!P2 BRA `(.L_x_211) ;  /* 0x000000000018a947 */ /* 0x000fea0003800000 */
[----:B01----:R-:W0:Y:S01]  /*2ac0*/  LDC.64 R8, c[0x0][0x380] ;  /* 0x0000e000ff087b82 */ /* 0x003e220000000a00 */
[----:B------:R-:W-:-:S05]  /*2ad0*/  IMAD R7, R3, 0x100, R4 ;  /* 0x0000010003077824 */ /* 0x000fca00078e0204 */
[----:B------:R-:W-:-:S05]  /*2ae0*/  IADD3 R7, PT, PT, R7, 0x200, RZ ;  /* 0x0000020007077810 */ /* 0x000fca0007ffe0ff */
[----:B0-----:R-:W-:-:S04]  /*2af0*/  IMAD.WIDE.U32 R8, R7, 0x8, R8 ;  /* 0x0000000807087825 */ /* 0x001fc800078e0008 */
[----:B------:R-:W-:-:S05]  /*2b00*/  IMAD.MOV.U32 R7, RZ, RZ, RZ ;  /* 0x000000ffff077224 */ /* 0x000fca00078e00ff */
[----:B------:R2:W-:Y:S02]  /*2b10*/  REDG.E.ADD.64.STRONG.GPU desc[UR20][R8.64+0x400], R6 ;  /* 0x000400060800798e */ /* 0x0005e4000c12e514 */
.L_x_211:
[----:B------:R-:W-:Y:S05]  /*2b20*/  BSYNC.RECONVERGENT B1 ;  /* 0x0000000000017941 */ /* 0x000fea0003800200 */
.L_x_210:
[----:B------:R-:W-:Y:S04]  /*2b30*/  BSSY.RECONVERGENT B1, `(.L_x_212) ;  /* 0x0000009000017945 */ /* 0x000fe80003800200 */
[----:B------:R-:W-:Y:S05]  /*2b40*/  @!P3 BRA `(.L_x_213) ;  /* 0x00000000001cb947 */ /* 0x000fea0003800000 */
[----:B--2---:R-:W2:Y:S01]  /*2b50*/  LDC.64 R6, c[0x0][0x380] ;  /* 0x0000e000ff067b82 */ /* 0x004ea20000000a00 */
[----:B01----:R-:W-:Y:S02]  /*2b60*/  IMAD R9, R3, 0x100, R4 ;  /* 0x0000010003097824 */ /* 0x003fe400078e0204 */
[----:B------:R-:W-:Y:S02]  /*2b70*/  IMAD.MOV.U32 R8, RZ, RZ, R2 ;  /* 0x000000ffff087224 */ /* 0x000fe400078e0002 */
[----:B------:R-:W-:-:S04]  /*2b80*/  VIADD R9, R9, 0x300 ;  /* 0x0000030009097836 */ /* 0x000fc80000000000 */
[----:B--2---:R-:W-:-:S04]  /*2b90*/  IMAD.WIDE.U32 R6, R9, 0x8, R6 ;  /* 0x0000000809067825 */ /* 0x004fc800078e0006 */
[----:B------:R-:W-:-:S05]  /*2ba0*/  IMAD.MOV.U32 R9, RZ, RZ, RZ ;  /* 0x000000ffff097224 */ /* 0x000fca00078e00ff */
[----:B------:R3:W-:Y:S02]  /*2bb0*/  REDG.E.ADD.64.STRONG.GPU desc[UR20][R6.64+0x400], R8 ;  /* 0x000400080600798e */ /* 0x0007e4000c12e514 */
.L_x_213:
[----:B------:R-:W-:Y:S05]  /*2bc0*/  BSYNC.RECONVERGENT B1 ;  /* 0x0000000000017941 */ /* 0x000fea0003800200 */
.L_x_212:
[----:B------:R-:W-:-:S07]  /*2bd0*/  VIADD R3, R3, 0x4 ;  /* 0x0000000403037836 */ /* 0x000fce0000000000 */
.L_x_205:
[----:B------:R-:W-:-:S09]  /*2be0*/  UISETP.NE.AND UP0, UPT, UR25, URZ, UPT ;  /* 0x000000ff1900728c */ /* 0x000fd2000bf05270 */
[----:B------:R-:W-:Y:S05]  /*2bf0*/  BRA.U !UP0, `(.L_x_152) ;  /* 0x00000001089c7547 */ /* 0x000fea000b800000 */
[----:B------:R-:W-:-:S13]  /*2c00*/  ISETP.NE.AND P0, PT, R5, RZ, PT ;  /* 0x000000ff0500720c */ /* 0x000fda0003f05270 */
[----:B------:R-:W-:Y:S05]  /*2c10*/  @!P0 BRA `(.L_x_214) ;  /* 0x0000000000648947 */ /* 0x000fea0003800000 */
[----:B01234-:R-:W-:Y:S01]  /*2c20*/  LEA R6, R3, R0, 0xa ;  /* 0x0000000003067211 */ /* 0x01ffe200078e50ff */
[----:B------:R-:W-:Y:S04]  /*2c30*/  BSSY.RECONVERGENT B1, `(.L_x_215) ;  /* 0x000000c000017945 */ /* 0x000fe80003800200 */
[----:B------:R-:W0:Y:S04]  /*2c40*/  LDS R2, [R6+0x200] ;  /* 0x0002000006027984 */ /* 0x000e280000000800 */
[----:B------:R-:W1:Y:S01]  /*2c50*/  LDS R5, [R6+0x600] ;  /* 0x0006000006057984 */ /* 0x000e620000000800 */
[----:B0-----:R-:W-:-:S02]  /*2c60*/  ISETP.NE.AND P0, PT, R2, RZ, PT ;  /* 0x000000ff0200720c */ /* 0x001fc40003f05270 */
[----:B-1----:R-:W-:-:S11]  /*2c70*/  ISETP.NE.AND P1, PT, R5, RZ, PT ;  /* 0x000000ff0500720c */ /* 0x002fd60003f25270 */
[----:B------:R-:W-:Y:S05]  /*2c80*/  @!P0 BRA `(.L_x_216) ;  /* 0x0000000000188947 */ /* 0x000fea0003800000 */
[----:B------:R-:W0:Y:S01]  /*2c90*/  LDC.64 R6, c[0x0][0x380] ;  /* 0x0000e000ff067b82 */ /* 0x000e220000000a00 */
[----:B------:R-:W-:-:S04]  /*2ca0*/  IMAD R9, R3, 0x100, R4 ;  /* 0x0000010003097824 */ /* 0x000fc800078e0204 */
[----:B0-----:R-:W-:-:S04]  /*2cb0*/  IMAD.WIDE.U32 R8, R9, 0x8, R6 ;  /* 0x0000000809087825 */ /* 0x001fc800078e0006 */
[----:B------:R-:W-:Y:S02]  /*2cc0*/  IMAD.MOV.U32 R6, RZ, RZ, R2 ;  /* 0x000000ffff067224 */ /* 0x000fe400078e0002 */
[----:B------:R-:W-:-:S05]  /*2cd0*/  IMAD.MOV.U32 R7, RZ, RZ, RZ ;  /* 0x000000ffff077224 */ /* 0x000fca00078e00ff */
[----:B------:R0:W-:Y:S02]  /*2ce0*/  REDG.E.ADD.64.STRONG.GPU desc[UR20][R8.64+0x400], R6 ;  /* 0x000400060800798e */ /* 0x0001e4000c12e514 */
.L_x_216:
[----:B------:R-:W-:Y:S05]  /*2cf0*/  BSYNC.RECONVERGENT B1 ;  /* 0x0000000000017941 */ /* 0x000fea0003800200 */
.L_x_215:
[----:B------:R-:W-:Y:S04]  /*2d00*/  BSSY.RECONVERGENT B1, `(.L_x_217) ;  /* 0x0000009000017945 */ /* 0x000fe80003800200 */
[----:B------:R-:W-:Y:S05]  /*2d10*/  @!P1 BRA `(.L_x_218) ;  /* 0x00000000001c9947 */ /* 0x000fea0003800000 */
[----:B0-----:R-:W0:Y:S01]  /*2d20*/  LDC.64 R6, c[0x0][0x380] ;  /* 0x0000e000ff067b82 */ /* 0x001e220000000a00 */
[----:B------:R-:W-:-:S04]  /*2d30*/  IMAD R2, R3, 0x100, R4 ;  /* 0x0000010003027824 */ /* 0x000fc800078e0204 */
[----:B------:R-:W-:-:S04]  /*2d40*/  VIADD R9, R2, 0x100 ;  /* 0x0000010002097836 */ /* 0x000fc80000000000 */
[----:B0-----:R-:W-:-:S04]  /*2d50*/  IMAD.WIDE.U32 R8, R9, 0x8, R6 ;  /* 0x0000000809087825 */ /* 0x001fc800078e0006 */
[----:B------:R-:W-:Y:S02]  /*2d60*/  HFMA2 R7, -RZ, RZ, 0, 0 ;  /* 0x00000000ff077431 */ /* 0x000fe400000001ff */
[----:B------:R-:W-:-:S05]  /*2d70*/  IMAD.MOV.U32 R6, RZ, RZ, R5 ;  /* 0x000000ffff067224 */ /* 0x000fca00078e0005 */
[----:B------:R1:W-:Y:S02]  /*2d80*/  REDG.E.ADD.64.STRONG.GPU desc[UR20][R8.64+0x400], R6 ;  /* 0x000400060800798e */ /* 0x0003e4000c12e514 */
.L_x_218:
[----:B------:R-:W-:Y:S05]  /*2d90*/  BSYNC.RECONVERGENT B1 ;  /* 0x0000000000017941 */ /* 0x000fea0003800200 */
.L_x_217:
[----:B------:R-:W-:-:S07]  /*2da0*/  VIADD R3, R3, 0x2 ;  /* 0x0000000203037836 */ /* 0x000fce0000000000 */
.L_x_214:
[----:B------:R-:W-:-:S09]  /*2db0*/  UISETP.NE.AND UP0, UPT, UR9, URZ, UPT ;  /* 0x000000ff0900728c */ /* 0x000fd2000bf05270 */
[----:B------:R-:W-:Y:S05]  /*2dc0*/  BRA.U !UP0, `(.L_x_152) ;  /* 0x0000000108287547 */ /* 0x000fea000b800000 */
[----:B------:R-:W-:-:S05]  /*2dd0*/  IMAD R2, R3, 0x400, R0 ;  /* 0x0000040003027824 */ /* 0x000fca00078e0200 */
[----:B------:R-:W5:Y:S02]  /*2de0*/  LDS R5, [R2+0x200] ;  /* 0x0002000002057984 */ /* 0x000f640000000800 */
[----:B-----5:R-:W-:-:S13]  /*2df0*/  ISETP.NE.AND P0, PT, R5, RZ, PT ;  /* 0x000000ff0500720c */ /* 0x020fda0003f05270 */
[----:B------:R-:W-:Y:S05]  /*2e00*/  @!P0 BRA `(.L_x_152) ;  /* 0x0000000000188947 */ /* 0x000fea0003800000 */
[----:B01234-:R-:W0:Y:S01]  /*2e10*/  LDC.64 R6, c[0x0][0x380] ;  /* 0x0000e000ff067b82 */ /* 0x01fe220000000a00 */
[----:B------:R-:W-:-:S04]  /*2e20*/  IMAD R3, R3, 0x100, R4 ;  /* 0x0000010003037824 */ /* 0x000fc800078e0204 */
[----:B0-----:R-:W-:-:S04]  /*2e30*/  IMAD.WIDE.U32 R2, R3, 0x8, R6 ;  /* 0x0000000803027825 */ /* 0x001fc800078e0006 */
[----:B------:R-:W-:Y:S02]  /*2e40*/  IMAD.MOV.U32 R6, RZ, RZ, R5 ;  /* 0x000000ffff067224 */ /* 0x000fe400078e0005 */
[----:B------:R-:W-:-:S05]  /*2e50*/  IMAD.MOV.U32 R7, RZ, RZ, RZ ;  /* 0x000000ffff077224 */ /* 0x000fca00078e00ff */
[----:B------:R0:W-:Y:S02]  /*2e60*/  REDG.E.ADD.64.STRONG.GPU desc[UR20][R2.64+0x400], R6 ;  /* 0x000400060200798e */ /* 0x0001e4000c12e514 */
.L_x_152:
[----:B------:R-:W-:Y:S05]  /*2e70*/  BSYNC.RECONVERGENT B0 ;  /* 0x0000000000007941 */ /* 0x000fea0003800200 */
.L_x_151:
[----:B------:R-:W-:Y:S01]  /*2e80*/  BAR.SYNC.DEFER_BLOCKING 0x0 ;  /* 0x0000000000007b1d */ /* 0x000fe20000010000 */
[----:B------:R-:W-:-:S04]  /*2e90*/  UIADD3 UR6, UP0, UPT, UR6, 0x1, URZ ;  /* 0x0000000106067890 */ /* 0x000fc8000ff1e0ff */
[----:B------:R-:W-:Y:S02]  /*2ea0*/  UIADD3.X UR7, UPT, UPT, URZ, UR7, URZ, UP0, !UPT ;  /* 0x00000007ff077290 */ /* 0x000fe400087fe4ff */
[----:B------:R-:W-:-:S04]  /*2eb0*/  UISETP.NE.U32.AND UP0, UPT, UR6, UR11, UPT ;  /* 0x0000000b0600728c */ /* 0x000fc8000bf05070 */
[----:B------:R-:W-:-:S09]  /*2ec0*/  UISETP.NE.AND.EX UP0, UPT, UR7, UR12, UPT, UP0 ;  /* 0x0000000c0700728c */ /* 0x000fd2000bf05300 */
[----:B------:R-:W-:Y:S05]  /*2ed0*/  BRA.U UP0, `(.L_x_219) ;  /* 0xffffffd100f07547 */ /* 0x000fea000b83ffff */
[----:B------:R-:W-:Y:S05]  /*2ee0*/  EXIT ;  /* 0x000000000000794d */ /* 0x000fea0003800000 */
.L_x_220:
        /* <DEDUP_REMOVED lines=9> */
.L_x_506:


//--------------------- .text._ZN3cub18CUB_300001_SM_10006detail10radix_sort31DeviceRadixSortSingleTileKernelINS1_5radix10policy_hubIiiyE10Policy1000ELNS0_9SortOrderE0EiiyNS1_21identity_decomposer_tEEEvPKT1_PSA_PKT2_PSE_T3_iiT4_ --------------------------
	.section	.text._ZN3cub18CUB_300001_SM_10006detail10radix_sort31DeviceRadixSortSingleTileKernelINS1_5radix10policy_hubIiiyE10Policy1000ELNS0_9SortOrderE0EiiyNS1_21identity_decomposer_tEEEvPKT1_PSA_PKT2_PSE_T3_iiT4_,"ax",@progbits
	.align	128
        .global         _ZN3cub18CUB_300001_SM_10006detail10radix_sort31DeviceRadixSortSingleTileKernelINS1_5radix10policy_hubIiiyE10Policy1000ELNS0_9SortOrderE0EiiyNS1_21identity_decomposer_tEEEvPKT1_PSA_PKT2_PSE_T3_iiT4_
        .type           _ZN3cub18CUB_300001_SM_10006detail10radix_sort31DeviceRadixSortSingleTileKernelINS1_5radix10policy_hubIiiyE10Policy1000ELNS0_9SortOrderE0EiiyNS1_21identity_decomposer_tEEEvPKT1_PSA_PKT2_PSE_T3_iiT4_,@function
        .size           _ZN3cub18CUB_300001_SM_10006detail10radix_sort31DeviceRadixSortSingleTileKernelINS1_5radix10policy_hubIiiyE10Policy1000ELNS0_9SortOrderE0EiiyNS1_21identity_decomposer_tEEEvPKT1_PSA_PKT2_PSE_T3_iiT4_,(.L_x_507 - _ZN3cub18CUB_300001_SM_10006detail10radix_sort31DeviceRadixSortSingleTileKernelINS1_5radix10policy_hubIiiyE10Policy1000ELNS0_9SortOrderE0EiiyNS1_21identity_decomposer_tEEEvPKT1_PSA_PKT2_PSE_T3_iiT4_)
        .other          _ZN3cub18CUB_300001_SM_10006detail10radix_sort31DeviceRadixSortSingleTileKernelINS1_5radix10policy_hubIiiyE10Policy1000ELNS0_9SortOrderE0EiiyNS1_21identity_decomposer_tEEEvPKT1_PSA_PKT2_PSE_T3_iiT4_,@"STO_CUDA_ENTRY STV_DEFAULT"
_ZN3cub18CUB_300001_SM_10006detail10radix_sort31DeviceRadixSortSingleTileKernelINS1_5radix10policy_hubIiiyE10Policy1000ELNS0_9SortOrderE0EiiyNS1_21identity_decomposer_tEEEvPKT1_PSA_PKT2_PSE_T3_iiT4_:
.text._ZN3cub18CUB_300001_SM_10006detail10radix_sort31DeviceRadixSortSingleTileKernelINS1_5radix10policy_hubIiiyE10Policy1000ELNS0_9SortOrderE0EiiyNS1_21identity_decomposer_tEEEvPKT1_PSA_PKT2_PSE_T3_iiT4_:
[----:B------:R-:W-:Y:S01]  /*0000*/  LDC R1, c[0x0][0x37c] ;  /* 0x0000df00ff017b82 */ /* 0x000fe20000000800 */
[----:B------:R-:W0:Y:S01]  /*0010*/  S2R R0, SR_TID.X ;  /* 0x0000000000007919 */ /* 0x000e220000002100 */
[----:B------:R-:W1:Y:S06]  /*0020*/  LDCU UR4, c[0x0][0x3a0] ;  /* 0x00007400ff0477ac */ /* 0x000e6c0008000800 */
[----:B------:R-:W2:Y:S01]  /*0030*/  LDC.64 R6, c[0x0][0x380] ;  /* 0x0000e000ff067b82 */ /* 0x000ea20000000a00 */
[----:B------:R-:W3:Y:S01]  /*0040*/  LDCU.64 UR8, c[0x0][0x358] ;  /* 0x00006b00ff0877ac */ /* 0x000ee20008000a00 */
[----:B------:R-:W4:Y:S01]  /*0050*/  LDCU UR10, c[0x0][0x3ac] ;  /* 0x00007580ff0a77ac */ /* 0x000f220008000800 */
[----:B0-----:R-:W-:-:S04]  /*0060*/  IMAD R9, R0, 0x13, RZ ;  /* 0x0000001300097824 */ /* 0x001fc800078e02ff */
[C---:B------:R-:W-:Y:S01]  /*0070*/  VIADD R4, R9.reuse, 0x1 ;  /* 0x0000000109047836 */ /* 0x040fe20000000000 */
[C---:B-1----:R-:W-:Y:S01]  /*0080*/  ISETP.GE.AND P6, PT, R9.reuse, UR4, PT ;  /* 0x0000000409007c0c */ /* 0x042fe2000bfc6270 */
[C---:B------:R-:W-:Y:S02]  /*0090*/  VIADD R8, R9.reuse, 0x5 ;  /* 0x0000000509087836 */ /* 0x040fe40000000000 */
[C---:B--2---:R-:W-:Y:S01]  /*00a0*/  IMAD.WIDE.U32 R6, R9.reuse, 0x4, R6 ;  /* 0x0000000409067825 */ /* 0x044fe200078e0006 */
[----:B------:R-:W-:Y:S02]  /*00b0*/  ISETP.GE.AND P5, PT, R4, UR4, PT ;  /* 0x0000000404007c0c */ /* 0x000fe4000bfa6270 */
[----:B------:R-:W-:Y:S01]  /*00c0*/  ISETP.GE.AND P1, PT, R8, UR4, PT ;  /* 0x0000000408007c0c */ /* 0x000fe2000bf26270 */
[C---:B------:R-:W-:Y:S01]  /*00d0*/  VIADD R5, R9.reuse, 0x2 ;  /* 0x0000000209057836 */ /* 0x040fe20000000000 */
[----:B------:R-:W-:Y:S01]  /*00e0*/  P2R R46, PR, RZ, 0x20 ;  /* 0x00000020ff2e7803 */ /* 0x000fe20000000000 */
[C---:B------:R-:W-:Y:S01]  /*00f0*/  VIADD R10, R9.reuse, 0x6 ;  /* 0x00000006090a7836 */ /* 0x040fe20000000000 */
[----:B------:R-:W-:Y:S01]  /*0100*/  P2R R49, PR, RZ, 0x2 ;  /* 0x00000002ff317803 */ /* 0x000fe20000000000 */
[----:B------:R-:W-:Y:S01]  /*0110*/  VIADD R4, R9, 0x3 ;  /* 0x0000000309047836 */ /* 0x000fe20000000000 */
[----:B------:R-:W-:Y:S01]  /*0120*/  ISETP.GE.AND P4, PT, R5, UR4, PT ;  /* 0x0000000405007c0c */ /* 0x000fe2000bf86270 */
[C---:B------:R-:W-:Y:S01]  /*0130*/  VIADD R5, R9.reuse, 0x4 ;  /* 0x0000000409057836 */ /* 0x040fe20000000000 */
[----:B------:R-:W-:Y:S01]  /*0140*/  ISETP.GE.AND P0, PT, R10, UR4, PT ;  /* 0x000000040a007c0c */ /* 0x000fe2000bf06270 */
[----:B------:R-:W-:Y:S01]  /*0150*/  VIADD R29, R9, 0x9 ;  /* 0x00000009091d7836 */ /* 0x000fe20000000000 */
[----:B------:R-:W-:Y:S01]  /*0160*/  ISETP.GE.AND P3, PT, R4, UR4, PT ;  /* 0x0000000404007c0c */ /* 0x000fe2000bf66270 */
[----:B---3--:R-:W2:Y:S01]  /*0170*/  @!P5 LDG.E R8, desc[UR8][R6.64+0x4] ;  /* 0x000004080608d981 */ /* 0x008ea2000c1e1900 */
[----:B------:R-:W-:Y:S01]  /*0180*/  ISETP.GE.AND P2, PT, R5, UR4, PT ;  /* 0x0000000405007c0c */ /* 0x000fe2000bf46270 */
[C---:B------:R-:W-:Y:S01]  /*0190*/  VIADD R4, R9.reuse, 0x7 ;  /* 0x0000000709047836 */ /* 0x040fe20000000000 */
[----:B------:R-:W-:Y:S01]  /*01a0*/  P2R R50, PR, RZ, 0x1 ;  /* 0x00000001ff327803 */ /* 0x000fe20000000000 */
[----:B------:R-:W3:Y:S01]  /*01b0*/  @!P1 LDG.E R35, desc[UR8][R6.64+0x14] ;  /* 0x0000140806239981 */ /* 0x000ee2000c1e1900 */
[C---:B------:R-:W-:Y:S01]  /*01c0*/  VIADD R5, R9.reuse, 0x8 ;  /* 0x0000000809057836 */ /* 0x040fe20000000000 */
[----:B------:R-:W-:Y:S01]  /*01d0*/  P2R R47, PR, RZ, 0x8 ;  /* 0x00000008ff2f7803 */ /* 0x000fe20000000000 */
[C---:B------:R-:W-:Y:S01]  /*01e0*/  VIADD R30, R9.reuse, 0xa ;  /* 0x0000000a091e7836 */ /* 0x040fe20000000000 */
[----:B------:R-:W4:Y:S01]  /*01f0*/  @!P4 LDG.E R10, desc[UR8][R6.64+0x8] ;  /* 0x00000808060ac981 */ /* 0x000f22000c1e1900 */
[C---:B------:R-:W-:Y:S01]  /*0200*/  VIADD R31, R9.reuse, 0xb ;  /* 0x0000000b091f7836 */ /* 0x040fe20000000000 */
[----:B------:R-:W-:Y:S01]  /*0210*/  P2R R48, PR, RZ, 0x4 ;  /* 0x00000004ff307803 */ /* 0x000fe20000000000 */
[C---:B------:R-:W-:Y:S01]  /*0220*/  VIADD R32, R9.reuse, 0xc ;  /* 0x0000000c09207836 */ /* 0x040fe20000000000 */
[----:B------:R-:W3:Y:S01]  /*0230*/  @!P3 LDG.E R11, desc[UR8][R6.64+0xc] ;  /* 0x00000c08060bb981 */ /* 0x000ee2000c1e1900 */
[----:B------:R-:W-:Y:S01]  /*0240*/  VIADD R33, R9, 0x10 ;  /* 0x0000001009217836 */ /* 0x000fe20000000000 */
[----:B------:R-:W-:-:S02]  /*0250*/  P2R R45, PR, RZ, 0x10 ;  /* 0x00000010ff2d7803 */ /* 0x000fc40000000000 */
[----:B------:R-:W3:Y:S04]  /*0260*/  @!P2 LDG.E R34, desc[UR8][R6.64+0x10] ;  /* 0x000010080622a981 */ /* 0x000ee8000c1e1900 */
[----:B------:R-:W3:Y:S01]  /*0270*/  @!P0 LDG.E R36, desc[UR8][R6.64+0x18] ;  /* 0x0000180806248981 */ /* 0x000ee2000c1e1900 */
[----:B------:R-:W-:-:S03]  /*0280*/  ISETP.GE.AND P0, PT, R4, UR4, PT ;  /* 0x0000000404007c0c */ /* 0x000fc6000bf06270 */
[----:B------:R-:W3:Y:S01]  /*0290*/  @!P6 LDG.E R61, desc[UR8][R6.64] ;  /* 0x00000008063de981 */ /* 0x000ee2000c1e1900 */
[----:B------:R-:W-:-:S09]  /*02a0*/  P2R R51, PR, RZ, 0x1 ;  /* 0x00000001ff337803 */ /* 0x000fd20000000000 */
[----:B------:R-:W3:Y:S01]  /*02b0*/  @!P0 LDG.E R37, desc[UR8][R6.64+0x1c] ;  /* 0x00001c0806258981 */ /* 0x000ee2000c1e1900 */
[----:B------:R-:W-:Y:S02]  /*02c0*/  ISETP.GE.AND P0, PT, R5, UR4, PT ;  /* 0x0000000405007c0c */ /* 0x000fe4000bf06270 */
[----:B------:R-:W0:Y:S02]  /*02d0*/  LDC.64 R4, c[0x0][0x390] ;  /* 0x0000e400ff047b82 */ /* 0x000e240000000a00 */
[----:B------:R-:W-:-:S09]  /*02e0*/  P2R R52, PR, RZ, 0x1 ;  /* 0x00000001ff347803 */ /* 0x000fd20000000000 */
[----:B------:R-:W3:Y:S01]  /*02f0*/  @!P0 LDG.E R38, desc[UR8][R6.64+0x20] ;  /* 0x0000200806268981 */ /* 0x000ee2000c1e1900 */
[----:B------:R-:W-:-:S04]  /*0300*/  ISETP.GE.AND P0, PT, R29, UR4, PT ;  /* 0x000000041d007c0c */ /* 0x000fc8000bf06270 */
[----:B------:R-:W-:-:S09]  /*0310*/  P2R R53, PR, RZ, 0x1 ;  /* 0x00000001ff357803 */ /* 0x000fd20000000000 */
[----:B------:R-:W3:Y:S01]  /*0320*/  @!P0 LDG.E R39, desc[UR8][R6.64+0x24] ;  /* 0x0000240806278981 */ /* 0x000ee2000c1e1900 */
[----:B------:R-:W-:Y:S01]  /*0330*/  ISETP.GE.AND P0, PT, R30, UR4, PT ;  /* 0x000000041e007c0c */ /* 0x000fe2000bf06270 */
[----:B------:R-:W-:-:S05]  /*0340*/  VIADD R30, R9, 0xd ;  /* 0x0000000d091e7836 */ /* 0x000fca0000000000 */
[----:B------:R-:W-:Y:S02]  /*0350*/  ISETP.GE.AND P1, PT, R30, UR4, PT ;  /* 0x000000041e007c0c */ /* 0x000fe4000bf26270 */
[----:B------:R-:W-:Y:S02]  /*0360*/  P2R R54, PR, RZ, 0x1 ;  /* 0x00000001ff367803 */ /* 0x000fe40000000000 */
[----:B------:R-:W-:-:S03]  /*0370*/  P2R R58, PR, RZ, 0x2 ;  /* 0x00000002ff3a7803 */ /* 0x000fc60000000000 */
[----:B------:R-:W3:Y:S01]  /*0380*/  @!P0 LDG.E R40, desc[UR8][R6.64+0x28] ;  /* 0x0000280806288981 */ /* 0x000ee2000c1e1900 */
[----:B------:R-:W-:-:S05]  /*0390*/  ISETP.GE.AND P0, PT, R31, UR4, PT ;  /* 0x000000041f007c0c */ /* 0x000fca000bf06270 */
[----:B------:R-:W3:Y:S01]  /*03a0*/  @!P1 LDG.E R62, desc[UR8][R6.64+0x34] ;  /* 0x00003408063e9981 */ /* 0x000ee2000c1e1900 */
[----:B------:R-:W-:-:S04]  /*03b0*/  ISETP.NE.AND P1, PT, R54, RZ, PT ;  /* 0x000000ff3600720c */ /* 0x000fc80003f25270 */
[----:B------:R-:W-:Y:S02]  /*03c0*/  P2R R57, PR, RZ, 0x2 ;  /* 0x00000002ff397803 */ /* 0x000fe40000000000 */
[----:B------:R-:W-:Y:S01]  /*03d0*/  ISETP.NE.AND P1, PT, R53, RZ, PT ;  /* 0x000000ff3500720c */ /* 0x000fe20003f25270 */
[----:B------:R-:W3:Y:S03]  /*03e0*/  @!P0 LDG.E R41, desc[UR8][R6.64+0x2c] ;  /* 0x00002c0806298981 */ /* 0x000ee6000c1e1900 */
[----:B------:R-:W-:Y:S02]  /*03f0*/  P2R R56, PR, RZ, 0x2 ;  /* 0x00000002ff387803 */ /* 0x000fe40000000000 */
[----:B------:R-:W-:Y:S02]  /*0400*/  ISETP.NE.AND P1, PT, R52, RZ, PT ;  /* 0x000000ff3400720c */ /* 0x000fe40003f25270 */
[----:B------:R-:W-:-:S02]  /*0410*/  P2R R60, PR, RZ, 0x1 ;  /* 0x00000001ff3c7803 */ /* 0x000fc40000000000 */
[----:B------:R-:W-:Y:S02]  /*0420*/  P2R R55, PR, RZ, 0x2 ;  /* 0x00000002ff377803 */ /* 0x000fe40000000000 */
[----:B------:R-:W-:Y:S02]  /*0430*/  ISETP.GE.AND P0, PT, R32, UR4, PT ;  /* 0x0000000420007c0c */ /* 0x000fe4000bf06270 */
[----:B------:R-:W-:Y:S01]  /*0440*/  ISETP.NE.AND P1, PT, R51, RZ, PT ;  /* 0x000000ff3300720c */ /* 0x000fe20003f25270 */
[----:B------:R-:W-:-:S03]  /*0450*/  VIADD R32, R9, 0xf ;  /* 0x0000000f09207836 */ /* 0x000fc60000000000 */
[----:B------:R-:W-:Y:S02]  /*0460*/  P2R R54, PR, RZ, 0x2 ;  /* 0x00000002ff367803 */ /* 0x000fe40000000000 */
[----:B------:R-:W-:Y:S02]  /*0470*/  ISETP.NE.AND P1, PT, R50, RZ, PT ;  /* 0x000000ff3200720c */ /* 0x000fe40003f25270 */
[----:B------:R-:W-:Y:S02]  /*0480*/  ISETP.GE.AND P3, PT, R32, UR4, PT ;  /* 0x0000000420007c0c */ /* 0x000fe4000bf66270 */
[----:B------:R-:W-:Y:S01]  /*0490*/  P2R R53, PR, RZ, 0x2 ;  /* 0x00000002ff357803 */ /* 0x000fe20000000000 */
[----:B------:R-:W3:Y:S01]  /*04a0*/  @!P0 LDG.E R42, desc[UR8][R6.64+0x30] ;  /* 0x00003008062a8981 */ /* 0x000ee2000c1e1900 */
[----:B------:R-:W-:Y:S01]  /*04b0*/  ISETP.NE.AND P1, PT, R49, RZ, PT ;  /* 0x000000ff3100720c */ /* 0x000fe20003f25270 */
[----:B------:R-:W-:-:S03]  /*04c0*/  VIADD R31, R9, 0xe ;  /* 0x0000000e091f7836 */ /* 0x000fc60000000000 */
[----:B------:R-:W-:Y:S01]  /*04d0*/  P2R R51, PR, RZ, 0x2 ;  /* 0x00000002ff337803 */ /* 0x000fe20000000000 */
[C---:B------:R-:W-:Y:S01]  /*04e0*/  VIADD R43, R9.reuse, 0x11 ;  /* 0x00000011092b7836 */ /* 0x040fe20000000000 */
[----:B------:R-:W-:Y:S01]  /*04f0*/  ISETP.NE.AND P1, PT, R48, RZ, PT ;  /* 0x000000ff3000720c */ /* 0x000fe20003f25270 */
[----:B------:R-:W-:Y:S01]  /*0500*/  VIADD R44, R9, 0x12 ;  /* 0x00000012092c7836 */ /* 0x000fe20000000000 */
[----:B------:R-:W-:Y:S02]  /*0510*/  ISETP.GE.AND P2, PT, R31, UR4, PT ;  /* 0x000000041f007c0c */ /* 0x000fe4000bf46270 */
[----:B------:R-:W-:Y:S02]  /*0520*/  P2R R49, PR, RZ, 0x2 ;  /* 0x00000002ff317803 */ /* 0x000fe40000000000 */
[----:B------:R-:W-:Y:S02]  /*0530*/  ISETP.NE.AND P1, PT, R47, RZ, PT ;  /* 0x000000ff2f00720c */ /* 0x000fe40003f25270 */
[----:B------:R-:W-:Y:S01]  /*0540*/  ISETP.GE.AND P4, PT, R33, UR4, PT ;  /* 0x0000000421007c0c */ /* 0x000fe2000bf86270 */
[----:B------:R-:W3:Y:S01]  /*0550*/  @!P3 LDG.E R47, desc[UR8][R6.64+0x3c] ;  /* 0x00003c08062fb981 */ /* 0x000ee2000c1e1900 */
[----:B------:R-:W-:-:S02]  /*0560*/  ISETP.GE.AND P5, PT, R43, UR4, PT ;  /* 0x000000042b007c0c */ /* 0x000fc4000bfa6270 */
[----:B------:R-:W-:Y:S02]  /*0570*/  ISETP.GE.AND P6, PT, R44, UR4, PT ;  /* 0x000000042c007c0c */ /* 0x000fe4000bfc6270 */
[----:B------:R-:W-:Y:S02]  /*0580*/  P2R R48, PR, RZ, 0x2 ;  /* 0x00000002ff307803 */ /* 0x000fe40000000000 */
[----:B------:R-:W-:-:S04]  /*0590*/  ISETP.NE.AND P1, PT, R45, RZ, PT ;  /* 0x000000ff2d00720c */ /* 0x000fc80003f25270 */
[----:B------:R-:W-:Y:S01]  /*05a0*/  P2R R45, PR, RZ, 0x2 ;  /* 0x00000002ff2d7803 */ /* 0x000fe20000000000 */
[----:B0-----:R-:W-:Y:S01]  /*05b0*/  IMAD.WIDE.U32 R4, R9, 0x4, R4 ;  /* 0x0000000409047825 */ /* 0x001fe200078e0004 */
[----:B------:R-:W-:Y:S01]  /*05c0*/  ISETP.NE.AND P1, PT, R46, RZ, PT ;  /* 0x000000ff2e00720c */ /* 0x000fe20003f25270 */
[----:B------:R-:W3:Y:S01]  /*05d0*/  @!P4 LDG.E R50, desc[UR8][R6.64+0x40] ;  /* 0x000040080632c981 */ /* 0x000ee2000c1e1900 */
[----:B------:R-:W-:-:S03]  /*05e0*/  P2R R59, PR, RZ, 0x1 ;  /* 0x00000001ff3b7803 */ /* 0x000fc60000000000 */
[----:B------:R-:W3:Y:S01]  /*05f0*/  @!P2 LDG.E R46, desc[UR8][R6.64+0x38] ;  /* 0x00003808062ea981 */ /* 0x000ee2000c1e1900 */
[----:B------:R-:W-:Y:S01]  /*0600*/  ISETP.GE.AND P0, PT, R9, UR4, PT ;  /* 0x0000000409007c0c */ /* 0x000fe2000bf06270 */
[----:B------:R-:W-:Y:S01]  /*0610*/  IMAD.MOV.U32 R30, RZ, RZ, -0x1 ;  /* 0xffffffffff1e7424 */ /* 0x000fe200078e00ff */
[----:B------:R-:W0:Y:S01]  /*0620*/  S2UR UR6, SR_CgaCtaId ;  /* 0x00000000000679c3 */ /* 0x000e220000008800 */
[----:B------:R-:W3:Y:S01]  /*0630*/  @!P5 LDG.E R9, desc[UR8][R6.64+0x44] ;  /* 0x000044080609d981 */ /* 0x000ee2000c1e1900 */
[----:B------:R-:W-:Y:S01]  /*0640*/  IMAD.MOV.U32 R31, RZ, RZ, -0x1 ;  /* 0xffffffffff1f7424 */ /* 0x000fe200078e00ff */
[----:B------:R-:W1:Y:S02]  /*0650*/  LDCU.64 UR4, c[0x0][0x3a8] ;  /* 0x00007500ff0477ac */ /* 0x000e640008000a00 */
[----:B------:R-:W3:Y:S03]  /*0660*/  @!P6 LDG.E R52, desc[UR8][R6.64+0x48] ;  /* 0x000048080634e981 */ /* 0x000ee6000c1e1900 */
[----:B------:R-:W-:Y:S06]  /*0670*/  BAR.SYNC.DEFER_BLOCKING 0x0 ;  /* 0x0000000000007b1d */ /* 0x000fec0000010000 */
[----:B------:R0:W5:Y:S01]  /*0680*/  @!P1 LDG.E R3, desc[UR8][R4.64+0x4] ;  /* 0x0000040804039981 */ /* 0x000162000c1e1900 */
[----:B------:R-:W-:-:S02]  /*0690*/  IMAD.MOV.U32 R32, RZ, RZ, -0x1 ;  /* 0xffffffffff207424 */ /* 0x000fc400078e00ff */
[----:B------:R-:W-:Y:S01]  /*06a0*/  IMAD.MOV.U32 R33, RZ, RZ, -0x1 ;  /* 0xffffffffff217424 */ /* 0x000fe200078e00ff */
[----:B------:R0:W5:Y:S01]  /*06b0*/  @!P0 LDG.E R2, desc[UR8][R4.64] ;  /* 0x0000000804028981 */ /* 0x000162000c1e1900 */
[----:B--2---:R-:W-:Y:S01]  /*06c0*/  @!P1 LOP3.LUT R30, R8, 0x80000000, RZ, 0x3c, !PT ;  /* 0x80000000081e9812 */ /* 0x004fe200078e3cff */
[----:B------:R-:W-:Y:S01]  /*06d0*/  IMAD.MOV.U32 R29, RZ, RZ, -0x1 ;  /* 0xffffffffff1d7424 */ /* 0x000fe200078e00ff */
[----:B------:R-:W-:Y:S01]  /*06e0*/  ISETP.NE.AND P1, PT, R45, RZ, PT ;  /* 0x000000ff2d00720c */ /* 0x000fe20003f25270 */
[----:B------:R2:W5:Y:S01]  /*06f0*/  @!P2 LDG.E R24, desc[UR8][R4.64+0x38] ;  /* 0x000038080418a981 */ /* 0x000562000c1e1900 */
[----:B-1----:R-:W-:-:S03]  /*0700*/  UIADD3 UR7, UPT, UPT, UR4, 0x6, URZ ;  /* 0x0000000604077890 */ /* 0x002fc6000fffe0ff */
[----:B------:R2:W5:Y:S01]  /*0710*/  @!P3 LDG.E R25, desc[UR8][R4.64+0x3c] ;  /* 0x00003c080419b981 */ /* 0x000562000c1e1900 */
[----:B------:R-:W-:-:S03]  /*0720*/  UIADD3 UR5, UPT, UPT, -UR4, UR5, URZ ;  /* 0x0000000504057290 */ /* 0x000fc6000fffe1ff */
[----:B------:R2:W5:Y:S04]  /*0730*/  @!P4 LDG.E R26, desc[UR8][R4.64+0x40] ;  /* 0x00004008041ac981 */ /* 0x000568000c1e1900 */
[----:B----4-:R-:W-:Y:S01]  /*0740*/  @!P1 LOP3.LUT R31, R10, 0x80000000, RZ, 0x3c, !PT ;  /* 0x800000000a1f9812 */ /* 0x010fe200078e3cff */
[----:B------:R2:W5:Y:S01]  /*0750*/  @!P1 LDG.E R12, desc[UR8][R4.64+0x8] ;  /* 0x00000808040c9981 */ /* 0x000562000c1e1900 */
[----:B------:R-:W-:-:S03]  /*0760*/  ISETP.NE.AND P1, PT, R48, RZ, PT ;  /* 0x000000ff3000720c */ /* 0x000fc60003f25270 */
[----:B------:R2:W5:Y:S04]  /*0770*/  @!P5 LDG.E R27, desc[UR8][R4.64+0x44] ;  /* 0x00004408041bd981 */ /* 0x000568000c1e1900 */
[----:B------:R2:W5:Y:S06]  /*0780*/  @!P6 LDG.E R28, desc[UR8][R4.64+0x48] ;  /* 0x00004808041ce981 */ /* 0x00056c000c1e1900 */
[----:B---3--:R-:W-:Y:S01]  /*0790*/  @!P1 LOP3.LUT R32, R11, 0x80000000, RZ, 0x3c, !PT ;  /* 0x800000000b209812 */ /* 0x008fe200078e3cff */
[----:B------:R2:W5:Y:S01]  /*07a0*/  @!P1 LDG.E R13, desc[UR8][R4.64+0xc] ;  /* 0x00000c08040d9981 */ /* 0x000562000c1e1900 */
[----:B------:R-:W-:-:S13]  /*07b0*/  ISETP.NE.AND P1, PT, R49, RZ, PT ;  /* 0x000000ff3100720c */ /* 0x000fda0003f25270 */
[----:B------:R-:W-:Y:S01]  /*07c0*/  @!P1 LOP3.LUT R33, R34, 0x80000000, RZ, 0x3c, !PT ;  /* 0x8000000022219812 */ /* 0x000fe200078e3cff */
[----:B------:R2:W5:Y:S01]  /*07d0*/  @!P1 LDG.E R14, desc[UR8][R4.64+0x10] ;  /* 0x00001008040e9981 */ /* 0x000562000c1e1900 */
[----:B------:R-:W-:Y:S01]  /*07e0*/  ISETP.NE.AND P1, PT, R51, RZ, PT ;  /* 0x000000ff3300720c */ /* 0x000fe20003f25270 */
[----:B------:R-:W-:-:S12]  /*07f0*/  IMAD.MOV.U32 R34, RZ, RZ, -0x1 ;  /* 0xffffffffff227424 */ /* 0x000fd800078e00ff */
        /* <DEDUP_REMOVED lines=15> */
[----:B------:R-:W-:Y:S01]  /*08f0*/  IMAD.MOV.U32 R38, RZ, RZ, -0x1 ;  /* 0xffffffffff267424 */ /* 0x000fe200078e00ff */
[----:B------:R-:W-:Y:S02]  /*0900*/  @!P0 LOP3.LUT R29, R61, 0x80000000, RZ, 0x3c, !PT ;  /* 0x800000003d1d8812 */ /* 0x000fe400078e3cff */
[----:B------:R-:W-:-:S09]  /*0910*/  ISETP.NE.AND P0, PT, R60, RZ, PT ;  /* 0x000000ff3c00720c */ /* 0x000fd20003f05270 */
[----:B------:R-:W-:Y:S01]  /*0920*/  @!P1 LOP3.LUT R38, R39, 0x80000000, RZ, 0x3c, !PT ;  /* 0x8000000027269812 */ /* 0x000fe200078e3cff */
[----:B------:R2:W5:Y:S01]  /*0930*/  @!P1 LDG.E R19, desc[UR8][R4.64+0x24] ;  /* 0x0000240804139981 */ /* 0x000562000c1e1900 */
[----:B------:R-:W-:Y:S01]  /*0940*/  ISETP.NE.AND P1, PT, R57, RZ, PT ;  /* 0x000000ff3900720c */ /* 0x000fe20003f25270 */
[----:B------:R-:W-:Y:S02]  /*0950*/  IMAD.MOV.U32 R39, RZ, RZ, -0x1 ;  /* 0xffffffffff277424 */ /* 0x000fe400078e00ff */
[----:B------:R2:W5:Y:S10]  /*0960*/  @!P0 LDG.E R21, desc[UR8][R4.64+0x2c] ;  /* 0x00002c0804158981 */ /* 0x000574000c1e1900 */
[----:B------:R-:W-:Y:S01]  /*0970*/  @!P1 LOP3.LUT R39, R40, 0x80000000, RZ, 0x3c, !PT ;  /* 0x8000000028279812 */ /* 0x000fe200078e3cff */
[----:B------:R-:W-:Y:S01]  /*0980*/  IMAD.MOV.U32 R40, RZ, RZ, -0x1 ;  /* 0xffffffffff287424 */ /* 0x000fe200078e00ff */
[----:B------:R2:W5:Y:S01]  /*0990*/  @!P1 LDG.E R20, desc[UR8][R4.64+0x28] ;  /* 0x0000280804149981 */ /* 0x000562000c1e1900 */
[----:B------:R-:W-:-:S02]  /*09a0*/  @!P0 LOP3.LUT R40, R41, 0x80000000, RZ, 0x3c, !PT ;  /* 0x8000000029288812 */ /* 0x000fc400078e3cff */
[----:B------:R-:W-:Y:S02]  /*09b0*/  ISETP.NE.AND P1, PT, R58, RZ, PT ;  /* 0x000000ff3a00720c */ /* 0x000fe40003f25270 */
[----:B------:R-:W-:Y:S01]  /*09c0*/  ISETP.NE.AND P0, PT, R59, RZ, PT ;  /* 0x000000ff3b00720c */ /* 0x000fe20003f05270 */
[----:B------:R-:W-:Y:S01]  /*09d0*/  IMAD.MOV.U32 R41, RZ, RZ, -0x1 ;  /* 0xffffffffff297424 */ /* 0x000fe200078e00ff */
[----:B------:R-:W-:Y:S02]  /*09e0*/  UMOV UR4, 0x400 ;  /* 0x0000040000047882 */ /* 0x000fe40000000000 */
[----:B0-----:R-:W-:-:S07]  /*09f0*/  ULEA UR4, UR6, UR4, 0x18 ;  /* 0x0000000406047291 */ /* 0x001fce000f8ec0ff */
[----:B------:R2:W5:Y:S02]  /*0a00*/  @!P1 LDG.E R23, desc[UR8][R4.64+0x34] ;  /* 0x0000340804179981 */ /* 0x000564000c1e1900 */
[----:B------:R-:W-:Y:S02]  /*0a10*/  @!P0 LOP3.LUT R41, R42, 0x80000000, RZ, 0x3c, !PT ;  /* 0x800000002a298812 */ /* 0x000fe400078e3cff */
[----:B------:R2:W5:Y:S01]  /*0a20*/  @!P0 LDG.E R22, desc[UR8][R4.64+0x30] ;  /* 0x0000300804168981 */ /* 0x000562000c1e1900 */
[----:B------:R-:W0:Y:S01]  /*0a30*/  S2R R42, SR_LANEID ;  /* 0x00000000002a7919 */ /* 0x000e220000000000 */
[----:B------:R-:W-:Y:S01]  /*0a40*/  IMAD.MOV.U32 R45, RZ, RZ, -0x1 ;  /* 0xffffffffff2d7424 */ /* 0x000fe200078e00ff */
[----:B------:R-:W-:Y:S02]  /*0a50*/  @!P3 LOP3.LUT R45, R47, 0x80000000, RZ, 0x3c, !PT ;  /* 0x800000002f2db812 */ /* 0x000fe400078e3cff */
[----:B------:R-:W-:Y:S01]  /*0a60*/  LEA R47, R0, UR4, 0x2 ;  /* 0x00000004002f7c11 */ /* 0x000fe2000f8e10ff */
[----:B------:R-:W-:Y:S01]  /*0a70*/  IMAD.MOV.U32 R44, RZ, RZ, -0x1 ;  /* 0xffffffffff2c7424 */ /* 0x000fe200078e00ff */
[----:B------:R-:W-:-:S02]  /*0a80*/  SHF.R.U32.HI R124, RZ, 0x5, R0 ;  /* 0x00000005ff7c7819 */ /* 0x000fc40000011600 */
[----:B------:R-:W-:Y:S01]  /*0a90*/  @!P2 LOP3.LUT R44, R46, 0x80000000, RZ, 0x3c, !PT ;  /* 0x800000002e2ca812 */ /* 0x000fe200078e3cff */
[----:B------:R-:W-:Y:S02]  /*0aa0*/  IMAD R51, R0, 0x80, R47 ;  /* 0x0000008000337824 */ /* 0x000fe400078e022f */
[----:B------:R-:W-:Y:S01]  /*0ab0*/  IMAD.MOV.U32 R46, RZ, RZ, -0x1 ;  /* 0xffffffffff2e7424 */ /* 0x000fe200078e00ff */
[----:B------:R-:W-:Y:S01]  /*0ac0*/  @!P4 LOP3.LUT R46, R50, 0x80000000, RZ, 0x3c, !PT ;  /* 0x80000000322ec812 */ /* 0x000fe200078e3cff */
[----:B------:R-:W-:Y:S01]  /*0ad0*/  IMAD.MOV.U32 R43, RZ, RZ, -0x1 ;  /* 0xffffffffff2b7424 */ /* 0x000fe200078e00ff */
[----:B------:R-:W-:Y:S01]  /*0ae0*/  @!P1 LOP3.LUT R43, R62, 0x80000000, RZ, 0x3c, !PT ;  /* 0x800000003e2b9812 */ /* 0x000fe200078e3cff */
[----:B------:R-:W-:Y:S01]  /*0af0*/  IMAD.MOV.U32 R48, RZ, RZ, -0x1 ;  /* 0xffffffffff307424 */ /* 0x000fe200078e00ff */
[----:B------:R-:W-:Y:S01]  /*0b00*/  @!P5 LOP3.LUT R48, R9, 0x80000000, RZ, 0x3c, !PT ;  /* 0x800000000930d812 */ /* 0x000fe200078e3cff */
[----:B------:R-:W-:Y:S01]  /*0b10*/  IMAD.MOV.U32 R49, RZ, RZ, -0x1 ;  /* 0xffffffffff317424 */ /* 0x000fe200078e00ff */
[----:B------:R-:W-:Y:S01]  /*0b20*/  @!P6 LOP3.LUT R49, R52, 0x80000000, RZ, 0x3c, !PT ;  /* 0x800000003431e812 */ /* 0x000fe200078e3cff */
[----:B------:R-:W-:Y:S01]  /*0b30*/  IMAD R53, R0, -0x38, R51 ;  /* 0xffffffc800357824 */ /* 0x000fe200078e0233 */
[----:B------:R-:W-:Y:S01]  /*0b40*/  LEA R50, R124, UR4, 0x2 ;  /* 0x000000047c327c11 */ /* 0x000fe2000f8e10ff */
[----:B--2---:R-:W-:Y:S06]  /*0b50*/  BAR.SYNC.DEFER_BLOCKING 0x0 ;  /* 0x0000000000007b1d */ /* 0x004fec0000010000 */
.L_x_222:
[----:B------:R-:W-:Y:S01]  /*0b60*/  UISETP.LT.AND UP0, UPT, UR5, 0x6, UPT ;  /* 0x000000060500788c */ /* 0x000fe2000bf01270 */
[----:B------:R-:W-:Y:S01]  /*0b70*/  STS [R47], RZ ;  /* 0x000000ff2f007388 */ /* 0x000fe20000000800 */
[----:B------:R-:W-:Y:S01]  /*0b80*/  UIADD3 UR6, UPT, UPT, UR7, -0x6, URZ ;  /* 0xfffffffa07067890 */ /* 0x000fe2000fffe0ff */
[----:B0-----:R-:W-:Y:S01]  /*0b90*/  ISETP.NE.AND P1, PT, R42, 0x1f, PT ;  /* 0x0000001f2a00780c */ /* 0x001fe20003f25270 */
[----:B------:R-:W-:Y:S01]  /*0ba0*/  USEL UR4, UR5, 0x6, UP0 ;  /* 0x0000000605047887 */ /* 0x000fe20008000000 */
[----:B------:R-:W-:Y:S01]  /*0bb0*/  STS [R47+0x400], RZ ;  /* 0x000400ff2f007388 */ /* 0x000fe20000000800 */
[C---:B------:R-:W-:Y:S01]  /*0bc0*/  ISETP.NE.AND P2, PT, R124.reuse, 0x6, PT ;  /* 0x000000067c00780c */ /* 0x040fe20003f45270 */
[----:B------:R-:W-:Y:S01]  /*0bd0*/  UISETP.GE.AND UP0, UPT, UR7, UR10, UPT ;  /* 0x0000000a0700728c */ /* 0x000fe2000bf06270 */
[----:B-1----:R-:W-:Y:S01]  /*0be0*/  SHF.R.U32.HI R4, RZ, UR6, R29 ;  /* 0x00000006ff047c19 */ /* 0x002fe2000801161d */
[----:B------:R-:W-:Y:S01]  /*0bf0*/  UBMSK UR4, URZ, UR4 ;  /* 0x00000004ff04729b */ /* 0x000fe20008000000 */
[----:B------:R-:W-:Y:S01]  /*0c00*/  STS [R47+0x800], RZ ;  /* 0x000800ff2f007388 */ /* 0x000fe20000000800 */
[----:B------:R-:W-:-:S03]  /*0c10*/  ISETP.NE.AND P3, PT, R124, 0x7, PT ;  /* 0x000000077c00780c */ /* 0x000fc60003f65270 */
[----:B------:R-:W-:Y:S01]  /*0c20*/  STS [R47+0xc00], RZ ;  /* 0x000c00ff2f007388 */ /* 0x000fe20000000800 */
[----:B------:R-:W-:-:S03]  /*0c30*/  LOP3.LUT R4, R4, UR4, RZ, 0xc0, !PT ;  /* 0x0000000404047c12 */ /* 0x000fc6000f8ec0ff */
[----:B------:R-:W-:Y:S02]  /*0c40*/  STS [R47+0x1000], RZ ;  /* 0x001000ff2f007388 */ /* 0x000fe40000000800 */
[----:B------:R-:W-:Y:S01]  /*0c50*/  IMAD.SHL.U32 R5, R4, 0x400, RZ ;  /* 0x0000040004057824 */ /* 0x000fe200078e00ff */
[----:B------:R-:W-:Y:S01]  /*0c60*/  SHF.R.U32.HI R4, RZ, 0x4, R4 ;  /* 0x00000004ff047819 */ /* 0x000fe20000011604 */
[----:B------:R-:W-:Y:S03]  /*0c70*/  STS [R47+0x1400], RZ ;  /* 0x001400ff2f007388 */ /* 0x000fe60000000800 */
[----:B------:R-:W-:Y:S01]  /*0c80*/  LOP3.LUT R54, R5, 0x7c00, RZ, 0xc0, !PT ;  /* 0x00007c0005367812 */ /* 0x000fe200078ec0ff */
[----:B------:R-:W-:Y:S01]  /*0c90*/  STS [R47+0x1800], RZ ;  /* 0x001800ff2f007388 */ /* 0x000fe20000000800 */
[----:B------:R-:W-:-:S03]  /*0ca0*/  LOP3.LUT R4, R4, 0xffffffe, RZ, 0xc0, !PT ;  /* 0x0ffffffe04047812 */ /* 0x000fc600078ec0ff */
[----:B------:R-:W-:Y:S01]  /*0cb0*/  STS [R47+0x1c00], RZ ;  /* 0x001c00ff2f007388 */ /* 0x000fe20000000800 */
[----:B------:R-:W-:Y:S02]  /*0cc0*/  IADD3 R54, PT, PT, R4, R47, R54 ;  /* 0x0000002f04367210 */ /* 0x000fe40007ffe036 */
[----:B------:R-:W-:Y:S01]  /*0cd0*/  SHF.R.U32.HI R4, RZ, UR6, R30 ;  /* 0x00000006ff047c19 */ /* 0x000fe2000801161e */
[----:B------:R-:W-:Y:S03]  /*0ce0*/  STS [R47+0x2000], RZ ;  /* 0x002000ff2f007388 */ /* 0x000fe60000000800 */
[----:B------:R-:W-:Y:S01]  /*0cf0*/  LOP3.LUT R4, R4, UR4, RZ, 0xc0, !PT ;  /* 0x0000000404047c12 */ /* 0x000fe2000f8ec0ff */
[----:B------:R-:W-:Y:S04]  /*0d00*/  STS [R47+0x2400], RZ ;  /* 0x002400ff2f007388 */ /* 0x000fe80000000800 */
[----:B------:R-:W-:Y:S01]  /*0d10*/  STS [R47+0x2800], RZ ;  /* 0x002800ff2f007388 */ /* 0x000fe20000000800 */
[----:B------:R-:W-:Y:S01]  /*0d20*/  IMAD.SHL.U32 R5, R4, 0x400, RZ ;  /* 0x0000040004057824 */ /* 0x000fe200078e00ff */
[----:B------:R-:W-:-:S02]  /*0d30*/  SHF.R.U32.HI R4, RZ, 0x4, R4 ;  /* 0x00000004ff047819 */ /* 0x000fc40000011604 */
[----:B------:R-:W-:Y:S02]  /*0d40*/  STS [R47+0x2c00], RZ ;  /* 0x002c00ff2f007388 */ /* 0x000fe40000000800 */
[----:B------:R-:W-:Y:S02]  /*0d50*/  LOP3.LUT R56, R5, 0x7c00, RZ, 0xc0, !PT ;  /* 0x00007c0005387812 */ /* 0x000fe400078ec0ff */
        /* <DEDUP_REMOVED lines=32> */
[----:B------:R-:W0:Y:S02]  /*0f60*/  LDS.U16 R52, [R54] ;  /* 0x0000000036347984 */ /* 0x000e240000000400 */
[----:B0-----:R-:W-:-:S05]  /*0f70*/  VIADD R5, R52, 0x1 ;  /* 0x0000000134057836 */ /* 0x001fca0000000000 */
[----:B------:R0:W-:Y:S04]  /*0f80*/  STS.U16 [R54], R5 ;  /* 0x0000000536007388 */ /* 0x0001e80000000400 */
[----:B------:R-:W1:Y:S01]  /*0f90*/  LDS.U16 R57, [R56] ;  /* 0x0000000038397984 */ /* 0x000e620000000400 */
[----:B0-----:R-:W-:Y:S01]  /*0fa0*/  IMAD.SHL.U32 R5, R4, 0x400, RZ ;  /* 0x0000040004057824 */ /* 0x001fe200078e00ff */
[----:B------:R-:W-:-:S04]  /*0fb0*/  SHF.R.U32.HI R4, RZ, 0x4, R4 ;  /* 0x00000004ff047819 */ /* 0x000fc80000011604 */
[----:B------:R-:W-:Y:S02]  /*0fc0*/  LOP3.LUT R60, R5, 0x7c00, RZ, 0xc0, !PT ;  /* 0x00007c00053c7812 */ /* 0x000fe400078ec0ff */
[----:B------:R-:W-:-:S04]  /*0fd0*/  LOP3.LUT R4, R4, 0xffffffe, RZ, 0xc0, !PT ;  /* 0x0ffffffe04047812 */ /* 0x000fc800078ec0ff */
[----:B------:R-:W-:Y:S02]  /*0fe0*/  IADD3 R60, PT, PT, R4, R47, R60 ;  /* 0x0000002f043c7210 */ /* 0x000fe40007ffe03c */
[----:B------:R-:W-:-:S04]  /*0ff0*/  SHF.R.U32.HI R4, RZ, UR6, R33 ;  /* 0x00000006ff047c19 */ /* 0x000fc80008011621 */
[----:B------:R-:W-:-:S05]  /*1000*/  LOP3.LUT R4, R4, UR4, RZ, 0xc0, !PT ;  /* 0x0000000404047c12 */ /* 0x000fca000f8ec0ff */
[----:B------:R-:W-:Y:S01]  /*1010*/  IMAD.SHL.U32 R6, R4, 0x400, RZ ;  /* 0x0000040004067824 */ /* 0x000fe200078e00ff */
[----:B------:R-:W-:-:S04]  /*1020*/  SHF.R.U32.HI R4, RZ, 0x4, R4 ;  /* 0x00000004ff047819 */ /* 0x000fc80000011604 */
[----:B------:R-:W-:Y:S02]  /*1030*/  LOP3.LUT R6, R6, 0x7c00, RZ, 0xc0, !PT ;  /* 0x00007c0006067812 */ /* 0x000fe400078ec0ff */
[----:B------:R-:W-:-:S04]  /*1040*/  LOP3.LUT R4, R4, 0xffffffe, RZ, 0xc0, !PT ;  /* 0x0ffffffe04047812 */ /* 0x000fc800078ec0ff */
[----:B------:R-:W-:Y:S01]  /*1050*/  IADD3 R62, PT, PT, R4, R47, R6 ;  /* 0x0000002f043e7210 */ /* 0x000fe20007ffe006 */
[----:B-1----:R-:W-:Y:S01]  /*1060*/  VIADD R7, R57, 0x1 ;  /* 0x0000000139077836 */ /* 0x002fe20000000000 */
[----:B------:R-:W-:-:S04]  /*1070*/  SHF.R.U32.HI R4, RZ, UR6, R34 ;  /* 0x00000006ff047c19 */ /* 0x000fc80008011622 */
[----:B------:R-:W-:Y:S01]  /*1080*/  STS.U16 [R56], R7 ;  /* 0x0000000738007388 */ /* 0x000fe20000000400 */
[----:B------:R-:W-:-:S03]  /*1090*/  LOP3.LUT R4, R4, UR4, RZ, 0xc0, !PT ;  /* 0x0000000404047c12 */ /* 0x000fc6000f8ec0ff */
        /* <DEDUP_REMOVED lines=129> */
[----:B------:R-:W-:Y:S01]  /*18b0*/  SHF.R.U32.HI R4, RZ, UR6, R49 ;  /* 0x00000006ff047c19 */ /* 0x000fe20008011631 */
[----:B------:R-:W0:Y:S03]  /*18c0*/  S2UR UR6, SR_CgaCtaId ;  /* 0x00000000000679c3 */ /* 0x000e260000008800 */
[----:B------:R-:W-:Y:S01]  /*18d0*/  LOP3.LUT R4, R4, UR4, RZ, 0xc0, !PT ;  /* 0x0000000404047c12 */ /* 0x000fe2000f8ec0ff */
[----:B------:R-:W-:-:S04]  /*18e0*/  UMOV UR4, 0x400 ;  /* 0x0000040000047882 */ /* 0x000fc80000000000 */
[----:B------:R-:W-:Y:S01]  /*18f0*/  IMAD.SHL.U32 R6, R4, 0x400, RZ ;  /* 0x0000040004067824 */ /* 0x000fe200078e00ff */
[----:B------:R-:W-:-:S04]  /*1900*/  SHF.R.U32.HI R4, RZ, 0x4, R4 ;  /* 0x00000004ff047819 */ /* 0x000fc80000011604 */
[----:B------:R-:W-:Y:S02]  /*1910*/  LOP3.LUT R6, R6, 0x7c00, RZ, 0xc0, !PT ;  /* 0x00007c0006067812 */ /* 0x000fe400078ec0ff */
[----:B------:R-:W-:-:S04]  /*1920*/  LOP3.LUT R4, R4, 0xffffffe, RZ, 0xc0, !PT ;  /* 0x0ffffffe04047812 */ /* 0x000fc800078ec0ff */
[----:B------:R-:W-:Y:S01]  /*1930*/  IADD3 R90, PT, PT, R4, R47, R6 ;  /* 0x0000002f045a7210 */ /* 0x000fe20007ffe006 */
[----:B-1----:R-:W-:Y:S01]  /*1940*/  VIADD R7, R85, 0x1 ;  /* 0x0000000155077836 */ /* 0x002fe20000000000 */
[----:B0-----:R-:W-:-:S04]  /*1950*/  ULEA UR4, UR6, UR4, 0x18 ;  /* 0x0000000406047291 */ /* 0x001fc8000f8ec0ff */
[----:B------:R-:W-:Y:S04]  /*1960*/  STS.U16 [R84], R7 ;  /* 0x0000000754007388 */ /* 0x000fe80000000400 */
[----:B------:R-:W0:Y:S02]  /*1970*/  LDS.U16 R87, [R86] ;  /* 0x0000000056577984 */ /* 0x000e240000000400 */
[----:B0-----:R-:W-:-:S05]  /*1980*/  VIADD R5, R87, 0x1 ;  /* 0x0000000157057836 */ /* 0x001fca0000000000 */
[----:B------:R-:W-:Y:S04]  /*1990*/  STS.U16 [R86], R5 ;  /* 0x0000000556007388 */ /* 0x000fe80000000400 */
[----:B------:R-:W0:Y:S02]  /*19a0*/  LDS.U16 R89, [R88] ;  /* 0x0000000058597984 */ /* 0x000e240000000400 */
[----:B0-----:R-:W-:-:S05]  /*19b0*/  VIADD R7, R89, 0x1 ;  /* 0x0000000159077836 */ /* 0x001fca0000000000 */
[----:B------:R-:W-:Y:S04]  /*19c0*/  STS.U16 [R88], R7 ;  /* 0x0000000758007388 */ /* 0x000fe80000000400 */
[----:B------:R-:W0:Y:S02]  /*19d0*/  LDS.U16 R91, [R90] ;  /* 0x000000005a5b7984 */ /* 0x000e240000000400 */
[----:B0-----:R-:W-:-:S05]  /*19e0*/  VIADD R5, R91, 0x1 ;  /* 0x000000015b057836 */ /* 0x001fca0000000000 */
[----:B------:R-:W-:Y:S01]  /*19f0*/  STS.U16 [R90], R5 ;  /* 0x000000055a007388 */ /* 0x000fe20000000400 */
[----:B------:R-:W-:Y:S06]  /*1a00*/  BAR.SYNC.DEFER_BLOCKING 0x0 ;  /* 0x0000000000007b1d */ /* 0x000fec0000010000 */
[----:B------:R-:W-:Y:S04]  /*1a10*/  LDS R92, [R51] ;  /* 0x00000000335c7984 */ /* 0x000fe80000000800 */
[----:B------:R-:W0:Y:S04]  /*1a20*/  LDS R93, [R51+0x4] ;  /* 0x00000400335d7984 */ /* 0x000e280000000800 */
[----:B------:R-:W1:Y:S04]  /*1a30*/  LDS R94, [R51+0x8] ;  /* 0x00000800335e7984 */ /* 0x000e680000000800 */
[----:B------:R-:W2:Y:S04]  /*1a40*/  LDS R95, [R51+0xc] ;  /* 0x00000c00335f7984 */ /* 0x000ea80000000800 */
[----:B------:R-:W3:Y:S04]  /*1a50*/  LDS R96, [R51+0x10] ;  /* 0x0000100033607984 */ /* 0x000ee80000000800 */
[----:B------:R-:W4:Y:S04]  /*1a60*/  LDS R97, [R51+0x14] ;  /* 0x0000140033617984 */ /* 0x000f280000000800 */
[----:B------:R-:W4:Y:S04]  /*1a70*/  LDS R98, [R51+0x18] ;  /* 0x0000180033627984 */ /* 0x000f280000000800 */
[----:B------:R-:W4:Y:S04]  /*1a80*/  LDS R99, [R51+0x1c] ;  /* 0x00001c0033637984 */ /* 0x000f280000000800 */
[----:B------:R-:W4:Y:S04]  /*1a90*/  LDS R100, [R51+0x20] ;  /* 0x0000200033647984 */ /* 0x000f280000000800 */
[----:B------:R-:W4:Y:S04]  /*1aa0*/  LDS R101, [R51+0x24] ;  /* 0x0000240033657984 */ /* 0x000f280000000800 */
[----:B------:R-:W4:Y:S04]  /*1ab0*/  LDS R102, [R51+0x28] ;  /* 0x0000280033667984 */ /* 0x000f280000000800 */
[----:B------:R-:W4:Y:S01]  /*1ac0*/  LDS R103, [R51+0x2c] ;  /* 0x00002c0033677984 */ /* 0x000f220000000800 */
[----:B0-----:R-:W-:-:S03]  /*1ad0*/  IMAD.IADD R93, R92, 0x1, R93 ;  /* 0x000000015c5d7824 */ /* 0x001fc600078e025d */
[----:B------:R-:W0:Y:S01]  /*1ae0*/  LDS R104, [R51+0x30] ;  /* 0x0000300033687984 */ /* 0x000e220000000800 */
[----:B-1----:R-:W-:-:S03]  /*1af0*/  IMAD.IADD R94, R94, 0x1, R93 ;  /* 0x000000015e5e7824 */ /* 0x002fc600078e025d */
[----:B------:R-:W1:Y:S01]  /*1b00*/  LDS R105, [R51+0x34] ;  /* 0x0000340033697984 */ /* 0x000e620000000800 */
[----:B--2---:R-:W-:-:S03]  /*1b10*/  IMAD.IADD R95, R95, 0x1, R94 ;  /* 0x000000015f5f7824 */ /* 0x004fc600078e025e */
[----:B------:R-:W2:Y:S01]  /*1b20*/  LDS R106, [R51+0x38] ;  /* 0x00003800336a7984 */ /* 0x000ea20000000800 */
[----:B---3--:R-:W-:-:S03]  /*1b30*/  IMAD.IADD R96, R96, 0x1, R95 ;  /* 0x0000000160607824 */ /* 0x008fc600078e025f */
[----:B------:R-:W3:Y:S01]  /*1b40*/  LDS R107, [R51+0x3c] ;  /* 0x00003c00336b7984 */ /* 0x000ee20000000800 */
[----:B----4-:R-:W-:-:S03]  /*1b50*/  IMAD.IADD R97, R97, 0x1, R96 ;  /* 0x0000000161617824 */ /* 0x010fc600078e0260 */
[----:B------:R-:W4:Y:S01]  /*1b60*/  LDS R108, [R51+0x40] ;  /* 0x00004000336c7984 */ /* 0x000f220000000800 */
[----:B------:R-:W-:-:S03]  /*1b70*/  IMAD.IADD R98, R98, 0x1, R97 ;  /* 0x0000000162627824 */ /* 0x000fc600078e0261 */
        /* <DEDUP_REMOVED lines=31> */
[----:B------:R-:W-:-:S04]  /*1d70*/  IMAD.IADD R114, R114, 0x1, R113 ;  /* 0x0000000172727824 */ /* 0x000fc800078e0271 */
[----:B0-----:R-:W-:-:S04]  /*1d80*/  IMAD.IADD R115, R115, 0x1, R114 ;  /* 0x0000000173737824 */ /* 0x001fc800078e0272 */
[----:B-1----:R-:W-:-:S04]  /*1d90*/  IMAD.IADD R116, R116, 0x1, R115 ;  /* 0x0000000174747824 */ /* 0x002fc800078e0273 */
[----:B--2---:R-:W-:-:S04]  /*1da0*/  IMAD.IADD R117, R117, 0x1, R116 ;  /* 0x0000000175757824 */ /* 0x004fc800078e0274 */
[----:B---3--:R-:W-:-:S04]  /*1db0*/  IMAD.IADD R118, R118, 0x1, R117 ;  /* 0x0000000176767824 */ /* 0x008fc800078e0275 */
[----:B----4-:R-:W-:-:S04]  /*1dc0*/  IMAD.IADD R119, R119, 0x1, R118 ;  /* 0x0000000177777824 */ /* 0x010fc800078e0276 */
[----:B------:R-:W-:-:S04]  /*1dd0*/  IMAD.IADD R120, R120, 0x1, R119 ;  /* 0x0000000178787824 */ /* 0x000fc800078e0277 */
[----:B------:R-:W-:-:S04]  /*1de0*/  IMAD.IADD R121, R121, 0x1, R120 ;  /* 0x0000000179797824 */ /* 0x000fc800078e0278 */
[----:B------:R-:W-:-:S04]  /*1df0*/  IMAD.IADD R122, R122, 0x1, R121 ;  /* 0x000000017a7a7824 */ /* 0x000fc800078e0279 */
[----:B------:R-:W-:-:S04]  /*1e00*/  IMAD.IADD R123, R123, 0x1, R122 ;  /* 0x000000017b7b7824 */ /* 0x000fc800078e027a */
[----:B------:R-:W-:-:S05]  /*1e10*/  IMAD.IADD R125, R4, 0x1, R123 ;  /* 0x00000001047d7824 */ /* 0x000fca00078e027b */
        /* <DEDUP_REMOVED lines=8> */
[----:B------:R-:W0:Y:S02]  /*1ea0*/  SHFL.UP P0, R126, R127, 0x10, RZ ;  /* 0x060000007f7e7989 */ /* 0x000e2400000000ff */
[----:B0-----:R-:W-:Y:S01]  /*1eb0*/  @P0 IMAD.IADD R126, R127, 0x1, R126 ;  /* 0x000000017f7e0824 */ /* 0x001fe200078e027e */
[----:B------:R-:W-:-:S03]  /*1ec0*/  ISETP.NE.AND P0, PT, R124, 0x1, PT ;  /* 0x000000017c00780c */ /* 0x000fc60003f05270 */
[----:B------:R-:W-:Y:S01]  /*1ed0*/  IMAD.IADD R125, R126, 0x1, -R125 ;  /* 0x000000017e7d7824 */ /* 0x000fe200078e0a7d */
[----:B------:R-:W-:Y:S01]  /*1ee0*/  @!P1 STS [R50+0x8400], R126 ;  /* 0x0084007e32009388 */ /* 0x000fe20000000800 */
[----:B------:R-:W-:Y:S01]  /*1ef0*/  BAR.SYNC.DEFER_BLOCKING 0x0 ;  /* 0x0000000000007b1d */ /* 0x000fe20000010000 */
[----:B------:R-:W-:-:S05]  /*1f00*/  ISETP.NE.AND P1, PT, R124, 0x4, PT ;  /* 0x000000047c00780c */ /* 0x000fca0003f25270 */
[----:B------:R-:W0:Y:S04]  /*1f10*/  LDS.128 R4, [UR4+0x8400] ;  /* 0x00840004ff047984 */ /* 0x000e280008000c00 */
[----:B------:R-:W1:Y:S01]  /*1f20*/  LDS.128 R8, [UR4+0x8410] ;  /* 0x00841004ff087984 */ /* 0x000e620008000c00 */
[C---:B0-----:R-:W-:Y:S01]  /*1f30*/  SEL R55, R4.reuse, R55, !P0 ;  /* 0x0000003704377207 */ /* 0x041fe20004000000 */
[----:B------:R-:W-:Y:S01]  /*1f40*/  IMAD.IADD R5, R4, 0x1, R5 ;  /* 0x0000000104057824 */ /* 0x000fe200078e0205 */
[----:B------:R-:W-:-:S03]  /*1f50*/  ISETP.NE.AND P0, PT, R124, 0x2, PT ;  /* 0x000000027c00780c */ /* 0x000fc60003f05270 */
[----:B------:R-:W-:Y:S01]  /*1f60*/  IMAD.IADD R6, R6, 0x1, R5 ;  /* 0x0000000106067824 */ /* 0x000fe200078e0205 */
[----:B------:R-:W-:Y:S02]  /*1f70*/  SEL R55, R5, R55, !P0 ;  /* 0x0000003705377207 */ /* 0x000fe40004000000 */
[----:B------:R-:W-:Y:S01]  /*1f80*/  ISETP.NE.AND P0, PT, R124, 0x3, PT ;  /* 0x000000037c00780c */ /* 0x000fe20003f05270 */
[----:B------:R-:W-:-:S03]  /*1f90*/  IMAD.IADD R7, R7, 0x1, R6 ;  /* 0x0000000107077824 */ /* 0x000fc600078e0206 */
[----:B------:R-:W-:Y:S01]  /*1fa0*/  SEL R55, R6, R55, !P0 ;  /* 0x0000003706377207 */ /* 0x000fe20004000000 */
[C---:B-1----:R-:W-:Y:S01]  /*1fb0*/  IMAD.IADD R8, R7.reuse, 0x1, R8 ;  /* 0x0000000107087824 */ /* 0x042fe200078e0208 */
[----:B------:R-:W-:Y:S02]  /*1fc0*/  ISETP.NE.AND P0, PT, R124, 0x5, PT ;  /* 0x000000057c00780c */ /* 0x000fe40003f05270 */
[----:B------:R-:W-:Y:S01]  /*1fd0*/  SEL R55, R7, R55, !P1 ;  /* 0x0000003707377207 */ /* 0x000fe20004800000 */
[----:B------:R-:W-:Y:S01]  /*1fe0*/  IMAD.IADD R9, R9, 0x1, R8 ;  /* 0x0000000109097824 */ /* 0x000fe200078e0208 */
[----:B------:R-:W-:Y:S02]  /*1ff0*/  ISETP.NE.AND P1, PT, R42, RZ, PT ;  /* 0x000000ff2a00720c */ /* 0x000fe40003f25270 */
[----:B------:R-:W-:Y:S01]  /*2000*/  SEL R55, R8, R55, !P0 ;  /* 0x0000003708377207 */ /* 0x000fe20004000000 */
[----:B------:R-:W-:Y:S01]  /*2010*/  IMAD.IADD R10, R10, 0x1, R9 ;  /* 0x000000010a0a7824 */ /* 0x000fe200078e0209 */
[----:B------:R-:W-:-:S02]  /*2020*/  ISETP.GT.U32.AND P0, PT, R0, 0x1f, PT ;  /* 0x0000001f0000780c */ /* 0x000fc40003f04070 */
[----:B------:R-:W-:Y:S01]  /*2030*/  SEL R55, R9, R55, !P2 ;  /* 0x0000003709377207 */ /* 0x000fe20005000000 */
[----:B------:R-:W-:Y:S01]  /*2040*/  IMAD.IADD R11, R11, 0x1, R10 ;  /* 0x000000010b0b7824 */ /* 0x000fe200078e020a */
[----:B------:R-:W-:Y:S02]  /*2050*/  ISETP.GT.U32.OR P2, PT, R0, 0x1f, P1 ;  /* 0x0000001f0000780c */ /* 0x000fe40000f44470 */
[----:B------:R-:W-:Y:S02]  /*2060*/  SEL R4, R125, RZ, P1 ;  /* 0x000000ff7d047207 */ /* 0x000fe40000800000 */
[----:B------:R-:W-:-:S05]  /*2070*/  SEL R55, R10, R55, !P3 ;  /* 0x000000370a377207 */ /* 0x000fca0005800000 */
[----:B------:R-:W-:Y:S01]  /*2080*/  @P0 IMAD.IADD R125, R55, 0x1, R4 ;  /* 0x00000001377d0824 */ /* 0x000fe200078e0204 */
[----:B------:R-:W-:-:S03]  /*2090*/  ISETP.NE.AND P0, PT, R0, RZ, PT ;  /* 0x000000ff0000720c */ /* 0x000fc60003f05270 */
[----:B------:R-:W-:-:S05]  /*20a0*/  @!P2 IMAD.U32 R125, R11, 0x10000, RZ ;  /* 0x000100000b7da824 */ /* 0x000fca00078e00ff */
[----:B------:R-:W-:Y:S01]  /*20b0*/  @!P2 STS [UR4+0x8428], R125 ;  /* 0x0084287dff00a988 */ /* 0x000fe20008000804 */
[----:B------:R-:W-:Y:S06]  /*20c0*/  BAR.SYNC.DEFER_BLOCKING 0x0 ;  /* 0x0000000000007b1d */ /* 0x000fec0000010000 */
[----:B------:R-:W0:Y:S02]  /*20d0*/  LDS R4, [UR4+0x8428] ;  /* 0x00842804ff047984 */ /* 0x000e240008000800 */
[----:B0-----:R-:W-:-:S05]  /*20e0*/  SEL R4, R4, RZ, P0 ;  /* 0x000000ff04047207 */ /* 0x001fca0000000000 */
[----:B------:R-:W-:-:S04]  /*20f0*/  IMAD.IADD R4, R4, 0x1, R125 ;  /* 0x0000000104047824 */ /* 0x000fc800078e027d */
[--C-:B------:R-:W-:Y:S01]  /*2100*/  IMAD.IADD R92, R92, 0x1, R4.reuse ;  /* 0x000000015c5c7824 */ /* 0x100fe200078e0204 */
[----:B------:R-:W-:Y:S01]  /*2110*/  STS [R51], R4 ;  /* 0x0000000433007388 */ /* 0x000fe20000000800 */
[--C-:B------:R-:W-:Y:S02]  /*2120*/  IMAD.IADD R6, R93, 0x1, R4.reuse ;  /* 0x000000015d067824 */ /* 0x100fe400078e0204 */
[--C-:B------:R-:W-:Y:S01]  /*2130*/  IMAD.IADD R94, R94, 0x1, R4.reuse ;  /* 0x000000015e5e7824 */ /* 0x100fe200078e0204 */
[----:B------:R-:W-:Y:S01]  /*2140*/  STS [R51+0x4], R92 ;  /* 0x0000045c33007388 */ /* 0x000fe20000000800 */
[--C-:B------:R-:W-:Y:S02]  /*2150*/  IMAD.IADD R8, R95, 0x1, R4.reuse ;  /* 0x000000015f087824 */ /* 0x100fe400078e0204 */
[--C-:B------:R-:W-:Y:S01]  /*2160*/  IMAD.IADD R96, R96, 0x1, R4.reuse ;  /* 0x0000000160607824 */ /* 0x100fe200078e0204 */
[----:B------:R-:W-:Y:S01]  /*2170*/  STS [R51+0x8], R6 ;  /* 0x0000080633007388 */ /* 0x000fe20000000800 */
[----:B------:R-:W-:-:S02]  /*2180*/  IMAD.IADD R10, R97, 0x1, R4 ;  /* 0x00000001610a7824 */ /* 0x000fc400078e0204 */
[--C-:B------:R-:W-:Y:S01]  /*2190*/  IMAD.IADD R98, R98, 0x1, R4.reuse ;  /* 0x0000000162627824 */ /* 0x100fe200078e0204 */
[----:B------:R-:W-:Y:S01]  /*21a0*/  STS [R51+0xc], R94 ;  /* 0x00000c5e33007388 */ /* 0x000fe20000000800 */
        /* <DEDUP_REMOVED lines=36> */
[----:B------:R-:W-:-:S03]  /*23f0*/  IMAD.IADD R150, R123, 0x1, R4 ;  /* 0x000000017b967824 */ /* 0x000fc600078e0204 */
[----:B------:R-:W-:Y:S04]  /*2400*/  STS [R51+0x40], R134 ;  /* 0x0000408633007388 */ /* 0x000fe80000000800 */
        /* <DEDUP_REMOVED lines=15> */
[----:B------:R-:W-:Y:S01]  /*2500*/  STS [R51+0x80], R150 ;  /* 0x0000809633007388 */ /* 0x000fe20000000800 */
[----:B------:R-:W-:Y:S06]  /*2510*/  BAR.SYNC.DEFER_BLOCKING 0x0 ;  /* 0x0000000000007b1d */ /* 0x000fec0000010000 */
[----:B------:R-:W0:Y:S04]  /*2520*/  LDS.U16 R5, [R54] ;  /* 0x0000000036057984 */ /* 0x000e280000000400 */
[----:B------:R-:W1:Y:S04]  /*2530*/  LDS.U16 R56, [R56] ;  /* 0x0000000038387984 */ /* 0x000e680000000400 */
[----:B------:R-:W2:Y:S04]  /*2540*/  LDS.U16 R58, [R58] ;  /* 0x000000003a3a7984 */ /* 0x000ea80000000400 */
[----:B------:R-:W3:Y:S04]  /*2550*/  LDS.U16 R60, [R60] ;  /* 0x000000003c3c7984 */ /* 0x000ee80000000400 */
[----:B------:R-:W4:Y:S04]  /*2560*/  LDS.U16 R62, [R62] ;  /* 0x000000003e3e7984 */ /* 0x000f280000000400 */
[----:B------:R-:W4:Y:S04]  /*2570*/  LDS.U16 R64, [R64] ;  /* 0x0000000040407984 */ /* 0x000f280000000400 */
[----:B------:R-:W4:Y:S04]  /*2580*/  LDS.U16 R66, [R66] ;  /* 0x0000000042427984 */ /* 0x000f280000000400 */
[----:B------:R-:W4:Y:S04]  /*2590*/  LDS.U16 R68, [R68] ;  /* 0x0000000044447984 */ /* 0x000f280000000400 */
[----:B------:R-:W4:Y:S04]  /*25a0*/  LDS.U16 R70, [R70] ;  /* 0x0000000046467984 */ /* 0x000f280000000400 */
[----:B------:R-:W4:Y:S04]  /*25b0*/  LDS.U16 R72, [R72] ;  /* 0x0000000048487984 */ /* 0x000f280000000400 */
[----:B------:R-:W4:Y:S01]  /*25c0*/  LDS.U16 R74, [R74] ;  /* 0x000000004a4a7984 */ /* 0x000f220000000400 */
[----:B0-----:R-:W-:-:S03]  /*25d0*/  IMAD.IADD R5, R52, 0x1, R5 ;  /* 0x0000000134057824 */ /* 0x001fc600078e0205 */
[----:B------:R-:W0:Y:S01]  /*25e0*/  LDS.U16 R76, [R76] ;  /* 0x000000004c4c7984 */ /* 0x000e220000000400 */
[----:B-1----:R-:W-:-:S03]  /*25f0*/  IMAD.IADD R56, R57, 0x1, R56 ;  /* 0x0000000139387824 */ /* 0x002fc600078e0238 */
[----:B------:R-:W1:Y:S01]  /*2600*/  LDS.U16 R78, [R78] ;  /* 0x000000004e4e7984 */ /* 0x000e620000000400 */
[----:B--2---:R-:W-:-:S03]  /*2610*/  IMAD.IADD R58, R59, 0x1, R58 ;  /* 0x000000013b3a7824 */ /* 0x004fc600078e023a */
[----:B------:R-:W2:Y:S01]  /*2620*/  LDS.U16 R80, [R80] ;  /* 0x0000000050507984 */ /* 0x000ea20000000400 */
[----:B---3--:R-:W-:-:S03]  /*2630*/  IMAD.IADD R60, R61, 0x1, R60 ;  /* 0x000000013d3c7824 */ /* 0x008fc600078e023c */
[----:B------:R-:W3:Y:S01]  /*2640*/  LDS.U16 R82, [R82] ;  /* 0x0000000052527984 */ /* 0x000ee20000000400 */
[----:B----4-:R-:W-:-:S03]  /*2650*/  IMAD.IADD R62, R63, 0x1, R62 ;  /* 0x000000013f3e7824 */ /* 0x010fc600078e023e */
[----:B------:R-:W4:Y:S01]  /*2660*/  LDS.U16 R84, [R84] ;  /* 0x0000000054547984 */ /* 0x000f220000000400 */
[----:B------:R-:W-:-:S03]  /*2670*/  IMAD.IADD R64, R65, 0x1, R64 ;  /* 0x0000000141407824 */ /* 0x000fc600078e0240 */
[----:B------:R-:W4:Y:S01]  /*2680*/  LDS.U16 R86, [R86] ;  /* 0x0000000056567984 */ /* 0x000f220000000400 */
[----:B------:R-:W-:-:S03]  /*2690*/  IMAD.IADD R66, R67, 0x1, R66 ;  /* 0x0000000143427824 */ /* 0x000fc600078e0242 */
[----:B------:R-:W4:Y:S01]  /*26a0*/  LDS.U16 R88, [R88] ;  /* 0x0000000058587984 */ /* 0x000f220000000400 */
[----:B------:R-:W-:-:S03]  /*26b0*/  IMAD.IADD R68, R69, 0x1, R68 ;  /* 0x0000000145447824 */ /* 0x000fc600078e0244 */
[----:B------:R-:W4:Y:S01]  /*26c0*/  LDS.U16 R90, [R90] ;  /* 0x000000005a5a7984 */ /* 0x000f220000000400 */
[----:B------:R-:W-:Y:S02]  /*26d0*/  IMAD.IADD R70, R71, 0x1, R70 ;  /* 0x0000000147467824 */ /* 0x000fe400078e0246 */
[----:B------:R-:W-:Y:S02]  /*26e0*/  IMAD.IADD R72, R73, 0x1, R72 ;  /* 0x0000000149487824 */ /* 0x000fe400078e0248 */
[----:B------:R-:W-:Y:S02]  /*26f0*/  IMAD.IADD R74, R75, 0x1, R74 ;  /* 0x000000014b4a7824 */ /* 0x000fe400078e024a */
[----:B0-----:R-:W-:Y:S02]  /*2700*/  IMAD.IADD R76, R77, 0x1, R76 ;  /* 0x000000014d4c7824 */ /* 0x001fe400078e024c */
[----:B-1----:R-:W-:Y:S02]  /*2710*/  IMAD.IADD R78, R79, 0x1, R78 ;  /* 0x000000014f4e7824 */ /* 0x002fe400078e024e */
[----:B--2---:R-:W-:-:S02]  /*2720*/  IMAD.IADD R80, R81, 0x1, R80 ;  /* 0x0000000151507824 */ /* 0x004fc400078e0250 */
[----:B---3--:R-:W-:Y:S02]  /*2730*/  IMAD.IADD R82, R83, 0x1, R82 ;  /* 0x0000000153527824 */ /* 0x008fe400078e0252 */
[----:B----4-:R-:W-:Y:S02]  /*2740*/  IMAD.IADD R84, R85, 0x1, R84 ;  /* 0x0000000155547824 */ /* 0x010fe400078e0254 */
[----:B------:R-:W-:Y:S02]  /*2750*/  IMAD.IADD R86, R87, 0x1, R86 ;  /* 0x0000000157567824 */ /* 0x000fe400078e0256 */
[----:B------:R-:W-:Y:S02]  /*2760*/  IMAD.IADD R88, R89, 0x1, R88 ;  /* 0x0000000159587824 */ /* 0x000fe400078e0258 */
[----:B------:R-:W-:Y:S01]  /*2770*/  IMAD.IADD R90, R91, 0x1, R90 ;  /* 0x000000015b5a7824 */ /* 0x000fe200078e025a */
[----:B------:R-:W-:Y:S06]  /*2780*/  BAR.SYNC.DEFER_BLOCKING 0x0 ;  /* 0x0000000000007b1d */ /* 0x000fec0000010000 */
[----:B------:R-:W-:Y:S05]  /*2790*/  BRA.U UP0, `(.L_x_221) ;  /* 0x0000000500987547 */ /* 0x000fea000b800000 */
[----:B------:R-:W-:Y:S01]  /*27a0*/  LEA R4, R5, UR4, 0x2 ;  /* 0x0000000405047c11 */ /* 0x000fe2000f8e10ff */
[----:B------:R-:W-:Y:S01]  /*27b0*/  UIADD3 UR7, UPT, UPT, UR7, 0x6, URZ ;  /* 0x0000000607077890 */ /* 0x000fe2000fffe0ff */
[----:B------:R-:W-:Y:S01]  /*27c0*/  LEA R5, R56, UR4, 0x2 ;  /* 0x0000000438057c11 */ /* 0x000fe2000f8e10ff */
[----:B------:R-:W-:Y:S01]  /*27d0*/  UIADD3 UR5, UPT, UPT, UR5, -0x6, URZ ;  /* 0xfffffffa05057890 */ /* 0x000fe2000fffe0ff */
[----:B------:R-:W-:Y:S01]  /*27e0*/  LEA R6, R58, UR4, 0x2 ;  /* 0x000000043a067c11 */ /* 0x000fe2000f8e10ff */
[----:B------:R1:W-:Y:S01]  /*27f0*/  STS [R4], R29 ;  /* 0x0000001d04007388 */ /* 0x0003e20000000800 */
[----:B------:R-:W-:Y:S02]  /*2800*/  LEA R7, R60, UR4, 0x2 ;  /* 0x000000043c077c11 */ /* 0x000fe4000f8e10ff */
[----:B------:R-:W-:Y:S01]  /*2810*/  LEA R8, R62, UR4, 0x2 ;  /* 0x000000043e087c11 */ /* 0x000fe2000f8e10ff */
[----:B------:R1:W-:Y:S01]  /*2820*/  STS [R5], R30 ;  /* 0x0000001e05007388 */ /* 0x0003e20000000800 */
[----:B------:R-:W-:-:S02]  /*2830*/  LEA R9, R64, UR4, 0x2 ;  /* 0x0000000440097c11 */ /* 0x000fc4000f8e10ff */
[----:B------:R-:W-:Y:S01]  /*2840*/  LEA R10, R66, UR4, 0x2 ;  /* 0x00000004420a7c11 */ /* 0x000fe2000f8e10ff */
[----:B------:R1:W-:Y:S01]  /*2850*/  STS [R6], R31 ;  /* 0x0000001f06007388 */ /* 0x0003e20000000800 */
[----:B------:R-:W-:Y:S02]  /*2860*/  LEA R11, R68, UR4, 0x2 ;  /* 0x00000004440b7c11 */ /* 0x000fe4000f8e10ff */
        /* <DEDUP_REMOVED lines=16> */
[----:B------:R1:W-:Y:S04]  /*2970*/  STS [R52], R37 ;  /* 0x0000002534007388 */ /* 0x0003e80000000800 */
        /* <DEDUP_REMOVED lines=9> */
[----:B------:R1:W-:Y:S01]  /*2a10*/  STS [R64], R49 ;  /* 0x0000003140007388 */ /* 0x0003e20000000800 */
[----:B------:R-:W-:Y:S06]  /*2a20*/  BAR.SYNC.DEFER_BLOCKING 0x0 ;  /* 0x0000000000007b1d */ /* 0x000fec0000010000 */
[----:B------:R1:W2:Y:S04]  /*2a30*/  LDS R29, [R53] ;  /* 0x00000000351d7984 */ /* 0x0002a80000000800 */
[----:B------:R1:W3:Y:S04]  /*2a40*/  LDS R30, [R53+0x4] ;  /* 0x00000400351e7984 */ /* 0x0002e80000000800 */
[----:B------:R1:W4:Y:S04]  /*2a50*/  LDS R31, [R53+0x8] ;  /* 0x00000800351f7984 */ /* 0x0003280000000800 */
[----:B------:R1:W0:Y:S04]  /*2a60*/  LDS R32, [R53+0xc] ;  /* 0x00000c0035207984 */ /* 0x0002280000000800 */
        /* <DEDUP_REMOVED lines=14> */
[----:B------:R1:W0:Y:S01]  /*2b50*/  LDS R49, [R53+0x48] ;  /* 0x0000480035317984 */ /* 0x0002220000000800 */
[----:B------:R-:W-:Y:S06]  /*2b60*/  BAR.SYNC.DEFER_BLOCKING 0x0 ;  /* 0x0000000000007b1d */ /* 0x000fec0000010000 */
[----:B-----5:R1:W-:Y:S04]  /*2b70*/  STS [R4], R2 ;  /* 0x0000000204007388 */ /* 0x0203e80000000800 */
        /* <DEDUP_REMOVED lines=19> */
[----:B------:R1:W0:Y:S04]  /*2cb0*/  LDS R2, [R53] ;  /* 0x0000000035027984 */ /* 0x0002280000000800 */
        /* <DEDUP_REMOVED lines=19> */
[----:B--234-:R-:W-:Y:S05]  /*2df0*/  BRA `(.L_x_222) ;  /* 0xffffffdc00587947 */ /* 0x01cfea000383ffff */
.L_x_221:
[----:B------:R-:W-:Y:S01]  /*2e00*/  LEA R5, R5, UR4, 0x2 ;  /* 0x0000000405057c11 */ /* 0x000fe2000f8e10ff */
[----:B------:R-:W-:Y:S01]  /*2e10*/  IMAD R53, R0, -0x48, R53 ;  /* 0xffffffb800357824 */ /* 0x000fe200078e0235 */
[----:B------:R-:W-:Y:S01]  /*2e20*/  LEA R56, R56, UR4, 0x2 ;  /* 0x0000000438387c11 */ /* 0x000fe2000f8e10ff */
[----:B------:R-:W0:Y:S01]  /*2e30*/  LDCU.64 UR6, c[0x0][0x3a0] ;  /* 0x00007400ff0677ac */ /* 0x000e220008000a00 */
[----:B------:R-:W-:Y:S01]  /*2e40*/  LEA R58, R58, UR4, 0x2 ;  /* 0x000000043a3a7c11 */ /* 0x000fe2000f8e10ff */
[----:B------:R-:W-:Y:S01]  /*2e50*/  STS [R5], R29 ;  /* 0x0000001d05007388 */ /* 0x000fe20000000800 */
[----:B------:R-:W-:Y:S02]  /*2e60*/  LEA R60, R60, UR4, 0x2 ;  /* 0x000000043c3c7c11 */ /* 0x000fe4000f8e10ff */
[----:B------:R-:W-:Y:S01]  /*2e70*/  LEA R62, R62, UR4, 0x2 ;  /* 0x000000043e3e7c11 */ /* 0x000fe2000f8e10ff */
[----:B------:R-:W-:Y:S01]  /*2e80*/  STS [R56], R30 ;  /* 0x0000001e38007388 */ /* 0x000fe20000000800 */
[----:B------:R-:W-:-:S02]  /*2e90*/  LEA R64, R64, UR4, 0x2 ;  /* 0x0000000440407c11 */ /* 0x000fc4000f8e10ff */
[----:B------:R-:W-:Y:S01]  /*2ea0*/  LEA R66, R66, UR4, 0x2 ;  /* 0x0000000442427c11 */ /* 0x000fe2000f8e10ff */
[----:B------:R-:W-:Y:S01]  /*2eb0*/  STS [R58], R31 ;  /* 0x0000001f3a007388 */ /* 0x000fe20000000800 */
[----:B------:R-:W-:Y:S02]  /*2ec0*/  LEA R68, R68, UR4, 0x2 ;  /* 0x0000000444447c11 */ /* 0x000fe4000f8e10ff */
[----:B------:R-:W-:Y:S01]  /*2ed0*/  LEA R70, R70, UR4, 0x2 ;  /* 0x0000000446467c11 */ /* 0x000fe2000f8e10ff */
[----:B------:R-:W-:Y:S01]  /*2ee0*/  STS [R60], R32 ;  /* 0x000000203c007388 */ /* 0x000fe20000000800 */
[----:B------:R-:W-:Y:S02]  /*2ef0*/  LEA R72, R72, UR4, 0x2 ;  /* 0x0000000448487c11 */ /* 0x000fe4000f8e10ff */
[----:B------:R-:W-:Y:S01]  /*2f00*/  LEA R74, R74, UR4, 0x2 ;  /* 0x000000044a4a7c11 */ /* 0x000fe2000f8e10ff */
[----:B------:R-:W-:Y:S01]  /*2f10*/  STS [R62], R33 ;  /* 0x000000213e007388 */ /* 0x000fe20000000800 */
[----:B------:R-:W-:Y:S01]  /*2f20*/  LEA R76, R76, UR4, 0x2 ;  /* 0x000000044c4c7c11 */ /* 0x000fe2000f8e10ff */
[----:B0-----:R-:W-:Y:S01]  /*2f30*/  IMAD.U32 R4, RZ, RZ, UR7 ;  /* 0x00000007ff047e24 */ /* 0x001fe2000f8e00ff */
        /* <DEDUP_REMOVED lines=11> */
[----:B------:R-:W-:-:S03]  /*2ff0*/  ISETP.LT.U32.AND P2, PT, R0, UR6, PT ;  /* 0x0000000600007c0c */ /* 0x000fc6000bf41070 */
[----:B------:R-:W-:Y:S01]  /*3000*/  STS [R72], R38 ;  /* 0x0000002648007388 */ /* 0x000fe20000000800 */
[----:B------:R-:W-:-:S03]  /*3010*/  ISETP.GT.U32.AND.EX P2, PT, R4, RZ, PT, P2 ;  /* 0x000000ff0400720c */ /* 0x000fc60003f44120 */
[----:B------:R-:W-:Y:S04]  /*3020*/  STS [R74], R39 ;  /* 0x000000274a007388 */ /* 0x000fe80000000800 */
[----:B------:R-:W-:Y:S04]  /*3030*/  STS [R76], R40 ;  /* 0x000000284c007388 */ /* 0x000fe80000000800 */
[----:B------:R-:W-:Y:S04]  /*3040*/  STS [R78], R41 ;  /* 0x000000294e007388 */ /* 0x000fe80000000800 */
[----:B------:R-:W-:Y:S04]  /*3050*/  STS [R80], R43 ;  /* 0x0000002b50007388 */ /* 0x000fe80000000800 */
[----:B------:R-:W-:Y:S04]  /*3060*/  STS [R47], R44 ;  /* 0x0000002c2f007388 */ /* 0x000fe80000000800 */
[----:B------:R-:W-:Y:S04]  /*3070*/  STS [R84], R45 ;  /* 0x0000002d54007388 */ /* 0x000fe80000000800 */
[----:B------:R-:W-:Y:S04]  /*3080*/  STS [R51], R46 ;  /* 0x0000002e33007388 */ /* 0x000fe80000000800 */
[----:B------:R-:W-:Y:S04]  /*3090*/  STS [R88], R48 ;  /* 0x0000003058007388 */ /* 0x000fe80000000800 */
[----:B------:R-:W-:Y:S01]  /*30a0*/  STS [R90], R49 ;  /* 0x000000315a007388 */ /* 0x000fe20000000800 */
[----:B------:R-:W-:Y:S06]  /*30b0*/  BAR.SYNC.DEFER_BLOCKING 0x0 ;  /* 0x0000000000007b1d */ /* 0x000fec0000010000 */
[----:B------:R-:W0:Y:S04]  /*30c0*/  LDS R6, [R53] ;  /* 0x0000000035067984 */ /* 0x000e280000000800 */
[----:B------:R-:W1:Y:S04]  /*30d0*/  LDS R7, [R53+0x400] ;  /* 0x0004000035077984 */ /* 0x000e680000000800 */
[----:B------:R-:W2:Y:S04]  /*30e0*/  LDS R8, [R53+0x800] ;  /* 0x0008000035087984 */ /* 0x000ea80000000800 */
[----:B------:R-:W-:Y:S04]  /*30f0*/  LDS R9, [R53+0xc00] ;  /* 0x000c000035097984 */ /* 0x000fe80000000800 */
[----:B------:R-:W-:Y:S04]  /*3100*/  LDS R10, [R53+0x1000] ;  /* 0x00100000350a7984 */ /* 0x000fe80000000800 */
[----:B------:R-:W-:Y:S04]  /*3110*/  LDS R11, [R53+0x1400] ;  /* 0x00140000350b7984 */ /* 0x000fe80000000800 */
[----:B------:R-:W3:Y:S04]  /*3120*/  LDS R29, [R53+0x1800] ;  /* 0x00180000351d7984 */ /* 0x000ee80000000800 */
[----:B------:R-:W-:Y:S04]  /*3130*/  LDS R30, [R53+0x1c00] ;  /* 0x001c0000351e7984 */ /* 0x000fe80000000800 */
        /* <DEDUP_REMOVED lines=10> */
[----:B------:R-:W-:Y:S01]  /*31e0*/  LDS R41, [R53+0x4800] ;  /* 0x0048000035297984 */ /* 0x000fe20000000800 */
[----:B------:R-:W-:Y:S06]  /*31f0*/  BAR.SYNC.DEFER_BLOCKING 0x0 ;  /* 0x0000000000007b1d */ /* 0x000fec0000010000 */
[----:B-----5:R4:W-:Y:S04]  /*3200*/  STS [R5], R2 ;  /* 0x0000000205007388 */ /* 0x0209e80000000800 */
[----:B------:R0:W-:Y:S04]  /*3210*/  STS [R56], R3 ;  /* 0x0000000338007388 */ /* 0x0001e80000000800 */
[----:B------:R1:W-:Y:S01]  /*3220*/  STS [R58], R12 ;  /* 0x0000000c3a007388 */ /* 0x0003e20000000800 */
[----:B----4-:R-:W4:Y:S03]  /*3230*/  LDC.64 R4, c[0x0][0x398] ;  /* 0x0000e600ff047b82 */ /* 0x010f260000000a00 */
[----:B------:R-:W-:Y:S04]  /*3240*/  STS [R60], R13 ;  /* 0x0000000d3c007388 */ /* 0x000fe80000000800 */
[----:B------:R2:W-:Y:S01]  /*3250*/  STS [R62], R14 ;  /* 0x0000000e3e007388 */ /* 0x0005e20000000800 */
[----:B0-----:R-:W0:Y:S01]  /*3260*/  LDC.64 R2, c[0x0][0x388] ;  /* 0x0000e200ff027b82 */ /* 0x001e220000000a00 */
[----:B-1----:R-:W-:-:S02]  /*3270*/  VIADD R12, R0, 0x100 ;  /* 0x00000100000c7836 */ /* 0x002fc40000000000 */
[----:B------:R-:W-:Y:S04]  /*3280*/  STS [R64], R15 ;  /* 0x0000000f40007388 */ /* 0x000fe80000000800 */
[----:B------:R1:W-:Y:S01]  /*3290*/  STS [R66], R16 ;  /* 0x0000001042007388 */ /* 0x0003e20000000800 */
[----:B------:R-:W-:Y:S01]  /*32a0*/  ISETP.LT.U32.AND P4, PT, R12, UR6, PT ;  /* 0x000000060c007c0c */ /* 0x000fe2000bf81070 */
[C---:B--2---:R-:W-:Y:S01]  /*32b0*/  VIADD R14, R0.reuse, 0x200 ;  /* 0x00000200000e7836 */ /* 0x044fe20000000000 */
[----:B------:R-:W-:Y:S01]  /*32c0*/  LOP3.LUT R12, R0, 0x400, RZ, 0xfc, !PT ;  /* 0x00000400000c7812 */ /* 0x000fe200078efcff */
[----:B------:R-:W-:Y:S03]  /*32d0*/  STS [R68], R17 ;  /* 0x0000001144007388 */ /* 0x000fe60000000800 */
[----:B------:R-:W-:Y:S01]  /*32e0*/  ISETP.LT.U32.AND P3, PT, R14, UR6, PT ;  /* 0x000000060e007c0c */ /* 0x000fe2000bf61070 */
[----:B------:R-:W-:Y:S01]  /*32f0*/  STS [R70], R18 ;  /* 0x0000001246007388 */ /* 0x000fe20000000800 */
[----:B------:R-:W-:Y:S01]  /*3300*/  VIADD R14, R0, 0x500 ;  /* 0x00000500000e7836 */ /* 0x000fe20000000000 */
[----:B------:R-:W-:Y:S01]  /*3310*/  ISETP.LT.U32.AND P0, PT, R12, UR6, PT ;  /* 0x000000060c007c0c */ /* 0x000fe2000bf01070 */
[C---:B-1----:R-:W-:Y:S01]  /*3320*/  VIADD R16, R0.reuse, 0x300 ;  /* 0x0000030000107836 */ /* 0x042fe20000000000 */
[----:B------:R-:W-:Y:S01]  /*3330*/  STS [R72], R19 ;  /* 0x0000001348007388 */ /* 0x000fe20000000800 */
[----:B------:R-:W-:Y:S01]  /*3340*/  VIADD R12, R0, 0x600 ;  /* 0x00000600000c7836 */ /* 0x000fe20000000000 */
[----:B------:R-:W-:Y:S01]  /*3350*/  ISETP.LT.U32.AND P1, PT, R14, UR6, PT ;  /* 0x000000060e007c0c */ /* 0x000fe2000bf21070 */
[----:B------:R-:W-:Y:S01]  /*3360*/  IMAD.U32 R14, RZ, RZ, UR7 ;  /* 0x00000007ff0e7e24 */ /* 0x000fe2000f8e00ff */
[----:B------:R-:W-:Y:S01]  /*3370*/  STS [R74], R20 ;  /* 0x000000144a007388 */ /* 0x000fe20000000800 */
[----:B------:R-:W-:Y:S01]  /*3380*/  ISETP.LT.U32.AND P5, PT, R16, UR6, PT ;  /* 0x0000000610007c0c */ /* 0x000fe2000bfa1070 */
[----:B------:R-:W-:Y:S01]  /*3390*/  IMAD.U32 R16, RZ, RZ, UR7 ;  /* 0x00000007ff107e24 */ /* 0x000fe2000f8e00ff */
[----:B------:R-:W-:Y:S01]  /*33a0*/  ISETP.LT.U32.AND P6, PT, R12, UR6, PT ;  /* 0x000000060c007c0c */ /* 0x000fe2000bfc1070 */
[----:B------:R-:W-:Y:S01]  /*33b0*/  STS [R76], R21 ;  /* 0x000000154c007388 */ /* 0x000fe20000000800 */
[----:B0-----:R-:W-:Y:S01]  /*33c0*/  IMAD.WIDE.U32 R2, R0, 0x4, R2 ;  /* 0x0000000400027825 */ /* 0x001fe200078e0002 */
[----:B------:R-:W-:-:S02]  /*33d0*/  ISETP.GT.U32.AND.EX P3, PT, R14, RZ, PT, P3 ;  /* 0x000000ff0e00720c */ /* 0x000fc40003f64130 */
[----:B------:R-:W-:Y:S01]  /*33e0*/  STS [R78], R22 ;  /* 0x000000164e007388 */ /* 0x000fe20000000800 */
[----:B------:R-:W-:Y:S01]  /*33f0*/  ISETP.GT.U32.AND.EX P4, PT, R16, RZ, PT, P4 ;  /* 0x000000ff1000720c */ /* 0x000fe20003f84140 */
[----:B----4-:R-:W-:Y:S02]  /*3400*/  IMAD.WIDE.U32 R4, R0, 0x4, R4 ;  /* 0x0000000400047825 */ /* 0x010fe400078e0004 */
[----:B------:R0:W-:Y:S02]  /*3410*/  STS [R80], R23 ;  /* 0x0000001750007388 */ /* 0x0001e40000000800 */
[----:B------:R-:W-:Y:S02]  /*3420*/  IMAD.U32 R12, RZ, RZ, UR7 ;  /* 0x00000007ff0c7e24 */ /* 0x000fe4000f8e00ff */
[----:B------:R-:W-:Y:S03]  /*3430*/  STS [R47], R24 ;  /* 0x000000182f007388 */ /* 0x000fe60000000800 */
[----:B------:R-:W-:Y:S01]  /*3440*/  ISETP.GT.U32.AND.EX P5, PT, R12, RZ, PT, P5 ;  /* 0x000000ff0c00720c */ /* 0x000fe20003fa4150 */
[----:B------:R1:W-:Y:S01]  /*3450*/  STS [R84], R25 ;  /* 0x0000001954007388 */ /* 0x0003e20000000800 */
[----:B0-----:R-:W-:Y:S01]  /*3460*/  @P2 LOP3.LUT R23, R6, 0x80000000, RZ, 0x3c, !PT ;  /* 0x8000000006172812 */ /* 0x001fe200078e3cff */
[----:B------:R-:W-:-:S02]  /*3470*/  VIADD R6, R0, 0x700 ;  /* 0x0000070000067836 */ /* 0x000fc40000000000 */
[----:B------:R-:W-:Y:S04]  /*3480*/  STS [R51], R26 ;  /* 0x0000001a33007388 */ /* 0x000fe80000000800 */
[----:B------:R0:W-:Y:S01]  /*3490*/  STS [R88], R27 ;  /* 0x0000001b58007388 */ /* 0x0001e20000000800 */
[----:B-1----:R-:W-:-:S03]  /*34a0*/  @P4 LOP3.LUT R25, R7, 0x80000000, RZ, 0x3c, !PT ;  /* 0x8000000007194812 */ /* 0x002fc600078e3cff */
[----:B------:R-:W-:Y:S01]  /*34b0*/  STS [R90], R28 ;  /* 0x0000001c5a007388 */ /* 0x000fe20000000800 */
[----:B------:R-:W-:Y:S01]  /*34c0*/  BAR.SYNC.DEFER_BLOCKING 0x0 ;  /* 0x0000000000007b1d */ /* 0x000fe20000010000 */
[----:B0-----:R-:W-:Y:S01]  /*34d0*/  @P3 LOP3.LUT R27, R8, 0x80000000, RZ, 0x3c, !PT ;  /* 0x80000000081b3812 */ /* 0x001fe200078e3cff */
[----:B------:R-:W-:-:S05]  /*34e0*/  IMAD.U32 R8, RZ, RZ, UR7 ;  /* 0x00000007ff087e24 */ /* 0x000fca000f8e00ff */
[C---:B------:R-:W-:Y:S02]  /*34f0*/  ISETP.GT.U32.AND.EX P1, PT, R8.reuse, RZ, PT, P1 ;  /* 0x000000ff0800720c */ /* 0x040fe40003f24110 */
[----:B------:R-:W-:-:S13]  /*3500*/  ISETP.GT.U32.AND.EX P6, PT, R8, RZ, PT, P6 ;  /* 0x000000ff0800720c */ /* 0x000fda0003fc4160 */
[----:B---3--:R-:W-:Y:S01]  /*3510*/  @P6 LOP3.LUT R29, R29, 0x80000000, RZ, 0x3c, !PT ;  /* 0x800000001d1d6812 */ /* 0x008fe200078e3cff */
[----:B------:R-:W0:Y:S04]  /*3520*/  @P2 LDS R43, [R53] ;  /* 0x00000000352b2984 */ /* 0x000e280000000800 */
[----:B------:R-:W1:Y:S04]  /*3530*/  LDS R13, [R53+0x400] ;  /* 0x00040000350d7984 */ /* 0x000e680000000800 */
[----:B------:R-:W2:Y:S04]  /*3540*/  LDS R15, [R53+0x800] ;  /* 0x00080000350f7984 */ /* 0x000ea80000000800 */
[----:B------:R-:W3:Y:S04]  /*3550*/  LDS R17, [R53+0xc00] ;  /* 0x000c000035117984 */ /* 0x000ee80000000800 */
[----:B------:R-:W4:Y:S04]  /*3560*/  LDS R19, [R53+0x1000] ;  /* 0x0010000035137984 */ /* 0x000f280000000800 */
[----:B------:R-:W-:Y:S04]  /*3570*/  @P2 STG.E desc[UR8][R2.64], R23 ;  /* 0x0000001702002986 */ /* 0x000fe8000c101908 */
[----:B------:R-:W4:Y:S04]  /*3580*/  LDS R21, [R53+0x1400] ;  /* 0x0014000035157984 */ /* 0x000f280000000800 */
[----:B------:R-:W4:Y:S04]  /*3590*/  LDS R7, [R53+0x1800] ;  /* 0x0018000035077984 */ /* 0x000f280000000800 */
[----:B------:R-:W4:Y:S04]  /*35a0*/  LDS R23, [R53+0x1c00] ;  /* 0x001c000035177984 */ /* 0x000f280000000800 */
[----:B0-----:R0:W-:Y:S01]  /*35b0*/  @P2 STG.E desc[UR8][R4.64], R43 ;  /* 0x0000002b04002986 */ /* 0x0011e2000c101908 */
[----:B------:R-:W-:Y:S01]  /*35c0*/  ISETP.LT.U32.AND P2, PT, R6, UR6, PT ;  /* 0x0000000606007c0c */ /* 0x000fe2000bf41070 */
[----:B------:R-:W-:-:S02]  /*35d0*/  IMAD.U32 R6, RZ, RZ, UR7 ;  /* 0x00000007ff067e24 */ /* 0x000fc4000f8e00ff */
[----:B------:R2:W-:Y:S01]  /*35e0*/  @P4 STG.E desc[UR8][R2.64+0x400], R25 ;  /* 0x0004001902004986 */ /* 0x0005e2000c101908 */
[----:B------:R-:W-:Y:S02]  /*35f0*/  ISETP.GT.U32.AND.EX P2, PT, R8, RZ, PT, P2 ;  /* 0x000000ff0800720c */ /* 0x000fe40003f44120 */
[----:B------:R-:W-:Y:S01]  /*3600*/  ISETP.GT.U32.AND.EX P0, PT, R6, RZ, PT, P0 ;  /* 0x000000ff0600720c */ /* 0x000fe20003f04100 */
[----:B-1----:R-:W-:Y:S01]  /*3610*/  @P4 STG.E desc[UR8][R4.64+0x400], R13 ;  /* 0x0004000d04004986 */ /* 0x002fe2000c101908 */
[----:B------:R-:W-:Y:S02]  /*3620*/  LOP3.LUT R6, R0, 0x800, RZ, 0xfc, !PT ;  /* 0x0000080000067812 */ /* 0x000fe400078efcff */
[----:B0-----:R-:W-:Y:S01]  /*3630*/  @P5 LOP3.LUT R43, R9, 0x80000000, RZ, 0x3c, !PT ;  /* 0x80000000092b5812 */ /* 0x001fe200078e3cff */
[----:B------:R-:W-:Y:S01]  /*3640*/  @P3 STG.E desc[UR8][R2.64+0x800], R27 ;  /* 0x0008001b02003986 */ /* 0x000fe2000c101908 */
[----:B------:R-:W-:Y:S01]  /*3650*/  ISETP.LT.U32.AND P4, PT, R6, UR6, PT ;  /* 0x0000000606007c0c */ /* 0x000fe2000bf81070 */
[----:B------:R-:W-:-:S02]  /*3660*/  VIADD R6, R0, 0x900 ;  /* 0x0000090000067836 */ /* 0x000fc40000000000 */
[----:B------:R-:W0:Y:S04]  /*3670*/  LDS R9, [R53+0x2000] ;  /* 0x0020000035097984 */ /* 0x000e280000000800 */
[----:B--2---:R-:W-:Y:S01]  /*3680*/  @P0 LOP3.LUT R25, R10, 0x80000000, RZ, 0x3c, !PT ;  /* 0x800000000a190812 */ /* 0x004fe200078e3cff */
[----:B------:R-:W-:Y:S01]  /*3690*/  @P3 STG.E desc[UR8][R4.64+0x800], R15 ;  /* 0x0008000f04003986 */ /* 0x000fe2000c101908 */
[----:B------:R-:W-:Y:S01]  /*36a0*/  ISETP.LT.U32.AND P3, PT, R6, UR6, PT ;  /* 0x0000000606007c0c */ /* 0x000fe2000bf61070 */
[----:B------:R-:W-:Y:S02]  /*36b0*/  VIADD R6, R0, 0xa00 ;  /* 0x00000a0000067836 */ /* 0x000fe40000000000 */
[----:B------:R-:W-:Y:S01]  /*36c0*/  @P5 STG.E desc[UR8][R2.64+0xc00], R43 ;  /* 0x000c002b02005986 */ /* 0x000fe2000c101908 */
[----:B------:R-:W-:Y:S01]  /*36d0*/  ISETP.GT.U32.AND.EX P3, PT, R8, RZ, PT, P3 ;  /* 0x000000ff0800720c */ /* 0x000fe20003f64130 */
[----:B------:R-:W-:-:S02]  /*36e0*/  IMAD.U32 R10, RZ, RZ, UR7 ;  /* 0x00000007ff0a7e24 */ /* 0x000fc4000f8e00ff */
[----:B---3--:R1:W-:Y:S01]  /*36f0*/  @P5 STG.E desc[UR8][R4.64+0xc00], R17 ;  /* 0x000c001104005986 */ /* 0x0083e2000c101908 */
[----:B------:R-:W-:Y:S01]  /*3700*/  ISETP.LT.U32.AND P5, PT, R6, UR6, PT ;  /* 0x0000000606007c0c */ /* 0x000fe2000bfa1070 */
[----:B------:R-:W-:Y:S02]  /*3710*/  VIADD R6, R0, 0xb00 ;  /* 0x00000b0000067836 */ /* 0x000fe40000000000 */
[----:B------:R-:W2:Y:S01]  /*3720*/  LDS R13, [R53+0x2400] ;  /* 0x00240000350d7984 */ /* 0x000ea20000000800 */
[----:B------:R-:W-:-:S03]  /*3730*/  ISETP.GT.U32.AND.EX P5, PT, R8, RZ, PT, P5 ;  /* 0x000000ff0800720c */ /* 0x000fc60003fa4150 */
[----:B------:R-:W-:Y:S04]  /*3740*/  @P0 STG.E desc[UR8][R2.64+0x1000], R25 ;  /* 0x0010001902000986 */ /* 0x000fe8000c101908 */
[----:B----4-:R3:W-:Y:S01]  /*3750*/  @P0 STG.E desc[UR8][R4.64+0x1000], R19 ;  /* 0x0010001304000986 */ /* 0x0107e2000c101908 */
[----:B-1----:R-:W-:Y:S02]  /*3760*/  @P1 LOP3.LUT R17, R11, 0x80000000, RZ, 0x3c, !PT ;  /* 0x800000000b111812 */ /* 0x002fe400078e3cff */
[----:B------:R-:W-:Y:S01]  /*3770*/  ISETP.LT.U32.AND P0, PT, R6, UR6, PT ;  /* 0x0000000606007c0c */ /* 0x000fe2000bf01070 */
[----:B------:R-:W1:Y:S01]  /*3780*/  LDS R11, [R53+0x2800] ;  /* 0x00280000350b7984 */ /* 0x000e620000000800 */
[----:B------:R-:W-:Y:S01]  /*3790*/  IMAD.U32 R6, RZ, RZ, UR7 ;  /* 0x00000007ff067e24 */ /* 0x000fe2000f8e00ff */
[----:B------:R-:W-:-:S02]  /*37a0*/  @P5 LOP3.LUT R33, R33, 0x80000000, RZ, 0x3c, !PT ;  /* 0x8000000021215812 */ /* 0x000fc400078e3cff */
[----:B------:R-:W4:Y:S01]  /*37b0*/  LDS R15, [R53+0x2c00] ;  /* 0x002c0000350f7984 */ /* 0x000f220000000800 */
[----:B------:R-:W-:Y:S02]  /*37c0*/  ISETP.GT.U32.AND.EX P0, PT, R8, RZ, PT, P0 ;  /* 0x000000ff0800720c */ /* 0x000fe40003f04100 */
[----:B------:R-:W-:Y:S01]  /*37d0*/  ISETP.GT.U32.AND.EX P4, PT, R6, RZ, PT, P4 ;  /* 0x000000ff0600720c */ /* 0x000fe20003f84140 */
[----:B------:R-:W-:Y:S01]  /*37e0*/  @P1 STG.E desc[UR8][R2.64+0x1400], R17 ;  /* 0x0014001102001986 */ /* 0x000fe2000c101908 */
[----:B------:R-:W-:Y:S02]  /*37f0*/  LOP3.LUT R6, R0, 0xc00, RZ, 0xfc, !PT ;  /* 0x00000c0000067812 */ /* 0x000fe400078efcff */
[----:B---3--:R-:W-:Y:S01]  /*3800*/  @P2 LOP3.LUT R19, R30, 0x80000000, RZ, 0x3c, !PT ;  /* 0x800000001e132812 */ /* 0x008fe200078e3cff */
[----:B------:R-:W-:Y:S01]  /*3810*/  @P1 STG.E desc[UR8][R4.64+0x1400], R21 ;  /* 0x0014001504001986 */ /* 0x000fe2000c101908 */
[----:B------:R-:W-:Y:S01]  /*3820*/  ISETP.LT.U32.AND P1, PT, R6, UR6, PT ;  /* 0x0000000606007c0c */ /* 0x000fe2000bf21070 */
[----:B------:R-:W-:Y:S01]  /*3830*/  VIADD R6, R0, 0xd00 ;  /* 0x00000d0000067836 */ /* 0x000fe20000000000 */
[----:B------:R-:W-:Y:S01]  /*3840*/  @P3 LOP3.LUT R25, R32, 0x80000000, RZ, 0x3c, !PT ;  /* 0x8000000020193812 */ /* 0x000fe200078e3cff */
[----:B------:R-:W-:Y:S01]  /*3850*/  @P6 STG.E desc[UR8][R2.64+0x1800], R29 ;  /* 0x0018001d02006986 */ /* 0x000fe2000c101908 */
[----:B------:R-:W-:-:S03]  /*3860*/  ISETP.GT.U32.AND.EX P1, PT, R8, RZ, PT, P1 ;  /* 0x000000ff0800720c */ /* 0x000fc60003f24110 */
[----:B------:R-:W-:Y:S01]  /*3870*/  @P6 STG.E desc[UR8][R4.64+0x1800], R7 ;  /* 0x0018000704006986 */ /* 0x000fe2000c101908 */
[----:B------:R-:W-:Y:S01]  /*3880*/  ISETP.LT.U32.AND P6, PT, R6, UR6, PT ;  /* 0x0000000606007c0c */ /* 0x000fe2000bfc1070 */
[----:B------:R-:W-:Y:S01]  /*3890*/  VIADD R6, R0, 0xe00 ;  /* 0x00000e0000067836 */ /* 0x000fe20000000000 */
[----:B------:R-:W-:Y:S01]  /*38a0*/  @P4 LOP3.LUT R31, R31, 0x80000000, RZ, 0x3c, !PT ;  /* 0x800000001f1f4812 */ /* 0x000fe200078e3cff */
[----:B------:R-:W3:Y:S01]  /*38b0*/  LDS R7, [R53+0x3000] ;  /* 0x0030000035077984 */ /* 0x000ee20000000800 */
[----:B------:R-:W-:-:S03]  /*38c0*/  ISETP.GT.U32.AND.EX P6, PT, R10, RZ, PT, P6 ;  /* 0x000000ff0a00720c */ /* 0x000fc60003fc4160 */
[----:B------:R-:W-:Y:S02]  /*38d0*/  @P2 STG.E desc[UR8][R2.64+0x1c00], R19 ;  /* 0x001c001302002986 */ /* 0x000fe4000c101908 */
[----:B------:R-:W-:Y:S02]  /*38e0*/  @P1 LOP3.LUT R35, R35, 0x80000000, RZ, 0x3c, !PT ;  /* 0x8000000023231812 */ /* 0x000fe400078e3cff */
[----:B------:R-:W3:Y:S04]  /*38f0*/  LDS R17, [R53+0x3400] ;  /* 0x0034000035117984 */ /* 0x000ee80000000800 */
[----:B------:R-:W-:Y:S01]  /*3900*/  @P2 STG.E desc[UR8][R4.64+0x1c00], R23 ;  /* 0x001c001704002986 */ /* 0x000fe2000c101908 */
[----:B------:R-:W-:Y:S01]  /*3910*/  ISETP.LT.U32.AND P2, PT, R6, UR6, PT ;  /* 0x0000000606007c0c */ /* 0x000fe2000bf41070 */
[----:B------:R-:W-:-:S02]  /*3920*/  VIADD R6, R0, 0xf00 ;  /* 0x00000f0000067836 */ /* 0x000fc40000000000 */
[----:B------:R-:W-:Y:S01]  /*3930*/  @P4 STG.E desc[UR8][R2.64+0x2000], R31 ;  /* 0x0020001f02004986 */ /* 0x000fe2000c101908 */
[----:B------:R-:W-:-:S03]  /*3940*/  ISETP.GT.U32.AND.EX P2, PT, R12, RZ, PT, P2 ;  /* 0x000000ff0c00720c */ /* 0x000fc60003f44120 */
[----:B------:R-:W3:Y:S04]  /*3950*/  LDS R19, [R53+0x3800] ;  /* 0x0038000035137984 */ /* 0x000ee80000000800 */
[----:B0-----:R-:W-:Y:S01]  /*3960*/  @P4 STG.E desc[UR8][R4.64+0x2000], R9 ;  /* 0x0020000904004986 */ /* 0x001fe2000c101908 */
[----:B------:R-:W-:Y:S02]  /*3970*/  ISETP.LT.U32.AND P4, PT, R6, UR6, PT ;  /* 0x0000000606007c0c */ /* 0x000fe4000bf81070 */
[----:B------:R-:W-:Y:S01]  /*3980*/  LOP3.LUT R6, R0, 0x1000, RZ, 0xfc, !PT ;  /* 0x0000100000067812 */ /* 0x000fe200078efcff */
[----:B------:R-:W0:Y:S02]  /*3990*/  LDS R9, [R53+0x3c00] ;  /* 0x003c000035097984 */ /* 0x000e240000000800 */
[----:B------:R-:W-:-:S02]  /*39a0*/  @P2 LOP3.LUT R37, R37, 0x80000000, RZ, 0x3c, !PT ;  /* 0x8000000025252812 */ /* 0x000fc400078e3cff */
[----:B------:R-:W0:Y:S04]  /*39b0*/  LDS R21, [R53+0x4000] ;  /* 0x0040000035157984 */ /* 0x000e280000000800 */
[----:B------:R-:W0:Y:S04]  /*39c0*/  LDS R23, [R53+0x4400] ;  /* 0x0044000035177984 */ /* 0x000e280000000800 */
[----:B------:R-:W-:Y:S04]  /*39d0*/  @P3 STG.E desc[UR8][R2.64+0x2400], R25 ;  /* 0x0024001902003986 */ /* 0x000fe8000c101908 */
[----:B--2---:R2:W-:Y:S01]  /*39e0*/  @P3 STG.E desc[UR8][R4.64+0x2400], R13 ;  /* 0x0024000d04003986 */ /* 0x0045e2000c101908 */
[----:B------:R-:W-:Y:S01]  /*39f0*/  ISETP.LT.U32.AND P3, PT, R6, UR6, PT ;  /* 0x0000000606007c0c */ /* 0x000fe2000bf61070 */
[----:B------:R-:W-:-:S02]  /*3a00*/  VIADD R6, R0, 0x1100 ;  /* 0x0000110000067836 */ /* 0x000fc40000000000 */
[----:B------:R-:W-:Y:S01]  /*3a10*/  @P5 STG.E desc[UR8][R2.64+0x2800], R33 ;  /* 0x0028002102005986 */ /* 0x000fe2000c101908 */
[----:B------:R-:W-:Y:S01]  /*3a20*/  VIADD R0, R0, 0x1200 ;  /* 0x0000120000007836 */ /* 0x000fe20000000000 */
[----:B------:R-:W-:Y:S02]  /*3a30*/  ISETP.GT.U32.AND.EX P3, PT, R8, RZ, PT, P3 ;  /* 0x000000ff0800720c */ /* 0x000fe40003f64130 */
[----:B-1----:R1:W-:Y:S01]  /*3a40*/  @P5 STG.E desc[UR8][R4.64+0x2800], R11 ;  /* 0x0028000b04005986 */ /* 0x0023e2000c101908 */
[----:B------:R-:W-:Y:S01]  /*3a50*/  ISETP.LT.U32.AND P5, PT, R6, UR6, PT ;  /* 0x0000000606007c0c */ /* 0x000fe2000bfa1070 */
[----:B------:R-:W-:Y:S01]  /*3a60*/  IMAD.U32 R6, RZ, RZ, UR7 ;  /* 0x00000007ff067e24 */ /* 0x000fe2000f8e00ff */
[----:B--2---:R-:W-:-:S04]  /*3a70*/  @P0 LOP3.LUT R13, R34, 0x80000000, RZ, 0x3c, !PT ;  /* 0x80000000220d0812 */ /* 0x004fc800078e3cff */
[----:B------:R-:W-:Y:S01]  /*3a80*/  ISETP.GT.U32.AND.EX P4, PT, R6, RZ, PT, P4 ;  /* 0x000000ff0600720c */ /* 0x000fe20003f84140 */
[----:B------:R2:W-:Y:S03]  /*3a90*/  @P0 STG.E desc[UR8][R2.64+0x2c00], R13 ;  /* 0x002c000d02000986 */ /* 0x0005e6000c101908 */
[----:B------:R-:W-:Y:S01]  /*3aa0*/  @P3 LOP3.LUT R39, R39, 0x80000000, RZ, 0x3c, !PT ;  /* 0x8000000027273812 */ /* 0x000fe200078e3cff */
[----:B----4-:R4:W-:Y:S01]  /*3ab0*/  @P0 STG.E desc[UR8][R4.64+0x2c00], R15 ;  /* 0x002c000f04000986 */ /* 0x0109e2000c101908 */
[----:B------:R-:W-:Y:S01]  /*3ac0*/  ISETP.LT.U32.AND P0, PT, R0, UR6, PT ;  /* 0x0000000600007c0c */ /* 0x000fe2000bf01070 */
[----:B------:R-:W-:Y:S01]  /*3ad0*/  IMAD.U32 R0, RZ, RZ, UR7 ;  /* 0x00000007ff007e24 */ /* 0x000fe2000f8e00ff */
[----:B-1----:R-:W-:Y:S01]  /*3ae0*/  @P6 LOP3.LUT R11, R36, 0x80000000, RZ, 0x3c, !PT ;  /* 0x80000000240b6812 */ /* 0x002fe200078e3cff */
[----:B------:R1:W-:Y:S01]  /*3af0*/  @P1 STG.E desc[UR8][R2.64+0x3000], R35 ;  /* 0x0030002302001986 */ /* 0x0003e2000c101908 */
[----:B------:R-:W-:-:S02]  /*3b00*/  ISETP.GT.U32.AND.EX P0, PT, R6, RZ, PT, P0 ;  /* 0x000000ff0600720c */ /* 0x000fc40003f04100 */
[----:B------:R-:W-:Y:S01]  /*3b10*/  ISETP.GT.U32.AND.EX P5, PT, R0, RZ, PT, P5 ;  /* 0x000000ff0000720c */ /* 0x000fe20003fa4150 */
[----:B---3--:R1:W-:Y:S01]  /*3b20*/  @P1 STG.E desc[UR8][R4.64+0x3000], R7 ;  /* 0x0030000704001986 */ /* 0x0083e2000c101908 */
[----:B--2---:R-:W-:-:S03]  /*3b30*/  @P4 LOP3.LUT R13, R38, 0x80000000, RZ, 0x3c, !PT ;  /* 0x80000000260d4812 */ /* 0x004fc600078e3cff */
[----:B------:R1:W-:Y:S04]  /*3b40*/  @P6 STG.E desc[UR8][R2.64+0x3400], R11 ;  /* 0x0034000b02006986 */ /* 0x0003e8000c101908 */
[----:B------:R1:W-:Y:S04]  /*3b50*/  @P6 STG.E desc[UR8][R4.64+0x3400], R17 ;  /* 0x0034001104006986 */ /* 0x0003e8000c101908 */
[----:B------:R1:W-:Y:S01]  /*3b60*/  @P2 STG.E desc[UR8][R2.64+0x3800], R37 ;  /* 0x0038002502002986 */ /* 0x0003e2000c101908 */
[----:B----4-:R-:W-:-:S03]  /*3b70*/  @P5 LOP3.LUT R15, R40, 0x80000000, RZ, 0x3c, !PT ;  /* 0x80000000280f5812 */ /* 0x010fc600078e3cff */
[----:B------:R1:W-:Y:S04]  /*3b80*/  @P2 STG.E desc[UR8][R4.64+0x3800], R19 ;  /* 0x0038001304002986 */ /* 0x0003e8000c101908 */
[----:B------:R1:W-:Y:S04]  /*3b90*/  @P4 STG.E desc[UR8][R2.64+0x3c00], R13 ;  /* 0x003c000d02004986 */ /* 0x0003e8000c101908 */
[----:B0-----:R1:W-:Y:S04]  /*3ba0*/  @P4 STG.E desc[UR8][R4.64+0x3c00], R9 ;  /* 0x003c000904004986 */ /* 0x0013e8000c101908 */
[----:B------:R1:W-:Y:S04]  /*3bb0*/  @P3 STG.E desc[UR8][R2.64+0x4000], R39 ;  /* 0x0040002702003986 */ /* 0x0003e8000c101908 */
[----:B------:R1:W-:Y:S04]  /*3bc0*/  @P3 STG.E desc[UR8][R4.64+0x4000], R21 ;  /* 0x0040001504003986 */ /* 0x0003e8000c101908 */
[----:B------:R1:W-:Y:S04]  /*3bd0*/  @P5 STG.E desc[UR8][R2.64+0x4400], R15 ;  /* 0x0044000f02005986 */ /* 0x0003e8000c101908 */
[----:B------:R1:W-:Y:S01]  /*3be0*/  @P5 STG.E desc[UR8][R4.64+0x4400], R23 ;  /* 0x0044001704005986 */ /* 0x0003e2000c101908 */
[----:B------:R-:W-:Y:S05]  /*3bf0*/  @!P0 EXIT ;  /* 0x000000000000894d */ /* 0x000fea0003800000 */
[----:B------:R-:W0:Y:S01]  /*3c00*/  LDS R53, [R53+0x4800] ;  /* 0x0048000035357984 */ /* 0x000e220000000800 */
[----:B------:R-:W-:-:S05]  /*3c10*/  LOP3.LUT R41, R41, 0x80000000, RZ, 0x3c, !PT ;  /* 0x8000000029297812 */ /* 0x000fca00078e3cff */
[----:B------:R-:W-:Y:S04]  /*3c20*/  STG.E desc[UR8][R2.64+0x4800], R41 ;  /* 0x0048002902007986 */ /* 0x000fe8000c101908 */
[----:B0-----:R-:W-:Y:S01]  /*3c30*/  STG.E desc[UR8][R4.64+0x4800], R53 ;  /* 0x0048003504007986 */ /* 0x001fe2000c101908 */
[----:B------:R-:W-:Y:S05]  /*3c40*/  EXIT ;  /* 0x000000000000794d */ /* 0x000fea0003800000 */
.L_x_223:
        /* <DEDUP_REMOVED lines=11> */
.L_x_507:


//--------------------- .text._ZN3cub18CUB_300001_SM_10006detail4scan16DeviceScanKernelINS2_10policy_hubIiiimN4cuda3std3__44plusIvEEE10Policy1000EN6thrust24THRUST_300001_SM_1000_NS6detail15normal_iteratorINSD_10device_ptrIiEEEESI_NS0_13ScanTileStateIiLb1EEES9_NS0_8NullTypeEmiLb0ESL_EEvT0_T1_T2_iT3_T4_T5_ --------------------------
	.section	.text._ZN3cub18CUB_300001_SM_10006detail4scan16DeviceScanKernelINS2_10policy_hubIiiimN4cuda3std3__44plusIvEEE10Policy1000EN6thrust24THRUST_300001_SM_1000_NS6detail15normal_iteratorINSD_10device_ptrIiEEEESI_NS0_13ScanTileStateIiLb1EEES9_NS0_8NullTypeEmiLb0ESL_EEvT0_T1_T2_iT3_T4_T5_,"ax",@progbits
	.align	128
        .global         _ZN3cub18CUB_300001_SM_10006detail4scan16DeviceScanKernelINS2_10policy_hubIiiimN4cuda3std3__44plusIvEEE10Policy1000EN6thrust24THRUST_300001_SM_1000_NS6detail15normal_iteratorINSD_10device_ptrIiEEEESI_NS0_13ScanTileStateIiLb1EEES9_NS0_8NullTypeEmiLb0ESL_EEvT0_T1_T2_iT3_T4_T5_
        .type           _ZN3cub18CUB_300001_SM_10006detail4scan16DeviceScanKernelINS2_10policy_hubIiiimN4cuda3std3__44plusIvEEE10Policy1000EN6thrust24THRUST_300001_SM_1000_NS6detail15normal_iteratorINSD_10device_ptrIiEEEESI_NS0_13ScanTileStateIiLb1EEES9_NS0_8NullTypeEmiLb0ESL_EEvT0_T1_T2_iT3_T4_T5_,@function
        .size           _ZN3cub18CUB_300001_SM_10006detail4scan16DeviceScanKernelINS2_10policy_hubIiiimN4cuda3std3__44plusIvEEE10Policy1000EN6thrust24THRUST_300001_SM_1000_NS6detail15normal_iteratorINSD_10device_ptrIiEEEESI_NS0_13ScanTileStateIiLb1EEES9_NS0_8NullTypeEmiLb0ESL_EEvT0_T1_T2_iT3_T4_T5_,(.L_x_508 - _ZN3cub18CUB_300001_SM_10006detail4scan16DeviceScanKernelINS2_10policy_hubIiiimN4cuda3std3__44plusIvEEE10Policy1000EN6thrust24THRUST_300001_SM_1000_NS6detail15normal_iteratorINSD_10device_ptrIiEEEESI_NS0_13ScanTileStateIiLb1EEES9_NS0_8NullTypeEmiLb0ESL_EEvT0_T1_T2_iT3_T4_T5_)
        .other          _ZN3cub18CUB_300001_SM_10006detail4scan16DeviceScanKernelINS2_10policy_hubIiiimN4cuda3std3__44plusIvEEE10Policy1000EN6thrust24THRUST_300001_SM_1000_NS6detail15normal_iteratorINSD_10device_ptrIiEEEESI_NS0_13ScanTileStateIiLb1EEES9_NS0_8NullTypeEmiLb0ESL_EEvT0_T1_T2_iT3_T4_T5_,@"STO_CUDA_ENTRY STV_DEFAULT"
_ZN3cub18CUB_300001_SM_10006detail4scan16DeviceScanKernelINS2_10policy_hubIiiimN4cuda3std3__44plusIvEEE10Policy1000EN6thrust24THRUST_300001_SM_1000_NS6detail15normal_iteratorINSD_10device_ptrIiEEEESI_NS0_13ScanTileStateIiLb1EEES9_NS0_8NullTypeEmiLb0ESL_EEvT0_T1_T2_iT3_T4_T5_:
.text._ZN3cub18CUB_300001_SM_10006detail4scan16DeviceScanKernelINS2_10policy_hubIiiimN4cuda3std3__44plusIvEEE10Policy1000EN6thrust24THRUST_300001_SM_1000_NS6detail15normal_iteratorINSD_10device_ptrIiEEEESI_NS0_13ScanTileStateIiLb1EEES9_NS0_8NullTypeEmiLb0ESL_EEvT0_T1_T2_iT3_T4_T5_:
[----:B------:R-:W-:Y:S08]  /*0000*/  LDC R1, c[0x0][0x37c] ;  /* 0x0000df00ff017b82 */ /* 0x000ff00000000800 */
[----:B------:R-:W0:Y:S01]  /*0010*/  S2UR UR6, SR_CTAID.X ;  /* 0x00000000000679c3 */ /* 0x000e220000002500 */
[----:B------:R-:W0:Y:S01]  /*0020*/  LDCU UR4, c[0x0][0x398] ;  /* 0x00007300ff0477ac */ /* 0x000e220008000800 */
[----:B------:R-:W1:Y:S01]  /*0030*/  LDCU.64 UR8, c[0x0][0x3a0] ;  /* 0x00007400ff0877ac */ /* 0x000e620008000a00 */
[----:B------:R-:W2:Y:S01]  /*0040*/  LDCU.64 UR12, c[0x0][0x358] ;  /* 0x00006b00ff0c77ac */ /* 0x000ea20008000a00 */
[----:B0-----:R-:W-:-:S04]  /*0050*/  UIADD3 UR6, UPT, UPT, UR6, UR4, URZ ;  /* 0x0000000406067290 */ /* 0x001fc8000fffe0ff */
[----:B------:R-:W-:-:S04]  /*0060*/  UIMAD.WIDE UR10, UR6, 0x1ee0, URZ ;  /* 0x00001ee0060a78a5 */ /* 0x000fc8000f8e02ff */
[----:B-1----:R-:W-:-:S04]  /*0070*/  UIADD3 UR7, UP0, UPT, -UR10, UR8, URZ ;  /* 0x000000080a077290 */ /* 0x002fc8000ff1e1ff */
[----:B------:R-:W-:Y:S02]  /*0080*/  UIADD3.X UR4, UPT, UPT, ~UR11, UR9, URZ, UP0, !UPT ;  /* 0x000000090b047290 */ /* 0x000fe400087fe5ff */
[----:B------:R-:W-:-:S04]  /*0090*/  UISETP.GE.U32.AND UP0, UPT, UR7, 0x1ee1, UPT ;  /* 0x00001ee10700788c */ /* 0x000fc8000bf06070 */
[----:B------:R-:W-:-:S09]  /*00a0*/  UISETP.GE.U32.AND.EX UP0, UPT, UR4, URZ, UPT, UP0 ;  /* 0x000000ff0400728c */ /* 0x000fd2000bf06100 */
[----:B--2---:R-:W-:Y:S05]  /*00b0*/  BRA.U !UP0, `(.L_x_224) ;  /* 0x0000001d08047547 */ /* 0x004fea000b800000 */
[----:B------:R-:W0:Y:S01]  /*00c0*/  S2R R36, SR_TID.X ;  /* 0x0000000000247919 */ /* 0x000e220000002100 */
[----:B------:R-:W1:Y:S01]  /*00d0*/  LDCU.64 UR4, c[0x0][0x380] ;  /* 0x00007000ff0477ac */ /* 0x000e620008000a00 */
[C---:B0-----:R-:W-:Y:S02]  /*00e0*/  LOP3.LUT R0, R36.reuse, 0x1f, RZ, 0xc0, !PT ;  /* 0x0000001f24007812 */ /* 0x041fe400078ec0ff */
[----:B------:R-:W-:-:S05]  /*00f0*/  LOP3.LUT R3, R36, 0x3e0, RZ, 0xc0, !PT ;  /* 0x000003e024037812 */ /* 0x000fca00078ec0ff */
[----:B------:R-:W-:-:S05]  /*0100*/  IMAD R0, R3, 0x13, R0 ;  /* 0x0000001303007824 */ /* 0x000fca00078e0200 */
[----:B------:R-:W-:-:S05]  /*0110*/  IADD3 R0, P0, PT, R0, UR10, RZ ;  /* 0x0000000a00007c10 */ /* 0x000fca000ff1e0ff */
[----:B------:R-:W-:Y:S02]  /*0120*/  IMAD.X R41, RZ, RZ, UR11, P0 ;  /* 0x0000000bff297e24 */ /* 0x000fe400080e06ff */
[----:B------:R-:W-:-:S03]  /*0130*/  IMAD.SHL.U32 R42, R0, 0x4, RZ ;  /* 0x00000004002a7824 */ /* 0x000fc600078e00ff */
[----:B------:R-:W-:Y:S02]  /*0140*/  SHF.L.U64.HI R41, R0, 0x2, R41 ;  /* 0x0000000200297819 */ /* 0x000fe40000010229 */
[----:B-1----:R-:W-:-:S04]  /*0150*/  IADD3 R2, P0, PT, R42, UR4, RZ ;  /* 0x000000042a027c10 */ /* 0x002fc8000ff1e0ff */
[----:B------:R-:W-:-:S05]  /*0160*/  IADD3.X R3, PT, PT, R41, UR5, RZ, P0, !PT ;  /* 0x0000000529037c10 */ /* 0x000fca00087fe4ff */
[----:B------:R-:W2:Y:S04]  /*0170*/  LDG.E R5, desc[UR12][R2.64] ;  /* 0x0000000c02057981 */ /* 0x000ea8000c1e1900 */
[----:B------:R-:W3:Y:S04]  /*0180*/  LDG.E R7, desc[UR12][R2.64+0x80] ;  /* 0x0000800c02077981 */ /* 0x000ee8000c1e1900 */
[----:B------:R-:W4:Y:S04]  /*0190*/  LDG.E R9, desc[UR12][R2.64+0x100] ;  /* 0x0001000c02097981 */ /* 0x000f28000c1e1900 */
[----:B------:R-:W5:Y:S04]  /*01a0*/  LDG.E R11, desc[UR12][R2.64+0x180] ;  /* 0x0001800c020b7981 */ /* 0x000f68000c1e1900 */
        /* <DEDUP_REMOVED lines=14> */
[----:B------:R-:W5:Y:S01]  /*0290*/  LDG.E R0, desc[UR12][R2.64+0x900] ;  /* 0x0009000c02007981 */ /* 0x000f62000c1e1900 */
[----:B------:R-:W0:Y:S01]  /*02a0*/  S2UR UR5, SR_CgaCtaId ;  /* 0x00000000000579c3 */ /* 0x000e220000008800 */
[----:B------:R-:W-:Y:S01]  /*02b0*/  SHF.R.U32.HI R32, RZ, 0x5, R36 ;  /* 0x00000005ff207819 */ /* 0x000fe20000011624 */
[----:B------:R-:W-:Y:S01]  /*02c0*/  UMOV UR4, 0x400 ;  /* 0x0000040000047882 */ /* 0x000fe20000000000 */
[----:B------:R-:W1:Y:S01]  /*02d0*/  S2R R44, SR_LANEID ;  /* 0x00000000002c7919 */ /* 0x000e620000000000 */
[----:B------:R-:W-:Y:S01]  /*02e0*/  UISETP.NE.AND UP0, UPT, UR6, URZ, UPT ;  /* 0x000000ff0600728c */ /* 0x000fe2000bf05270 */
[----:B------:R-:W-:Y:S01]  /*02f0*/  BSSY.RECONVERGENT B0, `(.L_x_225) ;  /* 0x000014b000007945 */ /* 0x000fe20003800200 */
[----:B0-----:R-:W-:Y:S01]  /*0300*/  ULEA UR4, UR5, UR4, 0x18 ;  /* 0x0000000405047291 */ /* 0x001fe2000f8ec0ff */
[----:B-1----:R-:W-:-:S05]  /*0310*/  IMAD R28, R32, 0x260, R44 ;  /* 0x00000260201c7824 */ /* 0x002fca00078e022c */
[----:B------:R-:W-:-:S05]  /*0320*/  LEA R28, R28, UR4, 0x2 ;  /* 0x000000041c1c7c11 */ /* 0x000fca000f8e10ff */
[----:B------:R-:W-:Y:S01]  /*0330*/  IMAD R27, R44, 0x48, R28 ;  /* 0x000000482c1b7824 */ /* 0x000fe200078e021c */
[----:B--2---:R0:W-:Y:S04]  /*0340*/  STS [R28], R5 ;  /* 0x000000051c007388 */ /* 0x0041e80000000800 */
[----:B---3--:R0:W-:Y:S04]  /*0350*/  STS [R28+0x80], R7 ;  /* 0x000080071c007388 */ /* 0x0081e80000000800 */
[----:B----4-:R0:W-:Y:S04]  /*0360*/  STS [R28+0x100], R9 ;  /* 0x000100091c007388 */ /* 0x0101e80000000800 */
[----:B-----5:R0:W-:Y:S04]  /*0370*/  STS [R28+0x180], R11 ;  /* 0x0001800b1c007388 */ /* 0x0201e80000000800 */
[----:B------:R0:W-:Y:S04]  /*0380*/  STS [R28+0x200], R13 ;  /* 0x0002000d1c007388 */ /* 0x0001e80000000800 */
        /* <DEDUP_REMOVED lines=13> */
[----:B------:R0:W-:Y:S01]  /*0460*/  STS [R28+0x900], R0 ;  /* 0x000900001c007388 */ /* 0x0001e20000000800 */
[----:B------:R-:W-:-:S03]  /*0470*/  NOP ;  /* 0x0000000000007918 */ /* 0x000fc60000000000 */
[----:B------:R0:W1:Y:S04]  /*0480*/  LDS R26, [R27] ;  /* 0x000000001b1a7984 */ /* 0x0000680000000800 */
[----:B------:R0:W2:Y:S04]  /*0490*/  LDS R25, [R27+0x4] ;  /* 0x000004001b197984 */ /* 0x0000a80000000800 */
        /* <DEDUP_REMOVED lines=18> */
[----:B-1234-:R-:W-:Y:S05]  /*05c0*/  BRA.U UP0, `(.L_x_226) ;  /* 0x0000000500247547 */ /* 0x01efea000b800000 */
[----:B------:R-:W-:Y:S02]  /*05d0*/  IADD3 R8, PT, PT, R24, R25, R26 ;  /* 0x0000001918087210 */ /* 0x000fe40007ffe01a */
[----:B------:R-:W-:Y:S02]  /*05e0*/  ISETP.NE.AND P1, PT, R44, 0x1f, PT ;  /* 0x0000001f2c00780c */ /* 0x000fe40003f25270 */
[----:B0-----:R-:W-:Y:S02]  /*05f0*/  IADD3 R8, PT, PT, R39, R40, R8 ;  /* 0x0000002827087210 */ /* 0x001fe40007ffe008 */
[----:B------:R-:W-:Y:S02]  /*0600*/  ISETP.GE.U32.AND P2, PT, R36, 0x20, PT ;  /* 0x000000202400780c */ /* 0x000fe40003f46070 */
[----:B------:R-:W-:Y:S02]  /*0610*/  IADD3 R8, PT, PT, R30, R31, R8 ;  /* 0x0000001f1e087210 */ /* 0x000fe40007ffe008 */
[----:B------:R-:W-:-:S02]  /*0620*/  ISETP.NE.AND P3, PT, R44, RZ, PT ;  /* 0x000000ff2c00720c */ /* 0x000fc40003f65270 */
[----:B------:R-:W-:-:S03]  /*0630*/  IADD3 R8, PT, PT, R23, R29, R8 ;  /* 0x0000001d17087210 */ /* 0x000fc60007ffe008 */
[----:B------:R-:W-:Y:S02]  /*0640*/  @!P1 LEA R37, R32, UR4, 0x2 ;  /* 0x0000000420259c11 */ /* 0x000fe4000f8e10ff */
[----:B------:R-:W-:-:S04]  /*0650*/  IADD3 R8, PT, PT, R21, R22, R8 ;  /* 0x0000001615087210 */ /* 0x000fc80007ffe008 */
[----:B------:R-:W-:-:S04]  /*0660*/  IADD3 R8, PT, PT, R7, R20, R8 ;  /* 0x0000001407087210 */ /* 0x000fc80007ffe008 */
[----:B------:R-:W-:-:S04]  /*0670*/  IADD3 R8, PT, PT, R5, R6, R8 ;  /* 0x0000000605087210 */ /* 0x000fc80007ffe008 */
[----:B------:R-:W-:-:S04]  /*0680*/  IADD3 R33, PT, PT, R3, R4, R8 ;  /* 0x0000000403217210 */ /* 0x000fc80007ffe008 */
[----:B------:R-:W-:-:S05]  /*0690*/  IADD3 R33, PT, PT, R0, R2, R33 ;  /* 0x0000000200217210 */ /* 0x000fca0007ffe021 */
        /* <DEDUP_REMOVED lines=16> */
[----:B------:R-:W1:Y:S04]  /*07a0*/  LDS.128 R12, [UR4+0x20] ;  /* 0x00002004ff0c7984 */ /* 0x000e680008000c00 */
[----:B------:R-:W2:Y:S01]  /*07b0*/  LDS.128 R16, [UR4+0x30] ;  /* 0x00003004ff107984 */ /* 0x000ea20008000c00 */
[----:B0-----:R-:W-:-:S04]  /*07c0*/  IMAD.IADD R9, R8, 0x1, R9 ;  /* 0x0000000108097824 */ /* 0x001fc800078e0209 */
[----:B------:R-:W-:Y:S01]  /*07d0*/  IMAD.IADD R10, R10, 0x1, R9 ;  /* 0x000000010a0a7824 */ /* 0x000fe200078e0209 */
[----:B------:R-:W-:Y:S02]  /*07e0*/  SEL R8, R9, R8, !P0 ;  /* 0x0000000809087207 */ /* 0x000fe40004000000 */
[----:B------:R-:W-:Y:S01]  /*07f0*/  ISETP.NE.AND P0, PT, R32, 0x3, PT ;  /* 0x000000032000780c */ /* 0x000fe20003f05270 */
[----:B------:R-:W-:Y:S01]  /*0800*/  IMAD.IADD R11, R11, 0x1, R10 ;  /* 0x000000010b0b7824 */ /* 0x000fe200078e020a */
[----:B------:R-:W-:Y:S02]  /*0810*/  SEL R9, R33, RZ, P3 ;  /* 0x000000ff21097207 */ /* 0x000fe40001800000 */
[----:B------:R-:W-:Y:S01]  /*0820*/  SEL R8, R10, R8, !P0 ;  /* 0x000000080a087207 */ /* 0x000fe20004000000 */
[----:B-1----:R-:W-:Y:S01]  /*0830*/  IMAD.IADD R12, R11, 0x1, R12 ;  /* 0x000000010b0c7824 */ /* 0x002fe200078e020c */
[----:B------:R-:W-:-:S03]  /*0840*/  ISETP.NE.AND P0, PT, R32, 0x4, PT ;  /* 0x000000042000780c */ /* 0x000fc60003f05270 */
[----:B------:R-:W-:Y:S01]  /*0850*/  IMAD.IADD R13, R13, 0x1, R12 ;  /* 0x000000010d0d7824 */ /* 0x000fe200078e020c */
[----:B------:R-:W-:Y:S02]  /*0860*/  SEL R8, R11, R8, !P0 ;  /* 0x000000080b087207 */ /* 0x000fe40004000000 */
[----:B------:R-:W-:Y:S01]  /*0870*/  ISETP.NE.AND P0, PT, R32, 0x5, PT ;  /* 0x000000052000780c */ /* 0x000fe20003f05270 */
[----:B------:R-:W-:-:S03]  /*0880*/  IMAD.IADD R14, R14, 0x1, R13 ;  /* 0x000000010e0e7824 */ /* 0x000fc600078e020d */
[----:B------:R-:W-:Y:S01]  /*0890*/  SEL R8, R12, R8, !P0 ;  /* 0x000000080c087207 */ /* 0x000fe20004000000 */
[----:B------:R-:W-:Y:S01]  /*08a0*/  IMAD.IADD R15, R15, 0x1, R14 ;  /* 0x000000010f0f7824 */ /* 0x000fe200078e020e */
[----:B------:R-:W-:-:S03]  /*08b0*/  ISETP.NE.AND P0, PT, R32, 0x6, PT ;  /* 0x000000062000780c */ /* 0x000fc60003f05270 */
[----:B--2---:R-:W-:Y:S01]  /*08c0*/  IMAD.IADD R16, R15, 0x1, R16 ;  /* 0x000000010f107824 */ /* 0x004fe200078e0210 */
[----:B------:R-:W-:Y:S02]  /*08d0*/  SEL R8, R13, R8, !P0 ;  /* 0x000000080d087207 */ /* 0x000fe40004000000 */
[----:B------:R-:W-:Y:S01]  /*08e0*/  ISETP.NE.AND P0, PT, R32, 0x7, PT ;  /* 0x000000072000780c */ /* 0x000fe20003f05270 */
[----:B------:R-:W-:-:S03]  /*08f0*/  IMAD.IADD R17, R17, 0x1, R16 ;  /* 0x0000000111117824 */ /* 0x000fc600078e0210 */
[----:B------:R-:W-:Y:S01]  /*0900*/  SEL R8, R14, R8, !P0 ;  /* 0x000000080e087207 */ /* 0x000fe20004000000 */
[----:B------:R-:W-:Y:S01]  /*0910*/  IMAD.IADD R18, R18, 0x1, R17 ;  /* 0x0000000112127824 */ /* 0x000fe200078e0211 */
[----:B------:R-:W-:-:S03]  /*0920*/  ISETP.NE.AND P0, PT, R32, 0x8, PT ;  /* 0x000000082000780c */ /* 0x000fc60003f05270 */
[----:B------:R-:W-:Y:S01]  /*0930*/  IMAD.IADD R19, R19, 0x1, R18 ;  /* 0x0000000113137824 */ /* 0x000fe200078e0212 */
[----:B------:R-:W-:Y:S02]  /*0940*/  SEL R8, R15, R8, !P0 ;  /* 0x000000080f087207 */ /* 0x000fe40004000000 */
[----:B------:R-:W-:Y:S02]  /*0950*/  ISETP.NE.AND P0, PT, R32, 0xa, PT ;  /* 0x0000000a2000780c */ /* 0x000fe40003f05270 */
[----:B------:R-:W-:Y:S02]  /*0960*/  SEL R8, R16, R8, !P1 ;  /* 0x0000000810087207 */ /* 0x000fe40004800000 */
[C---:B------:R-:W-:Y:S02]  /*0970*/  ISETP.NE.AND P1, PT, R32.reuse, 0xb, PT ;  /* 0x0000000b2000780c */ /* 0x040fe40003f25270 */
[----:B------:R-:W-:Y:S02]  /*0980*/  SEL R8, R17, R8, !P0 ;  /* 0x0000000811087207 */ /* 0x000fe40004000000 */
[----:B------:R-:W-:-:S02]  /*0990*/  ISETP.NE.AND P0, PT, R32, 0xc, PT ;  /* 0x0000000c2000780c */ /* 0x000fc40003f05270 */
[----:B------:R-:W-:Y:S02]  /*09a0*/  SEL R8, R18, R8, !P1 ;  /* 0x0000000812087207 */ /* 0x000fe40004800000 */
[----:B------:R-:W-:Y:S02]  /*09b0*/  ISETP.NE.AND P1, PT, R36, RZ, PT ;  /* 0x000000ff2400720c */ /* 0x000fe40003f25270 */
[----:B------:R-:W-:-:S05]  /*09c0*/  SEL R8, R19, R8, !P0 ;  /* 0x0000000813087207 */ /* 0x000fca0004000000 */
[----:B------:R-:W-:-:S06]  /*09d0*/  @P2 IMAD.IADD R33, R8, 0x1, R9 ;  /* 0x0000000108212824 */ /* 0x000fcc00078e0209 */
[----:B------:R-:W-:Y:S05]  /*09e0*/  @P1 BRA `(.L_x_227) ;  /* 0x0000000c006c1947 */ /* 0x000fea0003800000 */
[----:B------:R-:W0:Y:S01]  /*09f0*/  LDS R12, [UR4+0x40] ;  /* 0x00004004ff0c7984 */ /* 0x000e220008000800 */
[----:B------:R-:W1:Y:S01]  /*0a00*/  LDC.64 R10, c[0x0][0x390] ;  /* 0x0000e400ff0a7b82 */ /* 0x000e620000000a00 */
[----:B------:R-:W-:Y:S02]  /*0a10*/  IMAD.MOV.U32 R8, RZ, RZ, 0x65 ;  /* 0x00000065ff087424 */ /* 0x000fe400078e00ff */
[----:B------:R-:W-:Y:S02]  /*0a20*/  IMAD.MOV.U32 R33, RZ, RZ, RZ ;  /* 0x000000ffff217224 */ /* 0x000fe400078e00ff */
[----:B0-----:R-:W-:-:S05]  /*0a30*/  IMAD.IADD R9, R19, 0x1, R12 ;  /* 0x0000000113097824 */ /* 0x001fca00078e020c */
[----:B-1----:R0:W-:Y:S01]  /*0a40*/  ST.E.64.STRONG.GPU desc[UR12][R10.64+0x100], R8 ;  /* 0x000100080a007985 */ /* 0x0021e2000c10fb0c */
[----:B------:R-:W-:Y:S05]  /*0a50*/  BRA `(.L_x_227) ;  /* 0x0000000c00507947 */ /* 0x000fea0003800000 */
.L_x_226:
[----:B------:R-:W-:Y:S02]  /*0a60*/  IADD3 R8, PT, PT, R24, R25, R26 ;  /* 0x0000001918087210 */ /* 0x000fe40007ffe01a */
[C---:B------:R-:W-:Y:S02]  /*0a70*/  ISETP.NE.AND P1, PT, R44.reuse, 0x1f, PT ;  /* 0x0000001f2c00780c */ /* 0x040fe40003f25270 */
[----:B0-----:R-:W-:Y:S02]  /*0a80*/  IADD3 R8, PT, PT, R39, R40, R8 ;  /* 0x0000002827087210 */ /* 0x001fe40007ffe008 */
[----:B------:R-:W-:Y:S02]  /*0a90*/  ISETP.NE.AND P2, PT, R44, RZ, PT ;  /* 0x000000ff2c00720c */ /* 0x000fe40003f45270 */
[----:B------:R-:W-:-:S04]  /*0aa0*/  IADD3 R8, PT, PT, R30, R31, R8 ;  /* 0x0000001f1e087210 */ /* 0x000fc80007ffe008 */
        /* <DEDUP_REMOVED lines=37> */
[----:B------:R-:W-:Y:S01]  /*0d00*/  IMAD.IADD R14, R14, 0x1, R13 ;  /* 0x000000010e0e7824 */ /* 0x000fe200078e020d */
[----:B------:R-:W0:Y:S02]  /*0d10*/  LDS R11, [UR4+0x40] ;  /* 0x00004004ff0b7984 */ /* 0x000e240008000800 */
        /* <DEDUP_REMOVED lines=12> */
[----:B------:R-:W-:-:S04]  /*0de0*/  ISETP.NE.AND P0, PT, R32, 0x9, PT ;  /* 0x000000092000780c */ /* 0x000fc80003f05270 */
[----:B------:R-:W-:Y:S02]  /*0df0*/  SEL R8, R16, R8, !P0 ;  /* 0x0000000810087207 */ /* 0x000fe40004000000 */
[----:B------:R-:W-:-:S04]  /*0e00*/  ISETP.NE.AND P0, PT, R32, 0xa, PT ;  /* 0x0000000a2000780c */ /* 0x000fc80003f05270 */
[----:B------:R-:W-:Y:S02]  /*0e10*/  SEL R8, R17, R8, !P0 ;  /* 0x0000000811087207 */ /* 0x000fe40004000000 */
[----:B------:R-:W-:-:S04]  /*0e20*/  ISETP.NE.AND P0, PT, R32, 0xb, PT ;  /* 0x0000000b2000780c */ /* 0x000fc80003f05270 */
[----:B------:R-:W-:Y:S02]  /*0e30*/  SEL R8, R18, R8, !P0 ;  /* 0x0000000812087207 */ /* 0x000fe40004000000 */
[C---:B------:R-:W-:Y:S01]  /*0e40*/  ISETP.GT.U32.AND P0, PT, R36.reuse, 0x1f, PT ;  /* 0x0000001f2400780c */ /* 0x040fe20003f04070 */
[C---:B0-----:R-:W-:Y:S01]  /*0e50*/  IMAD.IADD R11, R19.reuse, 0x1, R11 ;  /* 0x00000001130b7824 */ /* 0x041fe200078e020b */
[----:B------:R-:W-:Y:S02]  /*0e60*/  SEL R8, R19, R8, !P1 ;  /* 0x0000000813087207 */ /* 0x000fe40004800000 */
[----:B------:R-:W-:-:S03]  /*0e70*/  ISETP.GE.U32.AND P1, PT, R36, 0x20, PT ;  /* 0x000000202400780c */ /* 0x000fc60003f26070 */
[----:B------:R-:W-:-:S05]  /*0e80*/  IMAD.IADD R8, R8, 0x1, R9 ;  /* 0x0000000108087824 */ /* 0x000fca00078e0209 */
[----:B------:R-:W-:Y:S01]  /*0e90*/  SEL R43, R33, R8, !P1 ;  /* 0x00000008212b7207 */ /* 0x000fe20004800000 */
[----:B------:R-:W-:Y:S06]  /*0ea0*/  @P0 BRA `(.L_x_228) ;  /* 0x0000000800140947 */ /* 0x000fec0003800000 */
[----:B------:R-:W0:Y:S01]  /*0eb0*/  LDC.64 R16, c[0x0][0x390] ;  /* 0x0000e400ff107b82 */ /* 0x000e220000000a00 */
[----:B------:R-:W-:Y:S01]  /*0ec0*/  ISETP.NE.AND P1, PT, R36, RZ, PT ;  /* 0x000000ff2400720c */ /* 0x000fe20003f25270 */
[----:B------:R-:W-:Y:S01]  /*0ed0*/  IMAD.U32 R13, RZ, RZ, UR6 ;  /* 0x00000006ff0d7e24 */ /* 0x000fe2000f8e00ff */
[----:B------:R-:W-:-:S05]  /*0ee0*/  LOP3.LUT R18, RZ, R36, RZ, 0x33, !PT ;  /* 0x00000024ff127212 */ /* 0x000fca00078e33ff */
[----:B------:R-:W-:-:S06]  /*0ef0*/  VIADD R18, R18, UR6 ;  /* 0x0000000612127c36 */ /* 0x000fcc0008000000 */
[----:B------:R-:W-:Y:S01]  /*0f00*/  @!P1 IMAD.MOV.U32 R10, RZ, RZ, 0x64 ;  /* 0x00000064ff0a9424 */ /* 0x000fe200078e00ff */
[----:B------:R1:W-:Y:S01]  /*0f10*/  @!P1 STS [UR4+0xc], R11 ;  /* 0x00000c0bff009988 */ /* 0x0003e20008000804 */
[----:B0-----:R-:W-:-:S04]  /*0f20*/  IMAD.WIDE R12, R13, 0x8, R16 ;  /* 0x000000080d0c7825 */ /* 0x001fc800078e0210 */
[----:B------:R-:W-:Y:S01]  /*0f30*/  IMAD.WIDE R16, R18, 0x8, R16 ;  /* 0x0000000812107825 */ /* 0x000fe200078e0210 */
[----:B------:R1:W-:Y:S01]  /*0f40*/  @!P1 ST.E.64.STRONG.GPU desc[UR12][R12.64+0x100], R10 ;  /* 0x0001000a0c009985 */ /* 0x0003e2000c10fb0c */
[----:B------:R-:W-:Y:S05]  /*0f50*/  NANOSLEEP 0x226 ;  /* 0x000002260000795d */ /* 0x000fea0003800000 */
[----:B------:R-:W2:Y:S01]  /*0f60*/  LD.E.64.STRONG.GPU R14, desc[UR12][R16.64+0x100] ;  /* 0x0001000c100e7980 */ /* 0x000ea2000c10fb00 */
[----:B------:R-:W-:Y:S01]  /*0f70*/  UMOV UR5, 0xffffffff ;  /* 0xffffffff00057882 */ /* 0x000fe20000000000 */
[----:B--2---:R-:W-:Y:S02]  /*0f80*/  ISETP.NE.AND P0, PT, R14, 0x63, PT ;  /* 0x000000630e00780c */ /* 0x004fe40003f05270 */
[----:B-1----:R-:W-:Y:S11]  /*0f90*/  BRA.DIV UR5, `(.L_x_229) ;  /* 0x0000002e05dc7947 */ /* 0x002ff6000b800000 */
[----:B------:R-:W-:-:S13]  /*0fa0*/  VOTE.ANY P0, !P0 ;  /* 0x0000000000ff7806 */ /* 0x000fda0004000100 */
.L_x_258:
[----:B------:R-:W-:Y:S05]  /*0fb0*/  @!P0 BRA `(.L_x_230) ;  /* 0x0000000000248947 */ /* 0x000fea0003800000 */
[----:B------:R-:W-:-:S07]  /*0fc0*/  IMAD.MOV.U32 R9, RZ, RZ, 0x1de ;  /* 0x000001deff097424 */ /* 0x000fce00078e00ff */
.L_x_232:
[----:B------:R-:W-:Y:S05]  /*0fd0*/  NANOSLEEP R9 ;  /* 0x000000090000735d */ /* 0x000fea0003800000 */
[----:B------:R-:W2:Y:S01]  /*0fe0*/  LD.E.64.STRONG.GPU R14, desc[UR12][R16.64+0x100] ;  /* 0x0001000c100e7980 */ /* 0x000ea2000c10fb00 */
[----:B------:R-:W-:Y:S01]  /*0ff0*/  UMOV UR5, 0xffffffff ;  /* 0xffffffff00057882 */ /* 0x000fe20000000000 */
[----:B------:R-:W-:Y:S02]  /*1000*/  SHF.R.U32.HI R9, RZ, 0x1, R9 ;  /* 0x00000001ff097819 */ /* 0x000fe40000011609 */
[----:B--2---:R-:W-:Y:S01]  /*1010*/  ISETP.NE.AND P0, PT, R14, 0x63, PT ;  /* 0x000000630e00780c */ /* 0x004fe20003f05270 */
[----:B------:R-:W-:-:S12]  /*1020*/  BRA.DIV UR5, `(.L_x_231) ;  /* 0x0000002e05d87947 */ /* 0x000fd8000b800000 */
[----:B------:R-:W-:-:S13]  /*1030*/  VOTE.ANY P0, !P0 ;  /* 0x0000000000ff7806 */ /* 0x000fda0004000100 */
.L_x_261:
[----:B------:R-:W-:Y:S05]  /*1040*/  @P0 BRA `(.L_x_232) ;  /* 0xfffffffc00e00947 */ /* 0x000fea000383ffff */
.L_x_230:
[----:B------:R-:W-:Y:S01]  /*1050*/  UMOV UR5, 0xffffffff ;  /* 0xffffffff00057882 */ /* 0x000fe20000000000 */
[----:B------:R-:W-:Y:S02]  /*1060*/  ISETP.NE.AND P2, PT, R14, 0x65, PT ;  /* 0x000000650e00780c */ /* 0x000fe40003f45270 */
[----:B------:R-:W-:Y:S11]  /*1070*/  BRA.DIV UR5, `(.L_x_233) ;  /* 0x0000002e05e47947 */ /* 0x000ff6000b800000 */
[----:B------:R-:W0:Y:S01]  /*1080*/  S2R R45, SR_GEMASK ;  /* 0x00000000002d7919 */ /* 0x000e220000003c00 */
[----:B------:R-:W-:Y:S01]  /*1090*/  VOTE.ANY R8, PT, !P2 ;  /* 0x0000000000087806 */ /* 0x000fe200050e0100 */
[C---:B------:R-:W-:Y:S02]  /*10a0*/  VIADD R33, R44.reuse, 0x2 ;  /* 0x000000022c217836 */ /* 0x040fe40000000000 */
[C---:B------:R-:W-:Y:S02]  /*10b0*/  VIADD R32, R44.reuse, 0x4 ;  /* 0x000000042c207836 */ /* 0x040fe40000000000 */
[C---:B------:R-:W-:Y:S02]  /*10c0*/  VIADD R19, R44.reuse, 0x8 ;  /* 0x000000082c137836 */ /* 0x040fe40000000000 */
[----:B------:R-:W-:Y:S01]  /*10d0*/  VIADD R34, R44, 0x10 ;  /* 0x000000102c227836 */ /* 0x000fe20000000000 */
[----:B0-----:R-:W-:-:S05]  /*10e0*/  LOP3.LUT R8, R8, 0x80000000, R45, 0xec, !PT ;  /* 0x8000000008087812 */ /* 0x001fca00078eec2d */
[----:B------:R-:W-:-:S05]  /*10f0*/  VIADD R9, R8, 0xffffffff ;  /* 0xffffffff08097836 */ /* 0x000fca0000000000 */
[----:B------:R-:W-:-:S04]  /*1100*/  LOP3.LUT R9, R8, R9, RZ, 0xc, !PT ;  /* 0x0000000908097212 */ /* 0x000fc800078e0cff */
[----:B------:R0:W1:Y:S02]  /*1110*/  POPC R38, R9 ;  /* 0x0000000900267309 */ /* 0x0000640000000000 */
[----:B0-----:R-:W0:Y:S01]  /*1120*/  LDC.64 R8, c[0x0][0x390] ;  /* 0x0000e400ff087b82 */ /* 0x001e220000000a00 */
[----:B-1----:R-:W1:Y:S01]  /*1130*/  SHFL.DOWN PT, R16, R15, 0x1, R38 ;  /* 0x082000000f107989 */ /* 0x002e6200000e0026 */
[-C--:B------:R-:W-:Y:S02]  /*1140*/  ISETP.GE.AND P0, PT, R44, R38.reuse, PT ;  /* 0x000000262c00720c */ /* 0x080fe40003f06270 */
[-C--:B------:R-:W-:Y:S02]  /*1150*/  ISETP.GT.AND P2, PT, R34, R38.reuse, PT ;  /* 0x000000262200720c */ /* 0x080fe40003f44270 */
[----:B-1----:R-:W-:Y:S02]  /*1160*/  SEL R16, R16, RZ, !P0 ;  /* 0x000000ff10107207 */ /* 0x002fe40004000000 */
[----:B------:R-:W-:-:S03]  /*1170*/  ISETP.GT.AND P0, PT, R33, R38, PT ;  /* 0x000000262100720c */ /* 0x000fc60003f04270 */
[----:B------:R-:W-:-:S05]  /*1180*/  IMAD.IADD R17, R16, 0x1, R15 ;  /* 0x0000000110117824 */ /* 0x000fca00078e020f */
[----:B------:R-:W1:Y:S02]  /*1190*/  SHFL.DOWN PT, R16, R17, 0x2, R38 ;  /* 0x0840000011107989 */ /* 0x000e6400000e0026 */
[----:B-1----:R-:W-:Y:S02]  /*11a0*/  SEL R16, R16, RZ, !P0 ;  /* 0x000000ff10107207 */ /* 0x002fe40004000000 */
[----:B------:R-:W-:-:S03]  /*11b0*/  ISETP.GT.AND P0, PT, R32, R38, PT ;  /* 0x000000262000720c */ /* 0x000fc60003f04270 */
[----:B------:R-:W-:-:S05]  /*11c0*/  IMAD.IADD R35, R17, 0x1, R16 ;  /* 0x0000000111237824 */ /* 0x000fca00078e0210 */
[----:B------:R-:W1:Y:S02]  /*11d0*/  SHFL.DOWN PT, R16, R35, 0x4, R38 ;  /* 0x0880000023107989 */ /* 0x000e6400000e0026 */
[----:B-1----:R-:W-:Y:S02]  /*11e0*/  SEL R16, R16, RZ, !P0 ;  /* 0x000000ff10107207 */ /* 0x002fe40004000000 */
[----:B------:R-:W-:-:S03]  /*11f0*/  ISETP.GT.AND P0, PT, R19, R38, PT ;  /* 0x000000261300720c */ /* 0x000fc60003f04270 */
[----:B------:R-:W-:Y:S01]  /*1200*/  IMAD.IADD R37, R35, 0x1, R16 ;  /* 0x0000000123257824 */ /* 0x000fe200078e0210 */
[----:B0-----:R-:W-:-:S04]  /*1210*/  IADD3 R35, P3, PT, R8, 0x100, RZ ;  /* 0x0000010008237810 */ /* 0x001fc80007f7e0ff */
[----:B------:R-:W0:Y:S02]  /*1220*/  SHFL.DOWN PT, R16, R37, 0x8, R38 ;  /* 0x0900000025107989 */ /* 0x000e2400000e0026 */
[----:B0-----:R-:W-:Y:S02]  /*1230*/  SEL R16, R16, RZ, !P0 ;  /* 0x000000ff10107207 */ /* 0x001fe40004000000 */
[----:B------:R-:W-:-:S03]  /*1240*/  ISETP.NE.AND P0, PT, R14, 0x65, PT ;  /* 0x000000650e00780c */ /* 0x000fc60003f05270 */
[----:B------:R-:W-:Y:S02]  /*1250*/  IMAD.IADD R17, R37, 0x1, R16 ;  /* 0x0000000125117824 */ /* 0x000fe400078e0210 */
[----:B------:R-:W-:-:S03]  /*1260*/  IMAD.X R37, RZ, RZ, R9, P3 ;  /* 0x000000ffff257224 */ /* 0x000fc600018e0609 */
[----:B------:R-:W0:Y:S05]  /*1270*/  SHFL.DOWN PT, R16, R17, 0x10, R38 ;  /* 0x0a00000011107989 */ /* 0x000e2a00000e0026 */
[----:B------:R-:W-:Y:S02]  /*1280*/  VOTE.ALL P0, P0 ;  /* 0x0000000000ff7806 */ /* 0x000fe40000000000 */
[----:B0-----:R-:W-:-:S05]  /*1290*/  SEL R16, R16, RZ, !P2 ;  /* 0x000000ff10107207 */ /* 0x001fca0005000000 */
[----:B------:R-:W-:-:S07]  /*12a0*/  IMAD.IADD R36, R17, 0x1, R16 ;  /* 0x0000000111247824 */ /* 0x000fce00078e0210 */
.L_x_270:
[----:B------:R-:W-:Y:S05]  /*12b0*/  @!P0 BRA `(.L_x_234) ;  /* 0x0000000000d48947 */ /* 0x000fea0003800000 */
[----:B------:R-:W-:-:S07]  /*12c0*/  IMAD.MOV.U32 R38, RZ, RZ, 0x1de ;  /* 0x000001deff267424 */ /* 0x000fce00078e00ff */
.L_x_240:
[----:B------:R-:W-:Y:S02]  /*12d0*/  IMAD.MOV.U32 R8, RZ, RZ, R35 ;  /* 0x000000ffff087224 */ /* 0x000fe400078e0023 */
[----:B------:R-:W-:Y:S02]  /*12e0*/  IMAD.MOV.U32 R9, RZ, RZ, R37 ;  /* 0x000000ffff097224 */ /* 0x000fe400078e0025 */
[----:B------:R-:W-:-:S05]  /*12f0*/  IMAD.WIDE R16, R18, 0x8, R8 ;  /* 0x0000000812107825 */ /* 0x000fca00078e0208 */
[----:B------:R-:W2:Y:S01]  /*1300*/  LD.E.64.STRONG.GPU R14, desc[UR12][R16.64+-0x100] ;  /* 0xffff000c100e7980 */ /* 0x000ea2000c10fb00 */
[----:B------:R-:W-:Y:S05]  /*1310*/  YIELD ;  /* 0x0000000000007946 */ /* 0x000fea0003800000 */
[----:B------:R-:W-:Y:S01]  /*1320*/  UMOV UR5, 0xffffffff ;  /* 0xffffffff00057882 */ /* 0x000fe20000000000 */
[----:B------:R-:W-:Y:S02]  /*1330*/  SHF.R.U32.HI R38, RZ, 0x1, R38 ;  /* 0x00000001ff267819 */ /* 0x000fe40000011626 */
[----:B--2---:R-:W-:Y:S01]  /*1340*/  ISETP.NE.AND P0, PT, R14, 0x63, PT ;  /* 0x000000630e00780c */ /* 0x004fe20003f05270 */
[----:B------:R-:W-:-:S12]  /*1350*/  BRA.DIV UR5, `(.L_x_235) ;  /* 0x0000003205347947 */ /* 0x000fd8000b800000 */
[----:B------:R-:W-:-:S13]  /*1360*/  VOTE.ANY P0, !P0 ;  /* 0x0000000000ff7806 */ /* 0x000fda0004000100 */
.L_x_273:
[----:B------:R-:W-:Y:S05]  /*1370*/  @!P0 BRA `(.L_x_236) ;  /* 0x0000000000248947 */ /* 0x000fea0003800000 */
[----:B------:R-:W-:-:S07]  /*1380*/  IMAD.MOV.U32 R9, RZ, RZ, R38 ;  /* 0x000000ffff097224 */ /* 0x000fce00078e0026 */
.L_x_238:
[----:B------:R-:W-:Y:S05]  /*1390*/  NANOSLEEP R9 ;  /* 0x000000090000735d */ /* 0x000fea0003800000 */
[----:B------:R-:W2:Y:S01]  /*13a0*/  LD.E.64.STRONG.GPU R14, desc[UR12][R16.64+-0x100] ;  /* 0xffff000c100e7980 */ /* 0x000ea2000c10fb00 */
[----:B------:R-:W-:Y:S01]  /*13b0*/  UMOV UR5, 0xffffffff ;  /* 0xffffffff00057882 */ /* 0x000fe20000000000 */
[----:B------:R-:W-:Y:S02]  /*13c0*/  SHF.R.U32.HI R9, RZ, 0x1, R9 ;  /* 0x00000001ff097819 */ /* 0x000fe40000011609 */
[----:B--2---:R-:W-:Y:S01]  /*13d0*/  ISETP.NE.AND P0, PT, R14, 0x63, PT ;  /* 0x000000630e00780c */ /* 0x004fe20003f05270 */
[----:B------:R-:W-:-:S12]  /*13e0*/  BRA.DIV UR5, `(.L_x_237) ;  /* 0x0000003205307947 */ /* 0x000fd8000b800000 */
[----:B------:R-:W-:-:S13]  /*13f0*/  VOTE.ANY P0, !P0 ;  /* 0x0000000000ff7806 */ /* 0x000fda0004000100 */
.L_x_276:
[----:B------:R-:W-:Y:S05]  /*1400*/  @P0 BRA `(.L_x_238) ;  /* 0xfffffffc00e00947 */ /* 0x000fea000383ffff */
.L_x_236:
[----:B------:R-:W-:Y:S01]  /*1410*/  UMOV UR5, 0xffffffff ;  /* 0xffffffff00057882 */ /* 0x000fe20000000000 */
[----:B------:R-:W-:Y:S02]  /*1420*/  ISETP.NE.AND P0, PT, R14, 0x65, PT ;  /* 0x000000650e00780c */ /* 0x000fe40003f05270 */
[----:B------:R-:W-:Y:S11]  /*1430*/  BRA.DIV UR5, `(.L_x_239) ;  /* 0x00000032053c7947 */ /* 0x000ff6000b800000 */
[----:B------:R-:W-:Y:S01]  /*1440*/  VOTE.ANY R8, PT, !P0 ;  /* 0x0000000000087806 */ /* 0x000fe200040e0100 */
[----:B------:R-:W-:-:S03]  /*1450*/  VIADD R18, R18, 0xffffffe0 ;  /* 0xffffffe012127836 */ /* 0x000fc60000000000 */
[----:B------:R-:W-:-:S05]  /*1460*/  LOP3.LUT R8, R8, 0x80000000, R45, 0xec, !PT ;  /* 0x8000000008087812 */ /* 0x000fca00078eec2d */
[----:B------:R-:W-:-:S05]  /*1470*/  VIADD R9, R8, 0xffffffff ;  /* 0xffffffff08097836 */ /* 0x000fca0000000000 */
[----:B------:R-:W-:-:S06]  /*1480*/  LOP3.LUT R9, R8, R9, RZ, 0xc, !PT ;  /* 0x0000000908097212 */ /* 0x000fcc00078e0cff */
[----:B------:R-:W0:Y:S02]  /*1490*/  POPC R9, R9 ;  /* 0x0000000900097309 */ /* 0x000e240000000000 */
[----:B0-----:R-:W0:Y:S01]  /*14a0*/  SHFL.DOWN PT, R16, R15, 0x1, R9 ;  /* 0x082000000f107989 */ /* 0x001e2200000e0009 */
[-C--:B------:R-:W-:Y:S02]  /*14b0*/  ISETP.GE.AND P0, PT, R44, R9.reuse, PT ;  /* 0x000000092c00720c */ /* 0x080fe40003f06270 */
[-C--:B------:R-:W-:Y:S02]  /*14c0*/  ISETP.GT.AND P2, PT, R34, R9.reuse, PT ;  /* 0x000000092200720c */ /* 0x080fe40003f44270 */
[----:B0-----:R-:W-:Y:S02]  /*14d0*/  SEL R16, R16, RZ, !P0 ;  /* 0x000000ff10107207 */ /* 0x001fe40004000000 */
[----:B------:R-:W-:-:S03]  /*14e0*/  ISETP.GT.AND P0, PT, R33, R9, PT ;  /* 0x000000092100720c */ /* 0x000fc60003f04270 */
[----:B------:R-:W-:-:S05]  /*14f0*/  IMAD.IADD R15, R16, 0x1, R15 ;  /* 0x00000001100f7824 */ /* 0x000fca00078e020f */
[----:B------:R-:W0:Y:S02]  /*1500*/  SHFL.DOWN PT, R16, R15, 0x2, R9 ;  /* 0x084000000f107989 */ /* 0x000e2400000e0009 */
        /* <DEDUP_REMOVED lines=9> */
[----:B------:R-:W-:-:S03]  /*15a0*/  ISETP.NE.AND P0, PT, R14, 0x65, PT ;  /* 0x000000650e00780c */ /* 0x000fc60003f05270 */
[----:B------:R-:W-:-:S05]  /*15b0*/  IMAD.IADD R15, R15, 0x1, R16 ;  /* 0x000000010f0f7824 */ /* 0x000fca00078e0210 */
[----:B------:R-:W0:Y:S05]  /*15c0*/  SHFL.DOWN PT, R16, R15, 0x10, R9 ;  /* 0x0a0000000f107989 */ /* 0x000e2a00000e0009 */
[----:B------:R-:W-:Y:S02]  /*15d0*/  VOTE.ALL P0, P0 ;  /* 0x0000000000ff7806 */ /* 0x000fe40000000000 */
[----:B0-----:R-:W-:-:S04]  /*15e0*/  SEL R16, R16, RZ, !P2 ;  /* 0x000000ff10107207 */ /* 0x001fc80005000000 */
[----:B------:R-:W-:-:S07]  /*15f0*/  IADD3 R36, PT, PT, R15, R16, R36 ;  /* 0x000000100f247210 */ /* 0x000fce0007ffe024 */
.L_x_285:
[----:B------:R-:W-:Y:S05]  /*1600*/  @P0 BRA `(.L_x_240) ;  /* 0xfffffffc00300947 */ /* 0x000fea000383ffff */
.L_x_234:
[----:B------:R-:W-:Y:S01]  /*1610*/  ISETP.NE.AND P0, PT, R44, RZ, PT ;  /* 0x000000ff2c00720c */ /* 0x000fe20003f05270 */
[----:B------:R-:W0:Y:S01]  /*1620*/  @!P1 S2R R9, SR_CgaCtaId ;  /* 0x0000000000099919 */ /* 0x000e220000008800 */
[----:B------:R-:W-:Y:S01]  /*1630*/  @!P1 MOV R8, 0x400 ;  /* 0x0000040000089802 */ /* 0x000fe20000000f00 */
[----:B------:R-:W-:Y:S02]  /*1640*/  @!P1 IMAD.IADD R11, R11, 0x1, R36 ;  /* 0x000000010b0b9824 */ /* 0x000fe400078e0224 */
[----:B------:R-:W-:-:S05]  /*1650*/  @!P1 IMAD.MOV.U32 R10, RZ, RZ, 0x65 ;  /* 0x00000065ff0a9424 */ /* 0x000fca00078e00ff */
[----:B------:R1:W-:Y:S03]  /*1660*/  @!P1 ST.E.64.STRONG.GPU desc[UR12][R12.64+0x100], R10 ;  /* 0x0001000a0c009985 */ /* 0x0003e6000c10fb0c */
[----:B------:R-:W-:Y:S01]  /*1670*/  @!P0 MOV R14, 0x400 ;  /* 0x00000400000e8802 */ /* 0x000fe20000000f00 */
[----:B------:R-:W2:Y:S01]  /*1680*/  @!P0 S2R R15, SR_CgaCtaId ;  /* 0x00000000000f8919 */ /* 0x000ea20000008800 */
[----:B0-----:R-:W-:Y:S01]  /*1690*/  @!P1 LEA R9, R9, R8, 0x18 ;  /* 0x0000000809099211 */ /* 0x001fe200078ec0ff */
[----:B------:R-:W-:Y:S02]  /*16a0*/  IMAD.MOV.U32 R8, RZ, RZ, R43 ;  /* 0x000000ffff087224 */ /* 0x000fe400078e002b */
[----:B------:R-:W-:Y:S02]  /*16b0*/  @!P0 IMAD.MOV.U32 R8, RZ, RZ, R36 ;  /* 0x000000ffff088224 */ /* 0x000fe400078e0024 */
[----:B------:R1:W-:Y:S04]  /*16c0*/  @!P1 STS [R9+0x8], R11 ;  /* 0x0000080b09009388 */ /* 0x0003e80000000800 */
[----:B------:R1:W-:Y:S01]  /*16d0*/  @!P1 STS [R9+0x4], R36 ;  /* 0x0000042409009388 */ /* 0x0003e20000000800 */
[----:B--2---:R-:W-:-:S05]  /*16e0*/  @!P0 LEA R15, R15, R14, 0x18 ;  /* 0x0000000e0f0f8211 */ /* 0x004fca00078ec0ff */
[----:B------:R1:W-:Y:S02]  /*16f0*/  @!P0 STS [R15+0x54], R36 ;  /* 0x000054240f008388 */ /* 0x0003e40000000800 */
.L_x_228:
[----:B------:R-:W-:Y:S05]  /*1700*/  WARPSYNC.ALL ;  /* 0x0000000000007948 */ /* 0x000fea0003800000 */
[----:B------:R-:W0:Y:S08]  /*1710*/  S2UR UR7, SR_CgaCtaId ;  /* 0x00000000000779c3 */ /* 0x000e300000008800 */
[----:B------:R-:W-:Y:S06]  /*1720*/  BAR.SYNC.DEFER_BLOCKING 0x0 ;  /* 0x0000000000007b1d */ /* 0x000fec0000010000 */
[----:B------:R-:W-:Y:S01]  /*1730*/  UMOV UR5, 0x400 ;  /* 0x0000040000057882 */ /* 0x000fe20000000000 */
[----:B-1----:R-:W1:Y:S01]  /*1740*/  S2R R10, SR_TID.X ;  /* 0x00000000000a7919 */ /* 0x002e620000002100 */
[----:B0-----:R-:W-:-:S09]  /*1750*/  ULEA UR5, UR7, UR5, 0x18 ;  /* 0x0000000507057291 */ /* 0x001fd2000f8ec0ff */
[----:B------:R-:W0:Y:S01]  /*1760*/  LDS R9, [UR5+0x54] ;  /* 0x00005405ff097984 */ /* 0x000e220008000800 */
[----:B-1----:R-:W-:-:S04]  /*1770*/  ISETP.NE.AND P0, PT, R10, RZ, PT ;  /* 0x000000ff0a00720c */ /* 0x002fc80003f05270 */
[----:B0-----:R-:W-:-:S05]  /*1780*/  SEL R9, R9, RZ, P0 ;  /* 0x000000ff09097207 */ /* 0x001fca0000000000 */
[----:B------:R-:W-:-:S07]  /*1790*/  IMAD.IADD R33, R9, 0x1, R8 ;  /* 0x0000000109217824 */ /* 0x000fce00078e0208 */
.L_x_227:
[----:B------:R-:W-:Y:S05]  /*17a0*/  BSYNC.RECONVERGENT B0 ;  /* 0x0000000000007941 */ /* 0x000fea0003800200 */
.L_x_225:
[----:B------:R-:W-:Y:S01]  /*17b0*/  IMAD.IADD R26, R26, 0x1, R33 ;  /* 0x000000011a1a7824 */ /* 0x000fe200078e0221 */
[----:B------:R-:W-:Y:S03]  /*17c0*/  BAR.SYNC.DEFER_BLOCKING 0x0 ;  /* 0x0000000000007b1d */ /* 0x000fe60000010000 */
[----:B------:R-:W-:-:S03]  /*17d0*/  IMAD.IADD R25, R25, 0x1, R26 ;  /* 0x0000000119197824 */ /* 0x000fc600078e021a */
[----:B------:R-:W1:Y:S01]  /*17e0*/  LDCU.64 UR8, c[0x0][0x388] ;  /* 0x00007100ff0877ac */ /* 0x000e620008000a00 */
[----:B------:R-:W-:-:S04]  /*17f0*/  IMAD.IADD R24, R24, 0x1, R25 ;  /* 0x0000000118187824 */ /* 0x000fc800078e0219 */
[----:B------:R-:W-:-:S04]  /*1800*/  IMAD.IADD R40, R40, 0x1, R24 ;  /* 0x0000000128287824 */ /* 0x000fc800078e0218 */
[----:B0-----:R-:W-:-:S04]  /*1810*/  IMAD.IADD R8, R39, 0x1, R40 ;  /* 0x0000000127087824 */ /* 0x001fc800078e0228 */
[----:B------:R-:W-:-:S04]  /*1820*/  IMAD.IADD R31, R31, 0x1, R8 ;  /* 0x000000011f1f7824 */ /* 0x000fc800078e0208 */
[----:B------:R-:W-:Y:S01]  /*1830*/  IMAD.IADD R30, R30, 0x1, R31 ;  /* 0x000000011e1e7824 */ /* 0x000fe200078e021f */
[----:B------:R-:W-:Y:S01]  /*1840*/  STS [R27], R26 ;  /* 0x0000001a1b007388 */ /* 0x000fe20000000800 */
[----:B-1----:R-:W-:Y:S02]  /*1850*/  IADD3 R42, P0, PT, R42, UR8, RZ ;  /* 0x000000082a2a7c10 */ /* 0x002fe4000ff1e0ff */
[----:B------:R-:W-:Y:S01]  /*1860*/  IMAD.IADD R10, R29, 0x1, R30 ;  /* 0x000000011d0a7824 */ /* 0x000fe200078e021e */
[----:B------:R-:W-:Y:S01]  /*1870*/  STS [R27+0x4], R25 ;  /* 0x000004191b007388 */ /* 0x000fe20000000800 */
[----:B------:R-:W-:Y:S02]  /*1880*/  IADD3.X R43, PT, PT, R41, UR9, RZ, P0, !PT ;  /* 0x00000009292b7c10 */ /* 0x000fe400087fe4ff */
[----:B------:R-:W-:Y:S01]  /*1890*/  IMAD.IADD R23, R23, 0x1, R10 ;  /* 0x0000000117177824 */ /* 0x000fe200078e020a */
[----:B------:R-:W-:Y:S03]  /*18a0*/  STS [R27+0x8], R24 ;  /* 0x000008181b007388 */ /* 0x000fe60000000800 */
        /* <DEDUP_REMOVED lines=19> */
[----:B------:R-:W-:Y:S04]  /*19e0*/  STS [R27+0x30], R7 ;  /* 0x000030071b007388 */ /* 0x000fe80000000800 */
[----:B------:R-:W-:Y:S04]  /*19f0*/  STS [R27+0x34], R6 ;  /* 0x000034061b007388 */ /* 0x000fe80000000800 */
[----:B------:R-:W-:Y:S04]  /*1a00*/  STS [R27+0x38], R5 ;  /* 0x000038051b007388 */ /* 0x000fe80000000800 */
[----:B------:R-:W-:Y:S04]  /*1a10*/  STS [R27+0x3c], R4 ;  /* 0x00003c041b007388 */ /* 0x000fe80000000800 */
[----:B------:R-:W-:Y:S04]  /*1a20*/  STS [R27+0x40], R3 ;  /* 0x000040031b007388 */ /* 0x000fe80000000800 */
[----:B------:R-:W-:Y:S04]  /*1a30*/  STS [R27+0x44], R2 ;  /* 0x000044021b007388 */ /* 0x000fe80000000800 */
[----:B------:R-:W-:Y:S01]  /*1a40*/  STS [R27+0x48], R0 ;  /* 0x000048001b007388 */ /* 0x000fe20000000800 */
[----:B------:R-:W-:-:S03]  /*1a50*/  NOP ;  /* 0x0000000000007918 */ /* 0x000fc60000000000 */
        /* <DEDUP_REMOVED lines=19> */
[----:B0-----:R-:W-:Y:S04]  /*1b90*/  STG.E desc[UR12][R42.64], R9 ;  /* 0x000000092a007986 */ /* 0x001fe8000c10190c */
[----:B-1----:R-:W-:Y:S04]  /*1ba0*/  STG.E desc[UR12][R42.64+0x80], R7 ;  /* 0x000080072a007986 */ /* 0x002fe8000c10190c */
[----:B--2---:R-:W-:Y:S04]  /*1bb0*/  STG.E desc[UR12][R42.64+0x100], R11 ;  /* 0x0001000b2a007986 */ /* 0x004fe8000c10190c */
[----:B---3--:R-:W-:Y:S04]  /*1bc0*/  STG.E desc[UR12][R42.64+0x180], R13 ;  /* 0x0001800d2a007986 */ /* 0x008fe8000c10190c */
[----:B----4-:R-:W-:Y:S04]  /*1bd0*/  STG.E desc[UR12][R42.64+0x200], R5 ;  /* 0x000200052a007986 */ /* 0x010fe8000c10190c */
        /* <DEDUP_REMOVED lines=15> */
.L_x_224:
[----:B------:R-:W-:-:S04]  /*1cd0*/  ISETP.NE.U32.AND P0, PT, RZ, UR7, PT ;  /* 0x00000007ff007c0c */ /* 0x000fc8000bf05070 */
[----:B------:R-:W-:-:S13]  /*1ce0*/  ISETP.NE.AND.EX P0, PT, RZ, UR4, PT, P0 ;  /* 0x00000004ff007c0c */ /* 0x000fda000bf05300 */
[----:B------:R-:W-:Y:S05]  /*1cf0*/  @!P0 EXIT ;  /* 0x000000000000894d */ /* 0x000fea0003800000 */
[----:B------:R-:W0:Y:S02]  /*1d00*/  LDCU.64 UR4, c[0x0][0x380] ;  /* 0x00007000ff0477ac */ /* 0x000e240008000a00 */
[----:B0-----:R-:W-:-:S06]  /*1d10*/  UIMAD.WIDE UR4, UR6, 0x7b80, UR4 ;  /* 0x00007b80060478a5 */ /* 0x001fcc000f8e0204 */
[----:B------:R-:W-:Y:S02]  /*1d20*/  IMAD.U32 R2, RZ, RZ, UR4 ;  /* 0x00000004ff027e24 */ /* 0x000fe4000f8e00ff */
[----:B------:R-:W-:-:S05]  /*1d30*/  IMAD.U32 R3, RZ, RZ, UR5 ;  /* 0x00000005ff037e24 */ /* 0x000fca000f8e00ff */
[----:B------:R0:W2:Y:S01]  /*1d40*/  LDG.E R0, desc[UR12][R2.64] ;  /* 0x0000000c02007981 */ /* 0x0000a2000c1e1900 */
[----:B------:R-:W1:Y:S02]  /*1d50*/  S2R R43, SR_TID.X ;  /* 0x00000000002b7919 */ /* 0x000e640000002100 */
[C---:B-1----:R-:W-:Y:S02]  /*1d60*/  LOP3.LUT R28, R43.reuse, 0x1f, RZ, 0xc0, !PT ;  /* 0x0000001f2b1c7812 */ /* 0x042fe400078ec0ff */
[----:B------:R-:W-:-:S05]  /*1d70*/  LOP3.LUT R5, R43, 0x3e0, RZ, 0xc0, !PT ;  /* 0x000003e02b057812 */ /* 0x000fca00078ec0ff */
[----:B------:R-:W-:-:S04]  /*1d80*/  IMAD R28, R5, 0x13, R28 ;  /* 0x00000013051c7824 */ /* 0x000fc800078e021c */
[C---:B------:R-:W-:Y:S01]  /*1d90*/  VIADD R4, R28.reuse, 0x20 ;  /* 0x000000201c047836 */ /* 0x040fe20000000000 */
[C---:B------:R-:W-:Y:S01]  /*1da0*/  ISETP.GE.U32.AND P1, PT, R28.reuse, UR7, PT ;  /* 0x000000071c007c0c */ /* 0x040fe2000bf26070 */
[C---:B------:R-:W-:Y:S01]  /*1db0*/  VIADD R5, R28.reuse, 0x40 ;  /* 0x000000401c057836 */ /* 0x040fe20000000000 */
[C---:B0-----:R-:W-:Y:S01]  /*1dc0*/  LEA R2, P0, R28.reuse, UR4, 0x2 ;  /* 0x000000041c027c11 */ /* 0x041fe2000f8010ff */
[----:B------:R-:W-:Y:S01]  /*1dd0*/  VIADD R3, R28, 0x80 ;  /* 0x000000801c037836 */ /* 0x000fe20000000000 */
[----:B------:R-:W-:Y:S01]  /*1de0*/  ISETP.GE.U32.AND P2, PT, R4, UR7, PT ;  /* 0x0000000704007c0c */ /* 0x000fe2000bf46070 */
[C---:B------:R-:W-:Y:S01]  /*1df0*/  VIADD R4, R28.reuse, 0xa0 ;  /* 0x000000a01c047836 */ /* 0x040fe20000000000 */
[----:B------:R-:W-:Y:S01]  /*1e00*/  ISETP.GE.U32.AND P3, PT, R5, UR7, PT ;  /* 0x0000000705007c0c */ /* 0x000fe2000bf66070 */
[C---:B------:R-:W-:Y:S01]  /*1e10*/  VIADD R5, R28.reuse, 0xc0 ;  /* 0x000000c01c057836 */ /* 0x040fe20000000000 */
[----:B------:R-:W-:Y:S01]  /*1e20*/  ISETP.GE.U32.AND P5, PT, R3, UR7, PT ;  /* 0x0000000703007c0c */ /* 0x000fe2000bfa6070 */
[----:B------:R-:W-:Y:S01]  /*1e30*/  VIADD R6, R28, 0x60 ;  /* 0x000000601c067836 */ /* 0x000fe20000000000 */
[----:B------:R-:W-:Y:S01]  /*1e40*/  ISETP.GE.U32.AND P6, PT, R4, UR7, PT ;  /* 0x0000000704007c0c */ /* 0x000fe2000bfc6070 */
[----:B------:R-:W-:Y:S01]  /*1e50*/  IMAD.X R3, RZ, RZ, UR5, P0 ;  /* 0x00000005ff037e24 */ /* 0x000fe200080e06ff */
[----:B------:R-:W-:Y:S01]  /*1e60*/  ISETP.GE.U32.AND P0, PT, R5, UR7, PT ;  /* 0x0000000705007c0c */ /* 0x000fe2000bf06070 */
[----:B------:R-:W-:Y:S01]  /*1e70*/  VIADD R5, R28, 0xe0 ;  /* 0x000000e01c057836 */ /* 0x000fe20000000000 */
[----:B------:R-:W-:Y:S01]  /*1e80*/  ISETP.GE.U32.AND P4, PT, R6, UR7, PT ;  /* 0x0000000706007c0c */ /* 0x000fe2000bf86070 */
[----:B------:R-:W-:-:S02]  /*1e90*/  VIADD R41, R28, 0x100 ;  /* 0x000001001c297836 */ /* 0x000fc40000000000 */
[C---:B------:R-:W-:Y:S02]  /*1ea0*/  VIADD R7, R28.reuse, 0x120 ;  /* 0x000001201c077836 */ /* 0x040fe40000000000 */
[C---:B------:R-:W-:Y:S02]  /*1eb0*/  VIADD R40, R28.reuse, 0x240 ;  /* 0x000002401c287836 */ /* 0x040fe40000000000 */
[----:B--2---:R-:W-:Y:S02]  /*1ec0*/  IMAD.MOV.U32 R4, RZ, RZ, R0 ;  /* 0x000000ffff047224 */ /* 0x004fe400078e0000 */
[----:B------:R-:W2:Y:S01]  /*1ed0*/  @!P1 LDG.E R0, desc[UR12][R2.64] ;  /* 0x0000000c02009981 */ /* 0x000ea2000c1e1900 */
[----:B------:R-:W-:Y:S01]  /*1ee0*/  ISETP.GE.U32.AND P1, PT, R5, UR7, PT ;  /* 0x0000000705007c0c */ /* 0x000fe2000bf26070 */
[----:B------:R-:W-:Y:S02]  /*1ef0*/  IMAD.MOV.U32 R8, RZ, RZ, R4 ;  /* 0x000000ffff087224 */ /* 0x000fe400078e0004 */
[----:B------:R-:W-:-:S02]  /*1f00*/  VIADD R5, R28, 0x140 ;  /* 0x000001401c057836 */ /* 0x000fc40000000000 */
[--C-:B------:R-:W-:Y:S02]  /*1f10*/  IMAD.MOV.U32 R10, RZ, RZ, R4.reuse ;  /* 0x000000ffff0a7224 */ /* 0x100fe400078e0004 */
[----:B------:R-:W3:Y:S01]  /*1f20*/  @!P3 LDG.E R8, desc[UR12][R2.64+0x100] ;  /* 0x0001000c0208b981 */ /* 0x000ee2000c1e1900 */
[----:B------:R-:W-:Y:S01]  /*1f30*/  ISETP.GE.U32.AND P3, PT, R5, UR7, PT ;  /* 0x0000000705007c0c */ /* 0x000fe2000bf66070 */
[C---:B------:R-:W-:Y:S02]  /*1f40*/  VIADD R5, R28.reuse, 0x160 ;  /* 0x000001601c057836 */ /* 0x040fe40000000000 */
[--C-:B------:R-:W-:Y:S01]  /*1f50*/  IMAD.MOV.U32 R12, RZ, RZ, R4.reuse ;  /* 0x000000ffff0c7224 */ /* 0x100fe200078e0004 */
[----:B------:R-:W4:Y:S01]  /*1f60*/  @!P4 LDG.E R10, desc[UR12][R2.64+0x180] ;  /* 0x0001800c020ac981 */ /* 0x000f22000c1e1900 */
[----:B------:R-:W-:Y:S01]  /*1f70*/  IMAD.MOV.U32 R14, RZ, RZ, R4 ;  /* 0x000000ffff0e7224 */ /* 0x000fe200078e0004 */
[----:B------:R-:W-:Y:S01]  /*1f80*/  ISETP.GE.U32.AND P4, PT, R5, UR7, PT ;  /* 0x0000000705007c0c */ /* 0x000fe2000bf86070 */
[----:B------:R-:W-:-:S02]  /*1f90*/  VIADD R5, R28, 0x180 ;  /* 0x000001801c057836 */ /* 0x000fc40000000000 */
[--C-:B------:R-:W-:Y:S01]  /*1fa0*/  IMAD.MOV.U32 R6, RZ, RZ, R4.reuse ;  /* 0x000000ffff067224 */ /* 0x100fe200078e0004 */
[----:B------:R-:W5:Y:S01]  /*1fb0*/  @!P5 LDG.E R12, desc[UR12][R2.64+0x200] ;  /* 0x0002000c020cd981 */ /* 0x000f62000c1e1900 */
[----:B------:R-:W-:Y:S01]  /*1fc0*/  ISETP.GE.U32.AND P5, PT, R41, UR7, PT ;  /* 0x0000000729007c0c */ /* 0x000fe2000bfa6070 */
[--C-:B------:R-:W-:Y:S02]  /*1fd0*/  IMAD.MOV.U32 R16, RZ, RZ, R4.reuse ;  /* 0x000000ffff107224 */ /* 0x100fe400078e0004 */
[----:B------:R-:W5:Y:S01]  /*1fe0*/  @!P6 LDG.E R14, desc[UR12][R2.64+0x280] ;  /* 0x0002800c020ee981 */ /* 0x000f62000c1e1900 */
[----:B------:R-:W-:Y:S01]  /*1ff0*/  ISETP.GE.U32.AND P6, PT, R5, UR7, PT ;  /* 0x0000000705007c0c */ /* 0x000fe2000bfc6070 */
[----:B------:R-:W-:Y:S02]  /*2000*/  VIADD R5, R28, 0x1a0 ;  /* 0x000001a01c057836 */ /* 0x000fe40000000000 */
[----:B------:R-:W5:Y:S01]  /*2010*/  @!P2 LDG.E R6, desc[UR12][R2.64+0x80] ;  /* 0x0000800c0206a981 */ /* 0x000f62000c1e1900 */
[----:B------:R-:W-:Y:S01]  /*2020*/  ISETP.GE.U32.AND P2, PT, R7, UR7, PT ;  /* 0x0000000707007c0c */ /* 0x000fe2000bf46070 */
[----:B------:R-:W-:-:S02]  /*2030*/  IMAD.MOV.U32 R18, RZ, RZ, R4 ;  /* 0x000000ffff127224 */ /* 0x000fc400078e0004 */
[--C-:B------:R-:W-:Y:S01]  /*2040*/  IMAD.MOV.U32 R20, RZ, RZ, R4.reuse ;  /* 0x000000ffff147224 */ /* 0x100fe200078e0004 */
[----:B------:R-:W5:Y:S01]  /*2050*/  @!P0 LDG.E R16, desc[UR12][R2.64+0x300] ;  /* 0x0003000c02108981 */ /* 0x000f62000c1e1900 */
[----:B------:R-:W-:Y:S01]  /*2060*/  ISETP.GE.U32.AND P0, PT, R5, UR7, PT ;  /* 0x0000000705007c0c */ /* 0x000fe2000bf06070 */
[C---:B------:R-:W-:Y:S02]  /*2070*/  VIADD R7, R28.reuse, 0x1c0 ;  /* 0x000001c01c077836 */ /* 0x040fe40000000000 */
[C---:B------:R-:W-:Y:S01]  /*2080*/  VIADD R5, R28.reuse, 0x1e0 ;  /* 0x000001e01c057836 */ /* 0x040fe20000000000 */
[----:B------:R-:W5:Y:S01]  /*2090*/  @!P1 LDG.E R18, desc[UR12][R2.64+0x380] ;  /* 0x0003800c02129981 */ /* 0x000f62000c1e1900 */
[--C-:B------:R-:W-:Y:S01]  /*20a0*/  IMAD.MOV.U32 R22, RZ, RZ, R4.reuse ;  /* 0x000000ffff167224 */ /* 0x100fe200078e0004 */
[----:B------:R-:W-:Y:S01]  /*20b0*/  ISETP.GE.U32.AND P1, PT, R7, UR7, PT ;  /* 0x0000000707007c0c */ /* 0x000fe2000bf26070 */
[--C-:B------:R-:W-:Y:S01]  /*20c0*/  IMAD.MOV.U32 R24, RZ, RZ, R4.reuse ;  /* 0x000000ffff187224 */ /* 0x100fe200078e0004 */
[----:B------:R-:W5:Y:S01]  /*20d0*/  @!P5 LDG.E R20, desc[UR12][R2.64+0x400] ;  /* 0x0004000c0214d981 */ /* 0x000f62000c1e1900 */
[----:B------:R-:W-:Y:S01]  /*20e0*/  IMAD.MOV.U32 R30, RZ, RZ, R4 ;  /* 0x000000ffff1e7224 */ /* 0x000fe200078e0004 */
[----:B------:R-:W-:Y:S01]  /*20f0*/  ISETP.GE.U32.AND P5, PT, R5, UR7, PT ;  /* 0x0000000705007c0c */ /* 0x000fe2000bfa6070 */
[C---:B------:R-:W-:Y:S01]  /*2100*/  VIADD R5, R28.reuse, 0x200 ;  /* 0x000002001c057836 */ /* 0x040fe20000000000 */
[----:B------:R-:W5:Y:S01]  /*2110*/  @!P2 LDG.E R22, desc[UR12][R2.64+0x480] ;  /* 0x0004800c0216a981 */ /* 0x000f62000c1e1900 */
[----:B------:R-:W-:-:S03]  /*2120*/  VIADD R7, R28, 0x220 ;  /* 0x000002201c077836 */ /* 0x000fc60000000000 */
[----:B------:R-:W5:Y:S01]  /*2130*/  @!P3 LDG.E R24, desc[UR12][R2.64+0x500] ;  /* 0x0005000c0218b981 */ /* 0x000f62000c1e1900 */
[----:B------:R-:W-:Y:S02]  /*2140*/  ISETP.GE.U32.AND P2, PT, R5, UR7, PT ;  /* 0x0000000705007c0c */ /* 0x000fe4000bf46070 */
[----:B------:R-:W-:Y:S01]  /*2150*/  ISETP.GE.U32.AND P3, PT, R7, UR7, PT ;  /* 0x0000000707007c0c */ /* 0x000fe2000bf66070 */
[----:B------:R-:W5:Y:S01]  /*2160*/  @!P4 LDG.E R30, desc[UR12][R2.64+0x580] ;  /* 0x0005800c021ec981 */ /* 0x000f62000c1e1900 */
[----:B------:R-:W-:Y:S01]  /*2170*/  ISETP.GE.U32.AND P4, PT, R40, UR7, PT ;  /* 0x0000000728007c0c */ /* 0x000fe2000bf86070 */
[--C-:B------:R-:W-:Y:S02]  /*2180*/  IMAD.MOV.U32 R32, RZ, RZ, R4.reuse ;  /* 0x000000ffff207224 */ /* 0x100fe400078e0004 */
[--C-:B------:R-:W-:Y:S02]  /*2190*/  IMAD.MOV.U32 R34, RZ, RZ, R4.reuse ;  /* 0x000000ffff227224 */ /* 0x100fe400078e0004 */
[----:B------:R-:W-:-:S02]  /*21a0*/  IMAD.MOV.U32 R38, RZ, RZ, R4 ;  /* 0x000000ffff267224 */ /* 0x000fc400078e0004 */
[--C-:B------:R-:W-:Y:S01]  /*21b0*/  IMAD.MOV.U32 R42, RZ, RZ, R4.reuse ;  /* 0x000000ffff2a7224 */ /* 0x100fe200078e0004 */
[----:B------:R-:W5:Y:S01]  /*21c0*/  @!P6 LDG.E R32, desc[UR12][R2.64+0x600] ;  /* 0x0006000c0220e981 */ /* 0x000f62000c1e1900 */
[--C-:B------:R-:W-:Y:S02]  /*21d0*/  IMAD.MOV.U32 R44, RZ, RZ, R4.reuse ;  /* 0x000000ffff2c7224 */ /* 0x100fe400078e0004 */
[----:B------:R-:W-:Y:S01]  /*21e0*/  IMAD.MOV.U32 R5, RZ, RZ, R4 ;  /* 0x000000ffff057224 */ /* 0x000fe200078e0004 */
[----:B------:R-:W5:Y:S04]  /*21f0*/  @!P0 LDG.E R34, desc[UR12][R2.64+0x680] ;  /* 0x0006800c02228981 */ /* 0x000f68000c1e1900 */
[----:B------:R-:W5:Y:S04]  /*2200*/  @!P1 LDG.E R38, desc[UR12][R2.64+0x700] ;  /* 0x0007000c02269981 */ /* 0x000f68000c1e1900 */
[----:B------:R-:W5:Y:S04]  /*2210*/  @!P5 LDG.E R42, desc[UR12][R2.64+0x780] ;  /* 0x0007800c022ad981 */ /* 0x000f68000c1e1900 */
[----:B------:R-:W5:Y:S04]  /*2220*/  @!P2 LDG.E R44, desc[UR12][R2.64+0x800] ;  /* 0x0008000c022ca981 */ /* 0x000f68000c1e1900 */
[----:B------:R-:W5:Y:S04]  /*2230*/  @!P3 LDG.E R5, desc[UR12][R2.64+0x880] ;  /* 0x0008800c0205b981 */ /* 0x000f68000c1e1900 */
[----:B------:R-:W5:Y:S01]  /*2240*/  @!P4 LDG.E R4, desc[UR12][R2.64+0x900] ;  /* 0x0009000c0204c981 */ /* 0x000f62000c1e1900 */
[----:B------:R-:W0:Y:S01]  /*2250*/  S2R R35, SR_LANEID ;  /* 0x0000000000237919 */ /* 0x000e220000000000 */
[----:B------:R-:W1:Y:S01]  /*2260*/  S2UR UR5, SR_CgaCtaId ;  /* 0x00000000000579c3 */ /* 0x000e620000008800 */
[----:B------:R-:W-:Y:S01]  /*2270*/  SHF.R.U32.HI R36, RZ, 0x5, R43 ;  /* 0x00000005ff247819 */ /* 0x000fe2000001162b */
[----:B------:R-:W-:-:S02]  /*2280*/  UMOV UR4, 0x400 ;  /* 0x0000040000047882 */ /* 0x000fc40000000000 */
[----:B-1----:R-:W-:Y:S02]  /*2290*/  ULEA UR4, UR5, UR4, 0x18 ;  /* 0x0000000405047291 */ /* 0x002fe4000f8ec0ff */
[----:B0-----:R-:W-:-:S05]  /*22a0*/  IMAD R27, R36, 0x260, R35 ;  /* 0x00000260241b7824 */ /* 0x001fca00078e0223 */
[----:B------:R-:W-:-:S05]  /*22b0*/  LEA R27, R27, UR4, 0x2 ;  /* 0x000000041b1b7c11 */ /* 0x000fca000f8e10ff */
[----:B------:R-:W-:Y:S01]  /*22c0*/  IMAD R26, R35, 0x48, R27 ;  /* 0x00000048231a7824 */ /* 0x000fe200078e021b */
[----:B------:R-:W-:Y:S01]  /*22d0*/  UISETP.NE.AND UP0, UPT, UR6, URZ, UPT ;  /* 0x000000ff0600728c */ /* 0x000fe2000bf05270 */
        /* <DEDUP_REMOVED lines=41> */
[----:B0-----:R-:W-:Y:S02]  /*2570*/  IADD3 R8, PT, PT, R23, R24, R25 ;  /* 0x0000001817087210 */ /* 0x001fe40007ffe019 */
[----:B------:R-:W-:Y:S02]  /*2580*/  ISETP.NE.AND P1, PT, R35, 0x1f, PT ;  /* 0x0000001f2300780c */ /* 0x000fe40003f25270 */
[----:B------:R-:W-:Y:S02]  /*2590*/  IADD3 R8, PT, PT, R33, R34, R8 ;  /* 0x0000002221087210 */ /* 0x000fe40007ffe008 */
[----:B------:R-:W-:Y:S02]  /*25a0*/  ISETP.NE.AND P2, PT, R36, 0xc, PT ;  /* 0x0000000c2400780c */ /* 0x000fe40003f45270 */
[----:B------:R-:W-:Y:S02]  /*25b0*/  IADD3 R8, PT, PT, R31, R32, R8 ;  /* 0x000000201f087210 */ /* 0x000fe40007ffe008 */
[----:B------:R-:W-:-:S02]  /*25c0*/  ISETP.GE.U32.AND P3, PT, R43, 0x20, PT ;  /* 0x000000202b00780c */ /* 0x000fc40003f66070 */
        /* <DEDUP_REMOVED lines=29> */
[----:B------:R-:W-:-:S03]  /*27a0*/  IMAD.IADD R11, R11, 0x1, R10 ;  /* 0x000000010b0b7824 */ /* 0x000fc600078e020a */
        /* <DEDUP_REMOVED lines=16> */
[----:B------:R-:W-:-:S04]  /*28b0*/  ISETP.NE.AND P0, PT, R36, 0x8, PT ;  /* 0x000000082400780c */ /* 0x000fc80003f05270 */
[----:B------:R-:W-:Y:S02]  /*28c0*/  SEL R8, R15, R8, !P0 ;  /* 0x000000080f087207 */ /* 0x000fe40004000000 */
[----:B------:R-:W-:Y:S02]  /*28d0*/  ISETP.NE.AND P0, PT, R36, 0xa, PT ;  /* 0x0000000a2400780c */ /* 0x000fe40003f05270 */
[----:B------:R-:W-:Y:S02]  /*28e0*/  SEL R8, R16, R8, !P1 ;  /* 0x0000000810087207 */ /* 0x000fe40004800000 */
[----:B------:R-:W-:Y:S02]  /*28f0*/  ISETP.NE.AND P1, PT, R36, 0xb, PT ;  /* 0x0000000b2400780c */ /* 0x000fe40003f25270 */
[----:B------:R-:W-:Y:S02]  /*2900*/  SEL R8, R17, R8, !P0 ;  /* 0x0000000811087207 */ /* 0x000fe40004000000 */
[----:B------:R-:W-:-:S02]  /*2910*/  ISETP.NE.AND P0, PT, R35, RZ, PT ;  /* 0x000000ff2300720c */ /* 0x000fc40003f05270 */
[----:B------:R-:W-:Y:S01]  /*2920*/  SEL R8, R18, R8, !P1 ;  /* 0x0000000812087207 */ /* 0x000fe20004800000 */
[----:B------:R-:W-:Y:S01]  /*2930*/  @!P2 IMAD.IADD R8, R19, 0x1, R18 ;  /* 0x000000011308a824 */ /* 0x000fe200078e0212 */
[----:B------:R-:W-:Y:S02]  /*2940*/  SEL R9, R37, RZ, P0 ;  /* 0x000000ff25097207 */ /* 0x000fe40000000000 */
[----:B------:R-:W-:-:S03]  /*2950*/  ISETP.NE.AND P0, PT, R43, RZ, PT ;  /* 0x000000ff2b00720c */ /* 0x000fc60003f05270 */
[----:B------:R-:W-:-:S05]  /*2960*/  @P3 IMAD.IADD R37, R8, 0x1, R9 ;  /* 0x0000000108253824 */ /* 0x000fca00078e0209 */
[----:B------:R-:W-:Y:S01]  /*2970*/  SEL R8, R37, RZ, P0 ;  /* 0x000000ff25087207 */ /* 0x000fe20000000000 */
[----:B------:R-:W-:Y:S06]  /*2980*/  BRA `(.L_x_242) ;  /* 0x0000000c005c7947 */ /* 0x000fec0003800000 */
.L_x_241:
[----:B0-----:R-:W-:Y:S02]  /*2990*/  IADD3 R8, PT, PT, R23, R24, R25 ;  /* 0x0000001817087210 */ /* 0x001fe40007ffe019 */
[----:B------:R-:W-:Y:S02]  /*29a0*/  ISETP.NE.AND P1, PT, R35, 0x1f, PT ;  /* 0x0000001f2300780c */ /* 0x000fe40003f25270 */
[----:B------:R-:W-:Y:S02]  /*29b0*/  IADD3 R8, PT, PT, R33, R34, R8 ;  /* 0x0000002221087210 */ /* 0x000fe40007ffe008 */
        /* <DEDUP_REMOVED lines=59> */
[----:B------:R-:W-:Y:S01]  /*2d70*/  ISETP.GT.U32.AND P0, PT, R43, 0x1f, PT ;  /* 0x0000001f2b00780c */ /* 0x000fe20003f04070 */
        /* <DEDUP_REMOVED lines=22> */
.L_x_288:
[----:B------:R-:W-:Y:S05]  /*2ee0*/  @!P0 BRA `(.L_x_245) ;  /* 0x0000000000248947 */ /* 0x000fea0003800000 */
[----:B------:R-:W-:-:S07]  /*2ef0*/  IMAD.MOV.U32 R9, RZ, RZ, 0x1de ;  /* 0x000001deff097424 */ /* 0x000fce00078e00ff */
.L_x_247:
[----:B------:R-:W-:Y:S05]  /*2f00*/  NANOSLEEP R9 ;  /* 0x000000090000735d */ /* 0x000fea0003800000 */
[----:B------:R-:W2:Y:S01]  /*2f10*/  LD.E.64.STRONG.GPU R14, desc[UR12][R16.64+0x100] ;  /* 0x0001000c100e7980 */ /* 0x000ea2000c10fb00 */
[----:B------:R-:W-:Y:S01]  /*2f20*/  UMOV UR5, 0xffffffff ;  /* 0xffffffff00057882 */ /* 0x000fe20000000000 */
[----:B------:R-:W-:Y:S02]  /*2f30*/  SHF.R.U32.HI R9, RZ, 0x1, R9 ;  /* 0x00000001ff097819 */ /* 0x000fe40000011609 */
[----:B--2---:R-:W-:Y:S01]  /*2f40*/  ISETP.NE.AND P0, PT, R14, 0x63, PT ;  /* 0x000000630e00780c */ /* 0x004fe20003f05270 */
[----:B------:R-:W-:-:S12]  /*2f50*/  BRA.DIV UR5, `(.L_x_246) ;  /* 0x0000001a05687947 */ /* 0x000fd8000b800000 */
[----:B------:R-:W-:-:S13]  /*2f60*/  VOTE.ANY P0, !P0 ;  /* 0x0000000000ff7806 */ /* 0x000fda0004000100 */
.L_x_291:
[----:B------:R-:W-:Y:S05]  /*2f70*/  @P0 BRA `(.L_x_247) ;  /* 0xfffffffc00e00947 */ /* 0x000fea000383ffff */
.L_x_245:
[----:B------:R-:W-:Y:S01]  /*2f80*/  UMOV UR5, 0xffffffff ;  /* 0xffffffff00057882 */ /* 0x000fe20000000000 */
[----:B------:R-:W-:Y:S02]  /*2f90*/  ISETP.NE.AND P2, PT, R14, 0x65, PT ;  /* 0x000000650e00780c */ /* 0x000fe40003f45270 */
[----:B------:R-:W-:Y:S11]  /*2fa0*/  BRA.DIV UR5, `(.L_x_248) ;  /* 0x0000001a05747947 */ /* 0x000ff6000b800000 */
[----:B------:R-:W0:Y:S01]  /*2fb0*/  S2R R42, SR_GEMASK ;  /* 0x00000000002a7919 */ /* 0x000e220000003c00 */
[----:B------:R-:W-:Y:S01]  /*2fc0*/  VOTE.ANY R8, PT, !P2 ;  /* 0x0000000000087806 */ /* 0x000fe200050e0100 */
[----:B------:R-:W-:-:S03]  /*2fd0*/  VIADD R19, R35, 0x2 ;  /* 0x0000000223137836 */ /* 0x000fc60000000000 */
[----:B0-----:R-:W-:-:S05]  /*2fe0*/  LOP3.LUT R8, R8, 0x80000000, R42, 0xec, !PT ;  /* 0x8000000008087812 */ /* 0x001fca00078eec2a */
[----:B------:R-:W-:-:S05]  /*2ff0*/  VIADD R9, R8, 0xffffffff ;  /* 0xffffffff08097836 */ /* 0x000fca0000000000 */
[----:B------:R-:W-:-:S04]  /*3000*/  LOP3.LUT R9, R8, R9, RZ, 0xc, !PT ;  /* 0x0000000908097212 */ /* 0x000fc800078e0cff */
[----:B------:R0:W1:Y:S02]  /*3010*/  POPC R38, R9 ;  /* 0x0000000900267309 */ /* 0x0000640000000000 */
[C---:B0-----:R-:W-:Y:S01]  /*3020*/  VIADD R9, R35.reuse, 0x4 ;  /* 0x0000000423097836 */ /* 0x041fe20000000000 */
[----:B-1----:R-:W0:Y:S01]  /*3030*/  SHFL.DOWN PT, R16, R15, 0x1, R38 ;  /* 0x082000000f107989 */ /* 0x002e2200000e0026 */
[----:B------:R-:W-:-:S04]  /*3040*/  ISETP.GE.AND P0, PT, R35, R38, PT ;  /* 0x000000262300720c */ /* 0x000fc80003f06270 */
[----:B0-----:R-:W-:Y:S02]  /*3050*/  SEL R16, R16, RZ, !P0 ;  /* 0x000000ff10107207 */ /* 0x001fe40004000000 */
[----:B------:R-:W-:-:S03]  /*3060*/  ISETP.GT.AND P0, PT, R19, R38, PT ;  /* 0x000000261300720c */ /* 0x000fc60003f04270 */
[----:B------:R-:W-:Y:S02]  /*3070*/  IMAD.IADD R17, R16, 0x1, R15 ;  /* 0x0000000110117824 */ /* 0x000fe400078e020f */
[----:B------:R-:W-:-:S03]  /*3080*/  VIADD R15, R35, 0x10 ;  /* 0x00000010230f7836 */ /* 0x000fc60000000000 */
[----:B------:R-:W0:Y:S02]  /*3090*/  SHFL.DOWN PT, R16, R17, 0x2, R38 ;  /* 0x0840000011107989 */ /* 0x000e2400000e0026 */
[-C--:B------:R-:W-:Y:S02]  /*30a0*/  ISETP.GT.AND P2, PT, R15, R38.reuse, PT ;  /* 0x000000260f00720c */ /* 0x080fe40003f44270 */
[----:B0-----:R-:W-:Y:S02]  /*30b0*/  SEL R16, R16, RZ, !P0 ;  /* 0x000000ff10107207 */ /* 0x001fe40004000000 */
[----:B------:R-:W-:Y:S01]  /*30c0*/  ISETP.GT.AND P0, PT, R9, R38, PT ;  /* 0x000000260900720c */ /* 0x000fe20003f04270 */
[----:B------:R-:W-:Y:S02]  /*30d0*/  VIADD R9, R35, 0x8 ;  /* 0x0000000823097836 */ /* 0x000fe40000000000 */
[----:B------:R-:W-:-:S05]  /*30e0*/  IMAD.IADD R19, R17, 0x1, R16 ;  /* 0x0000000111137824 */ /* 0x000fca00078e0210 */
[----:B------:R-:W0:Y:S02]  /*30f0*/  SHFL.DOWN PT, R16, R19, 0x4, R38 ;  /* 0x0880000013107989 */ /* 0x000e2400000e0026 */
[----:B0-----:R-:W-:Y:S02]  /*3100*/  SEL R16, R16, RZ, !P0 ;  /* 0x000000ff10107207 */ /* 0x001fe40004000000 */
[----:B------:R-:W-:Y:S02]  /*3110*/  ISETP.GT.AND P0, PT, R9, R38, PT ;  /* 0x000000260900720c */ /* 0x000fe40003f04270 */
[----:B------:R-:W0:Y:S01]  /*3120*/  LDC.64 R8, c[0x0][0x390] ;  /* 0x0000e400ff087b82 */ /* 0x000e220000000a00 */
[----:B------:R-:W-:-:S05]  /*3130*/  IMAD.IADD R37, R19, 0x1, R16 ;  /* 0x0000000113257824 */ /* 0x000fca00078e0210 */
[----:B------:R-:W1:Y:S01]  /*3140*/  SHFL.DOWN PT, R16, R37, 0x8, R38 ;  /* 0x0900000025107989 */ /* 0x000e6200000e0026 */
[----:B0-----:R-:W-:Y:S02]  /*3150*/  IADD3 R36, P3, PT, R8, 0x100, RZ ;  /* 0x0000010008247810 */ /* 0x001fe40007f7e0ff */
[----:B-1----:R-:W-:Y:S02]  /*3160*/  SEL R16, R16, RZ, !P0 ;  /* 0x000000ff10107207 */ /* 0x002fe40004000000 */
[----:B------:R-:W-:-:S03]  /*3170*/  ISETP.NE.AND P0, PT, R14, 0x65, PT ;  /* 0x000000650e00780c */ /* 0x000fc60003f05270 */
[----:B------:R-:W-:Y:S02]  /*3180*/  IMAD.IADD R17, R37, 0x1, R16 ;  /* 0x0000000125117824 */ /* 0x000fe400078e0210 */
[----:B------:R-:W-:-:S03]  /*3190*/  IMAD.X R37, RZ, RZ, R9, P3 ;  /* 0x000000ffff257224 */ /* 0x000fc600018e0609 */
[----:B------:R-:W0:Y:S05]  /*31a0*/  SHFL.DOWN PT, R16, R17, 0x10, R38 ;  /* 0x0a00000011107989 */ /* 0x000e2a00000e0026 */
[----:B------:R-:W-:Y:S02]  /*31b0*/  VOTE.ALL P0, P0 ;  /* 0x0000000000ff7806 */ /* 0x000fe40000000000 */
[----:B0-----:R-:W-:-:S05]  /*31c0*/  SEL R16, R16, RZ, !P2 ;  /* 0x000000ff10107207 */ /* 0x001fca0005000000 */
[----:B------:R-:W-:-:S07]  /*31d0*/  IMAD.IADD R19, R17, 0x1, R16 ;  /* 0x0000000111137824 */ /* 0x000fce00078e0210 */
.L_x_300:
[----:B------:R-:W-:Y:S05]  /*31e0*/  @!P0 BRA `(.L_x_249) ;  /* 0x0000000000e48947 */ /* 0x000fea0003800000 */
[----:B------:R-:W-:-:S07]  /*31f0*/  IMAD.MOV.U32 R38, RZ, RZ, 0x1de ;  /* 0x000001deff267424 */ /* 0x000fce00078e00ff */
.L_x_255:
        /* <DEDUP_REMOVED lines=10> */
.L_x_303:
[----:B------:R-:W-:Y:S05]  /*32a0*/  @!P0 BRA `(.L_x_251) ;  /* 0x0000000000248947 */ /* 0x000fea0003800000 */
[----:B------:R-:W-:-:S07]  /*32b0*/  IMAD.MOV.U32 R9, RZ, RZ, R38 ;  /* 0x000000ffff097224 */ /* 0x000fce00078e0026 */
.L_x_253:
[----:B------:R-:W-:Y:S05]  /*32c0*/  NANOSLEEP R9 ;  /* 0x000000090000735d */ /* 0x000fea0003800000 */
[----:B------:R-:W2:Y:S01]  /*32d0*/  LD.E.64.STRONG.GPU R14, desc[UR12][R16.64+-0x100] ;  /* 0xffff000c100e7980 */ /* 0x000ea2000c10fb00 */
[----:B------:R-:W-:Y:S01]  /*32e0*/  UMOV UR5, 0xffffffff ;  /* 0xffffffff00057882 */ /* 0x000fe20000000000 */
[----:B------:R-:W-:Y:S02]  /*32f0*/  SHF.R.U32.HI R9, RZ, 0x1, R9 ;  /* 0x00000001ff097819 */ /* 0x000fe40000011609 */
[----:B--2---:R-:W-:Y:S01]  /*3300*/  ISETP.NE.AND P0, PT, R14, 0x63, PT ;  /* 0x000000630e00780c */ /* 0x004fe20003f05270 */
[----:B------:R-:W-:-:S12]  /*3310*/  BRA.DIV UR5, `(.L_x_252) ;  /* 0x0000001a05c07947 */ /* 0x000fd8000b800000 */
[----:B------:R-:W-:-:S13]  /*3320*/  VOTE.ANY P0, !P0 ;  /* 0x0000000000ff7806 */ /* 0x000fda0004000100 */
.L_x_306:
[----:B------:R-:W-:Y:S05]  /*3330*/  @P0 BRA `(.L_x_253) ;  /* 0xfffffffc00e00947 */ /* 0x000fea000383ffff */
.L_x_251:
[----:B------:R-:W-:Y:S01]  /*3340*/  UMOV UR5, 0xffffffff ;  /* 0xffffffff00057882 */ /* 0x000fe20000000000 */
[----:B------:R-:W-:Y:S02]  /*3350*/  ISETP.NE.AND P0, PT, R14, 0x65, PT ;  /* 0x000000650e00780c */ /* 0x000fe40003f05270 */
[----:B------:R-:W-:Y:S11]  /*3360*/  BRA.DIV UR5, `(.L_x_254) ;  /* 0x0000001a05cc7947 */ /* 0x000ff6000b800000 */
[----:B------:R-:W-:Y:S01]  /*3370*/  VOTE.ANY R8, PT, !P0 ;  /* 0x0000000000087806 */ /* 0x000fe200040e0100 */
[----:B------:R-:W-:-:S03]  /*3380*/  VIADD R18, R18, 0xffffffe0 ;  /* 0xffffffe012127836 */ /* 0x000fc60000000000 */
[----:B------:R-:W-:-:S05]  /*3390*/  LOP3.LUT R8, R8, 0x80000000, R42, 0xec, !PT ;  /* 0x8000000008087812 */ /* 0x000fca00078eec2a */
[----:B------:R-:W-:-:S05]  /*33a0*/  VIADD R9, R8, 0xffffffff ;  /* 0xffffffff08097836 */ /* 0x000fca0000000000 */
[----:B------:R-:W-:Y:S01]  /*33b0*/  LOP3.LUT R9, R8, R9, RZ, 0xc, !PT ;  /* 0x0000000908097212 */ /* 0x000fe200078e0cff */
[----:B------:R-:W-:-:S05]  /*33c0*/  VIADD R8, R35, 0x2 ;  /* 0x0000000223087836 */ /* 0x000fca0000000000 */
[----:B------:R-:W0:Y:S02]  /*33d0*/  POPC R9, R9 ;  /* 0x0000000900097309 */ /* 0x000e240000000000 */
[----:B0-----:R-:W0:Y:S01]  /*33e0*/  SHFL.DOWN PT, R16, R15, 0x1, R9 ;  /* 0x082000000f107989 */ /* 0x001e2200000e0009 */
[----:B------:R-:W-:-:S04]  /*33f0*/  ISETP.GE.AND P0, PT, R35, R9, PT ;  /* 0x000000092300720c */ /* 0x000fc80003f06270 */
[----:B0-----:R-:W-:Y:S02]  /*3400*/  SEL R16, R16, RZ, !P0 ;  /* 0x000000ff10107207 */ /* 0x001fe40004000000 */
[----:B------:R-:W-:Y:S01]  /*3410*/  ISETP.GT.AND P0, PT, R8, R9, PT ;  /* 0x000000090800720c */ /* 0x000fe20003f04270 */
[----:B------:R-:W-:Y:S02]  /*3420*/  VIADD R8, R35, 0x4 ;  /* 0x0000000423087836 */ /* 0x000fe40000000000 */
[----:B------:R-:W-:-:S05]  /*3430*/  IMAD.IADD R44, R16, 0x1, R15 ;  /* 0x00000001102c7824 */ /* 0x000fca00078e020f */
[----:B------:R-:W0:Y:S02]  /*3440*/  SHFL.DOWN PT, R16, R44, 0x2, R9 ;  /* 0x084000002c107989 */ /* 0x000e2400000e0009 */
        /* <DEDUP_REMOVED lines=8> */
[----:B------:R-:W-:-:S03]  /*34d0*/  IMAD.IADD R45, R17, 0x1, R16 ;  /* 0x00000001112d7824 */ /* 0x000fc600078e0210 */
[----:B------:R-:W-:Y:S02]  /*34e0*/  ISETP.GT.AND P2, PT, R8, R9, PT ;  /* 0x000000090800720c */ /* 0x000fe40003f44270 */
        /* <DEDUP_REMOVED lines=8> */
.L_x_315:
[----:B------:R-:W-:Y:S05]  /*3570*/  @P0 BRA `(.L_x_255) ;  /* 0xfffffffc00200947 */ /* 0x000fea000383ffff */
.L_x_249:
        /* <DEDUP_REMOVED lines=15> */
.L_x_243:
[----:B------:R-:W-:Y:S05]  /*3670*/  WARPSYNC.ALL ;  /* 0x0000000000007948 */ /* 0x000fea0003800000 */
[----:B------:R-:W0:Y:S08]  /*3680*/  S2UR UR5, SR_CgaCtaId ;  /* 0x00000000000579c3 */ /* 0x000e300000008800 */
[----:B------:R-:W-:Y:S01]  /*3690*/  BAR.SYNC.DEFER_BLOCKING 0x0 ;  /* 0x0000000000007b1d */ /* 0x000fe20000010000 */
[----:B------:R-:W-:-:S05]  /*36a0*/  ISETP.NE.AND P0, PT, R43, RZ, PT ;  /* 0x000000ff2b00720c */ /* 0x000fca0003f05270 */
[----:B------:R-:W-:Y:S02]  /*36b0*/  UMOV UR4, 0x400 ;  /* 0x0000040000047882 */ /* 0x000fe40000000000 */
[----:B0-----:R-:W-:-:S09]  /*36c0*/  ULEA UR4, UR5, UR4, 0x18 ;  /* 0x0000000405047291 */ /* 0x001fd2000f8ec0ff */
[----:B------:R-:W0:Y:S02]  /*36d0*/  LDS R9, [UR4+0x54] ;  /* 0x00005404ff097984 */ /* 0x000e240008000800 */
[----:B0-----:R-:W-:-:S05]  /*36e0*/  SEL R9, R9, RZ, P0 ;  /* 0x000000ff09097207 */ /* 0x001fca0000000000 */
[----:B------:R-:W-:-:S07]  /*36f0*/  IMAD.IADD R8, R9, 0x1, R8 ;  /* 0x0000000109087824 */ /* 0x000fce00078e0208 */
.L_x_242:
[----:B------:R-:W-:Y:S01]  /*3700*/  IMAD.IADD R25, R25, 0x1, R8 ;  /* 0x0000000119197824 */ /* 0x000fe200078e0208 */
[----:B------:R-:W-:Y:S01]  /*3710*/  BAR.SYNC.DEFER_BLOCKING 0x0 ;  /* 0x0000000000007b1d */ /* 0x000fe20000010000 */
[----:B------:R-:W-:Y:S01]  /*3720*/  ISETP.NE.AND P0, PT, R43, RZ, PT ;  /* 0x000000ff2b00720c */ /* 0x000fe20003f05270 */
[----:B-1----:R-:W-:Y:S02]  /*3730*/  IMAD.U32 R10, RZ, RZ, UR7 ;  /* 0x00000007ff0a7e24 */ /* 0x002fe4000f8e00ff */
[----:B------:R-:W-:Y:S02]  /*3740*/  IMAD.IADD R24, R24, 0x1, R25 ;  /* 0x0000000118187824 */ /* 0x000fe400078e0219 */
[----:B------:R-:W0:Y:S02]  /*3750*/  LDCU.64 UR8, c[0x0][0x388] ;  /* 0x00007100ff0877ac */ /* 0x000e240008000a00 */
[----:B------:R-:W-:-:S04]  /*3760*/  IMAD.IADD R23, R23, 0x1, R24 ;  /* 0x0000000117177824 */ /* 0x000fc800078e0218 */
[----:B------:R-:W-:-:S04]  /*3770*/  IMAD.IADD R34, R34, 0x1, R23 ;  /* 0x0000000122227824 */ /* 0x000fc800078e0217 */
[----:B------:R-:W-:-:S04]  /*3780*/  IMAD.IADD R33, R33, 0x1, R34 ;  /* 0x0000000121217824 */ /* 0x000fc800078e0222 */
[----:B------:R-:W-:-:S04]  /*3790*/  IMAD.IADD R32, R32, 0x1, R33 ;  /* 0x0000000120207824 */ /* 0x000fc800078e0221 */
[----:B------:R-:W-:Y:S01]  /*37a0*/  IMAD.IADD R31, R31, 0x1, R32 ;  /* 0x000000011f1f7824 */ /* 0x000fe200078e0220 */
[----:B------:R-:W-:Y:S03]  /*37b0*/  STS [R26], R25 ;  /* 0x000000191a007388 */ /* 0x000fe60000000800 */
        /* <DEDUP_REMOVED lines=27> */
[----:B------:R1:W-:Y:S04]  /*3970*/  STS [R26+0x40], R3 ;  /* 0x000040031a007388 */ /* 0x0003e80000000800 */
[----:B------:R-:W-:Y:S04]  /*3980*/  STS [R26+0x44], R9 ;  /* 0x000044091a007388 */ /* 0x000fe80000000800 */
[----:B------:R-:W-:Y:S01]  /*3990*/  STS [R26+0x48], R11 ;  /* 0x0000480b1a007388 */ /* 0x000fe20000000800 */
[----:B------:R-:W-:-:S03]  /*39a0*/  NOP ;  /* 0x0000000000007918 */ /* 0x000fc60000000000 */
[----:B------:R-:W-:Y:S04]  /*39b0*/  LDS R33, [R27] ;  /* 0x000000001b217984 */ /* 0x000fe80000000800 */
        /* <DEDUP_REMOVED lines=18> */
[----:B------:R2:W-:Y:S01]  /*3ae0*/  @!P0 STS [UR4+0x7b80], R10 ;  /* 0x007b800aff008988 */ /* 0x0005e20008000804 */
[----:B------:R-:W-:Y:S01]  /*3af0*/  BAR.SYNC.DEFER_BLOCKING 0x0 ;  /* 0x0000000000007b1d */ /* 0x000fe20000010000 */
[----:B-1----:R-:W-:-:S05]  /*3b00*/  IADD3 R3, P0, PT, R28, UR10, RZ ;  /* 0x0000000a1c037c10 */ /* 0x002fca000ff1e0ff */
[----:B------:R-:W1:Y:S01]  /*3b10*/  S2R R2, SR_TID.X ;  /* 0x0000000000027919 */ /* 0x000e620000002100 */
[----:B------:R-:W3:Y:S01]  /*3b20*/  LDS R29, [UR4+0x7b80] ;  /* 0x007b8004ff1d7984 */ /* 0x000ee20008000800 */
[C---:B-1----:R-:W-:Y:S02]  /*3b30*/  LOP3.LUT R4, R2.reuse, 0x3e0, RZ, 0xc0, !PT ;  /* 0x000003e002047812 */ /* 0x042fe400078ec0ff */
[----:B------:R-:W-:-:S05]  /*3b40*/  LOP3.LUT R2, R2, 0x1f, RZ, 0xc0, !PT ;  /* 0x0000001f02027812 */ /* 0x000fca00078ec0ff */
[----:B------:R-:W-:Y:S02]  /*3b50*/  IMAD R6, R4, 0x13, R2 ;  /* 0x0000001304067824 */ /* 0x000fe400078e0202 */
[----:B------:R-:W-:Y:S01]  /*3b60*/  IMAD.X R4, RZ, RZ, UR11, P0 ;  /* 0x0000000bff047e24 */ /* 0x000fe200080e06ff */
[C---:B0-----:R-:W-:Y:S01]  /*3b70*/  LEA R2, P0, R3.reuse, UR8, 0x2 ;  /* 0x0000000803027c11 */ /* 0x041fe2000f8010ff */
[C---:B------:R-:W-:Y:S02]  /*3b80*/  VIADD R8, R6.reuse, 0x20 ;  /* 0x0000002006087836 */ /* 0x040fe40000000000 */
[C---:B--2---:R-:W-:Y:S01]  /*3b90*/  VIADD R10, R6.reuse, 0xa0 ;  /* 0x000000a0060a7836 */ /* 0x044fe20000000000 */
[----:B------:R-:W-:Y:S01]  /*3ba0*/  LEA.HI.X R3, R3, UR9, R4, 0x2, P0 ;  /* 0x0000000903037c11 */ /* 0x000fe200080f1404 */
[----:B------:R-:W-:Y:S01]  /*3bb0*/  VIADD R4, R6, 0x40 ;  /* 0x0000004006047836 */ /* 0x000fe20000000000 */
[-C--:B---3--:R-:W-:Y:S02]  /*3bc0*/  ISETP.GE.AND P1, PT, R28, R29.reuse, PT ;  /* 0x0000001d1c00720c */ /* 0x088fe40003f26270 */
        /* <DEDUP_REMOVED lines=9> */
[----:B------:R0:W-:Y:S01]  /*3c60*/  @!P1 STG.E desc[UR12][R2.64], R33 ;  /* 0x0000002102009986 */ /* 0x0001e2000c10190c */
[-C--:B------:R-:W-:Y:S01]  /*3c70*/  ISETP.GE.AND P0, PT, R8, R29.reuse, PT ;  /* 0x0000001d0800720c */ /* 0x080fe20003f06270 */
[----:B------:R-:W-:Y:S01]  /*3c80*/  VIADD R8, R6, 0x140 ;  /* 0x0000014006087836 */ /* 0x000fe20000000000 */
[-C--:B------:R-:W-:Y:S01]  /*3c90*/  ISETP.GE.AND P1, PT, R4, R29.reuse, PT ;  /* 0x0000001d0400720c */ /* 0x080fe20003f26270 */
[----:B------:R-:W-:Y:S01]  /*3ca0*/  VIADD R4, R6, 0x120 ;  /* 0x0000012006047836 */ /* 0x000fe20000000000 */
[----:B------:R0:W-:Y:S04]  /*3cb0*/  @!P3 STG.E desc[UR12][R2.64+0x100], R37 ;  /* 0x000100250200b986 */ /* 0x0001e8000c10190c */
[----:B------:R0:W-:Y:S01]  /*3cc0*/  @!P4 STG.E desc[UR12][R2.64+0x180], R39 ;  /* 0x000180270200c986 */ /* 0x0001e2000c10190c */
[-C--:B------:R-:W-:Y:S01]  /*3cd0*/  ISETP.GE.AND P3, PT, R4, R29.reuse, PT ;  /* 0x0000001d0400720c */ /* 0x080fe20003f66270 */
[----:B------:R-:W-:Y:S01]  /*3ce0*/  VIADD R4, R6, 0x160 ;  /* 0x0000016006047836 */ /* 0x000fe20000000000 */
[-C--:B------:R-:W-:Y:S01]  /*3cf0*/  ISETP.GE.AND P4, PT, R8, R29.reuse, PT ;  /* 0x0000001d0800720c */ /* 0x080fe20003f86270 */
[----:B------:R-:W-:Y:S01]  /*3d00*/  VIADD R8, R6, 0x180 ;  /* 0x0000018006087836 */ /* 0x000fe20000000000 */
[----:B------:R0:W-:Y:S01]  /*3d10*/  @!P2 STG.E desc[UR12][R2.64+0x80], R35 ;  /* 0x000080230200a986 */ /* 0x0001e2000c10190c */
[----:B------:R-:W-:-:S03]  /*3d20*/  ISETP.GE.AND P2, PT, R41, R29, PT ;  /* 0x0000001d2900720c */ /* 0x000fc60003f46270 */
        /* <DEDUP_REMOVED lines=30> */
.L_x_229:
[----:B------:R-:W-:Y:S01]  /*3f10*/  BSSY B1, `(.L_x_256) ;  /* 0x0000006000017945 */ /* 0x000fe20003800000 */
[----:B------:R-:W-:Y:S01]  /*3f20*/  PLOP3.LUT P0, PT, P0, PT, PT, 0x8, 0x80 ;  /* 0x000000000080781c */ /* 0x000fe2000070e170 */
[----:B------:R-:W-:-:S12]  /*3f30*/  IMAD.MOV.U32 R8, RZ, RZ, -0x1 ;  /* 0xffffffffff087424 */ /* 0x000fd800078e00ff */
[----:B------:R-:W-:Y:S05]  /*3f40*/  WARPSYNC.COLLECTIVE R8, `(.L_x_257) ;  /* 0x0000000008087348 */ /* 0x000fea0003c00000 */
[----:B------:R-:W-:Y:S01]  /*3f50*/  VOTE.ANY P0, P0 ;  /* 0x0000000000ff7806 */ /* 0x000fe20000000100 */
[----:B------:R-:W-:-:S12]  /*3f60*/  ENDCOLLECTIVE ;  /* 0x000000000000791b */ /* 0x000fd80003800000 */
.L_x_257:
[----:B------:R-:W-:Y:S05]  /*3f70*/  BSYNC B1 ;  /* 0x0000000000017941 */ /* 0x000fea0003800000 */
.L_x_256:
[----:B------:R-:W-:Y:S05]  /*3f80*/  BRA `(.L_x_258) ;  /* 0xffffffd000087947 */ /* 0x000fea000383ffff */
.L_x_231:
[----:B------:R-:W-:Y:S01]  /*3f90*/  BSSY B1, `(.L_x_259) ;  /* 0x0000006000017945 */ /* 0x000fe20003800000 */
[----:B------:R-:W-:Y:S01]  /*3fa0*/  PLOP3.LUT P0, PT, P0, PT, PT, 0x8, 0x80 ;  /* 0x000000000080781c */ /* 0x000fe2000070e170 */
[----:B------:R-:W-:-:S12]  /*3fb0*/  IMAD.MOV.U32 R8, RZ, RZ, -0x1 ;  /* 0xffffffffff087424 */ /* 0x000fd800078e00ff */
[----:B------:R-:W-:Y:S05]  /*3fc0*/  WARPSYNC.COLLECTIVE R8, `(.L_x_260) ;  /* 0x0000000008087348 */ /* 0x000fea0003c00000 */
[----:B------:R-:W-:Y:S01]  /*3fd0*/  VOTE.ANY P0, P0 ;  /* 0x0000000000ff7806 */ /* 0x000fe20000000100 */
[----:B------:R-:W-:-:S12]  /*3fe0*/  ENDCOLLECTIVE ;  /* 0x000000000000791b */ /* 0x000fd80003800000 */
.L_x_260:
[----:B------:R-:W-:Y:S05]  /*3ff0*/  BSYNC B1 ;  /* 0x0000000000017941 */ /* 0x000fea0003800000 */
.L_x_259:
[----:B------:R-:W-:Y:S05]  /*4000*/  BRA `(.L_x_261) ;  /* 0xffffffd0000c7947 */ /* 0x000fea000383ffff */
.L_x_233:
[----:B------:R-:W0:Y:S01]  /*4010*/  S2R R45, SR_GEMASK ;  /* 0x00000000002d7919 */ /* 0x000e220000003c00 */
[----:B------:R-:W-:Y:S01]  /*4020*/  BSSY B1, `(.L_x_262) ;  /* 0x0000007000017945 */ /* 0x000fe20003800000 */
[----:B------:R-:W-:Y:S01]  /*4030*/  ISETP.NE.AND P0, PT, R14, 0x65, PT ;  /* 0x000000650e00780c */ /* 0x000fe20003f05270 */
[----:B------:R-:W-:Y:S01]  /*4040*/  IMAD.MOV.U32 R8, RZ, RZ, -0x1 ;  /* 0xffffffffff087424 */ /* 0x000fe200078e00ff */
[----:B------:R-:W-:-:S13]  /*4050*/  PLOP3.LUT P2, PT, P2, PT, PT, 0x8, 0x80 ;  /* 0x000000000080781c */ /* 0x000fda000174e170 */
[----:B0-----:R-:W-:Y:S05]  /*4060*/  WARPSYNC.COLLECTIVE R8, `(.L_x_263) ;  /* 0x0000000008087348 */ /* 0x001fea0003c00000 */
[----:B------:R-:W-:Y:S01]  /*4070*/  VOTE.ANY R8, PT, P2 ;  /* 0x0000000000087806 */ /* 0x000fe200010e0100 */
[----:B0-----:R-:W-:Y:S06]  /*4080*/  ENDCOLLECTIVE ;  /* 0x000000000000791b */ /* 0x001fec0003800000 */
.L_x_263:
[----:B------:R-:W-:Y:S05]  /*4090*/  BSYNC B1 ;  /* 0x0000000000017941 */ /* 0x000fea0003800000 */
.L_x_262:
[----:B------:R-:W-:Y:S01]  /*40a0*/  LOP3.LUT R8, R8, 0x80000000, R45, 0xec, !PT ;  /* 0x8000000008087812 */ /* 0x000fe200078eec2d */
[----:B------:R-:W-:Y:S02]  /*40b0*/  IMAD.MOV.U32 R10, RZ, RZ, 0x1 ;  /* 0x00000001ff0a7424 */ /* 0x000fe400078e00ff */
[----:B------:R-:W-:Y:S02]  /*40c0*/  VIADD R33, R44, 0x2 ;  /* 0x000000022c217836 */ /* 0x000fe40000000000 */
[----:B------:R-:W-:Y:S02]  /*40d0*/  VIADD R9, R8, 0xffffffff ;  /* 0xffffffff08097836 */ /* 0x000fe40000000000 */
[C---:B------:R-:W-:Y:S02]  /*40e0*/  VIADD R32, R44.reuse, 0x4 ;  /* 0x000000042c207836 */ /* 0x040fe40000000000 */
[----:B------:R-:W-:Y:S01]  /*40f0*/  VIADD R19, R44, 0x8 ;  /* 0x000000082c137836 */ /* 0x000fe20000000000 */
[----:B------:R-:W-:Y:S01]  /*4100*/  LOP3.LUT R38, R8, R9, RZ, 0xc, !PT ;  /* 0x0000000908267212 */ /* 0x000fe200078e0cff */
[----:B------:R-:W-:-:S02]  /*4110*/  IMAD.MOV.U32 R8, RZ, RZ, -0x1 ;  /* 0xffffffffff087424 */ /* 0x000fc400078e00ff */
[----:B------:R-:W-:-:S03]  /*4120*/  VIADD R34, R44, 0x10 ;  /* 0x000000102c227836 */ /* 0x000fc60000000000 */
[----:B------:R-:W0:Y:S02]  /*4130*/  POPC R38, R38 ;  /* 0x0000002600267309 */ /* 0x000e240000000000 */
[----:B0-----:R-:W-:-:S07]  /*4140*/  IMAD.MOV.U32 R9, RZ, RZ, R38 ;  /* 0x000000ffff097224 */ /* 0x001fce00078e0026 */
[----:B------:R-:W-:Y:S05]  /*4150*/  WARPSYNC.COLLECTIVE R8, `(.L_x_264) ;  /* 0x0000000008087348 */ /* 0x000fea0003c00000 */
[----:B------:R0:W1:Y:S02]  /*4160*/  SHFL.DOWN P2, R16, R15, R10, R9 ;  /* 0x0800000a0f107389 */ /* 0x0000640000040009 */
[----:B01----:R-:W-:Y:S05]  /*4170*/  ENDCOLLECTIVE ;  /* 0x000000000000791b */ /* 0x003fea0003800000 */
.L_x_264:
[----:B------:R-:W-:Y:S01]  /*4180*/  IMAD.MOV.U32 R10, RZ, RZ, 0x2 ;  /* 0x00000002ff0a7424 */ /* 0x000fe200078e00ff */
[----:B------:R-:W-:-:S04]  /*4190*/  ISETP.GE.AND P2, PT, R44, R38, PT ;  /* 0x000000262c00720c */ /* 0x000fc80003f46270 */
[----:B------:R-:W-:-:S05]  /*41a0*/  SEL R16, R16, RZ, !P2 ;  /* 0x000000ff10107207 */ /* 0x000fca0005000000 */
[----:B------:R-:W-:-:S04]  /*41b0*/  IMAD.IADD R17, R16, 0x1, R15 ;  /* 0x0000000110117824 */ /* 0x000fc800078e020f */
[----:B------:R-:W-:-:S07]  /*41c0*/  IMAD.MOV.U32 R15, RZ, RZ, R17 ;  /* 0x000000ffff0f7224 */ /* 0x000fce00078e0011 */
[----:B------:R-:W-:Y:S05]  /*41d0*/  WARPSYNC.COLLECTIVE R8, `(.L_x_265) ;  /* 0x0000000008087348 */ /* 0x000fea0003c00000 */
[----:B------:R0:W1:Y:S02]  /*41e0*/  SHFL.DOWN P2, R16, R15, R10, R9 ;  /* 0x0800000a0f107389 */ /* 0x0000640000040009 */
[----:B01----:R-:W-:Y:S05]  /*41f0*/  ENDCOLLECTIVE ;  /* 0x000000000000791b */ /* 0x003fea0003800000 */
.L_x_265:
[----:B------:R-:W-:Y:S01]  /*4200*/  IMAD.MOV.U32 R10, RZ, RZ, 0x4 ;  /* 0x00000004ff0a7424 */ /* 0x000fe200078e00ff */
[----:B------:R-:W-:-:S04]  /*4210*/  ISETP.GT.AND P2, PT, R33, R38, PT ;  /* 0x000000262100720c */ /* 0x000fc80003f44270 */
[----:B------:R-:W-:-:S05]  /*4220*/  SEL R16, R16, RZ, !P2 ;  /* 0x000000ff10107207 */ /* 0x000fca0005000000 */
[----:B------:R-:W-:-:S04]  /*4230*/  IMAD.IADD R35, R17, 0x1, R16 ;  /* 0x0000000111237824 */ /* 0x000fc800078e0210 */
[----:B------:R-:W-:-:S07]  /*4240*/  IMAD.MOV.U32 R15, RZ, RZ, R35 ;  /* 0x000000ffff0f7224 */ /* 0x000fce00078e0023 */
[----:B------:R-:W-:Y:S05]  /*4250*/  WARPSYNC.COLLECTIVE R8, `(.L_x_266) ;  /* 0x0000000008087348 */ /* 0x000fea0003c00000 */
[----:B------:R0:W1:Y:S02]  /*4260*/  SHFL.DOWN P2, R16, R15, R10, R9 ;  /* 0x0800000a0f107389 */ /* 0x0000640000040009 */
[----:B01----:R-:W-:Y:S05]  /*4270*/  ENDCOLLECTIVE ;  /* 0x000000000000791b */ /* 0x003fea0003800000 */
.L_x_266:
        /* <DEDUP_REMOVED lines=8> */
.L_x_267:
        /* <DEDUP_REMOVED lines=8> */
.L_x_268:
[----:B------:R-:W0:Y:S01]  /*4380*/  LDC.64 R8, c[0x0][0x390] ;  /* 0x0000e400ff087b82 */ /* 0x000e220000000a00 */
[----:B------:R-:W-:-:S04]  /*4390*/  ISETP.GT.AND P2, PT, R34, R38, PT ;  /* 0x000000262200720c */ /* 0x000fc80003f44270 */
[----:B------:R-:W-:-:S05]  /*43a0*/  SEL R16, R16, RZ, !P2 ;  /* 0x000000ff10107207 */ /* 0x000fca0005000000 */
[----:B------:R-:W-:Y:S01]  /*43b0*/  IMAD.IADD R36, R17, 0x1, R16 ;  /* 0x0000000111247824 */ /* 0x000fe200078e0210 */
[----:B0-----:R-:W-:Y:S01]  /*43c0*/  IADD3 R35, P2, PT, R8, 0x100, RZ ;  /* 0x0000010008237810 */ /* 0x001fe20007f5e0ff */
[----:B------:R-:W-:-:S04]  /*43d0*/  IMAD.MOV.U32 R8, RZ, RZ, -0x1 ;  /* 0xffffffffff087424 */ /* 0x000fc800078e00ff */
[----:B------:R-:W-:-:S08]  /*43e0*/  IMAD.X R37, RZ, RZ, R9, P2 ;  /* 0x000000ffff257224 */ /* 0x000fd000010e0609 */
[----:B------:R-:W-:Y:S05]  /*43f0*/  WARPSYNC.COLLECTIVE R8, `(.L_x_269) ;  /* 0x0000000008087348 */ /* 0x000fea0003c00000 */
[----:B------:R-:W-:Y:S01]  /*4400*/  VOTE.ALL P0, P0 ;  /* 0x0000000000ff7806 */ /* 0x000fe20000000000 */
[----:B------:R-:W-:-:S12]  /*4410*/  ENDCOLLECTIVE ;  /* 0x000000000000791b */ /* 0x000fd80003800000 */
.L_x_269:
[----:B------:R-:W-:Y:S05]  /*4420*/  BRA `(.L_x_270) ;  /* 0xffffffcc00a07947 */ /* 0x000fea000383ffff */
.L_x_235:
[----:B------:R-:W-:Y:S01]  /*4430*/  BSSY B1, `(.L_x_271) ;  /* 0x0000006000017945 */ /* 0x000fe20003800000 */
[----:B------:R-:W-:Y:S01]  /*4440*/  PLOP3.LUT P0, PT, P0, PT, PT, 0x8, 0x80 ;  /* 0x000000000080781c */ /* 0x000fe2000070e170 */
[----:B------:R-:W-:-:S12]  /*4450*/  IMAD.MOV.U32 R8, RZ, RZ, -0x1 ;  /* 0xffffffffff087424 */ /* 0x000fd800078e00ff */
[----:B------:R-:W-:Y:S05]  /*4460*/  WARPSYNC.COLLECTIVE R8, `(.L_x_272) ;  /* 0x0000000008087348 */ /* 0x000fea0003c00000 */
[----:B------:R-:W-:Y:S01]  /*4470*/  VOTE.ANY P0, P0 ;  /* 0x0000000000ff7806 */ /* 0x000fe20000000100 */
[----:B------:R-:W-:-:S12]  /*4480*/  ENDCOLLECTIVE ;  /* 0x000000000000791b */ /* 0x000fd80003800000 */
.L_x_272:
[----:B------:R-:W-:Y:S05]  /*4490*/  BSYNC B1 ;  /* 0x0000000000017941 */ /* 0x000fea0003800000 */
.L_x_271:
[----:B------:R-:W-:Y:S05]  /*44a0*/  BRA `(.L_x_273) ;  /* 0xffffffcc00b07947 */ /* 0x000fea000383ffff */
.L_x_237:
[----:B------:R-:W-:Y:S01]  /*44b0*/  BSSY B1, `(.L_x_274) ;  /* 0x0000006000017945 */ /* 0x000fe20003800000 */
[----:B------:R-:W-:Y:S01]  /*44c0*/  PLOP3.LUT P0, PT, P0, PT, PT, 0x8, 0x80 ;  /* 0x000000000080781c */ /* 0x000fe2000070e170 */
[----:B------:R-:W-:-:S12]  /*44d0*/  IMAD.MOV.U32 R8, RZ, RZ, -0x1 ;  /* 0xffffffffff087424 */ /* 0x000fd800078e00ff */
[----:B------:R-:W-:Y:S05]  /*44e0*/  WARPSYNC.COLLECTIVE R8, `(.L_x_275) ;  /* 0x0000000008087348 */ /* 0x000fea0003c00000 */
[----:B------:R-:W-:Y:S01]  /*44f0*/  VOTE.ANY P0, P0 ;  /* 0x0000000000ff7806 */ /* 0x000fe20000000100 */
[----:B------:R-:W-:-:S12]  /*4500*/  ENDCOLLECTIVE ;  /* 0x000000000000791b */ /* 0x000fd80003800000 */
.L_x_275:
[----:B------:R-:W-:Y:S05]  /*4510*/  BSYNC B1 ;  /* 0x0000000000017941 */ /* 0x000fea0003800000 */
.L_x_274:
[----:B------:R-:W-:Y:S05]  /*4520*/  BRA `(.L_x_276) ;  /* 0xffffffcc00b47947 */ /* 0x000fea000383ffff */
.L_x_239:
[----:B------:R-:W-:Y:S01]  /*4530*/  BSSY B1, `(.L_x_277) ;  /* 0x0000006000017945 */ /* 0x000fe20003800000 */
[----:B------:R-:W-:Y:S01]  /*4540*/  PLOP3.LUT P2, PT, P0, PT, PT, 0x8, 0x80 ;  /* 0x000000000080781c */ /* 0x000fe2000074e170 */
[----:B------:R-:W-:-:S12]  /*4550*/  IMAD.MOV.U32 R8, RZ, RZ, -0x1 ;  /* 0xffffffffff087424 */ /* 0x000fd800078e00ff */
[----:B------:R-:W-:Y:S05]  /*4560*/  WARPSYNC.COLLECTIVE R8, `(.L_x_278) ;  /* 0x0000000008087348 */ /* 0x000fea0003c00000 */
[----:B------:R-:W-:Y:S01]  /*4570*/  VOTE.ANY R8, PT, P2 ;  /* 0x0000000000087806 */ /* 0x000fe200010e0100 */
[----:B------:R-:W-:Y:S06]  /*4580*/  ENDCOLLECTIVE ;  /* 0x000000000000791b */ /* 0x000fec0003800000 */
.L_x_278:
[----:B------:R-:W-:Y:S05]  /*4590*/  BSYNC B1 ;  /* 0x0000000000017941 */ /* 0x000fea0003800000 */
.L_x_277:
[----:B------:R-:W-:Y:S01]  /*45a0*/  LOP3.LUT R8, R8, 0x80000000, R45, 0xec, !PT ;  /* 0x8000000008087812 */ /* 0x000fe200078eec2d */
[----:B------:R-:W-:Y:S02]  /*45b0*/  IMAD.MOV.U32 R10, RZ, RZ, 0x1 ;  /* 0x00000001ff0a7424 */ /* 0x000fe400078e00ff */
[----:B------:R-:W-:Y:S02]  /*45c0*/  VIADD R18, R18, 0xffffffe0 ;  /* 0xffffffe012127836 */ /* 0x000fe40000000000 */
[----:B------:R-:W-:-:S05]  /*45d0*/  VIADD R9, R8, 0xffffffff ;  /* 0xffffffff08097836 */ /* 0x000fca0000000000 */
[----:B------:R-:W-:Y:S01]  /*45e0*/  LOP3.LUT R17, R8, R9, RZ, 0xc, !PT ;  /* 0x0000000908117212 */ /* 0x000fe200078e0cff */
[----:B------:R-:W-:-:S03]  /*45f0*/  IMAD.MOV.U32 R8, RZ, RZ, -0x1 ;  /* 0xffffffffff087424 */ /* 0x000fc600078e00ff */
[----:B------:R0:W1:Y:S04]  /*4600*/  POPC R9, R17 ;  /* 0x0000001100097309 */ /* 0x0000680000000000 */
[----:B01----:R-:W-:Y:S05]  /*4610*/  WARPSYNC.COLLECTIVE R8, `(.L_x_279) ;  /* 0x0000000008087348 */ /* 0x003fea0003c00000 */
[----:B-1----:R1:W2:Y:S02]  /*4620*/  SHFL.DOWN P2, R16, R15, R10, R9 ;  /* 0x0800000a0f107389 */ /* 0x0022a40000040009 */
[----:B012---:R-:W-:Y:S05]  /*4630*/  ENDCOLLECTIVE ;  /* 0x000000000000791b */ /* 0x007fea0003800000 */
.L_x_279:
[----:B------:R-:W-:Y:S01]  /*4640*/  ISETP.GE.AND P0, PT, R44, R9, PT ;  /* 0x000000092c00720c */ /* 0x000fe20003f06270 */
[----:B------:R-:W-:-:S03]  /*4650*/  IMAD.MOV.U32 R10, RZ, RZ, 0x2 ;  /* 0x00000002ff0a7424 */ /* 0x000fc600078e00ff */
[----:B------:R-:W-:Y:S02]  /*4660*/  SEL R16, R16, RZ, !P0 ;  /* 0x000000ff10107207 */ /* 0x000fe40004000000 */
[----:B------:R-:W-:-:S03]  /*4670*/  ISETP.GT.AND P0, PT, R33, R9, PT ;  /* 0x000000092100720c */ /* 0x000fc60003f04270 */
[----:B------:R-:W-:-:S10]  /*4680*/  IMAD.IADD R15, R16, 0x1, R15 ;  /* 0x00000001100f7824 */ /* 0x000fd400078e020f */
[----:B------:R-:W-:Y:S05]  /*4690*/  WARPSYNC.COLLECTIVE R8, `(.L_x_280) ;  /* 0x0000000008087348 */ /* 0x000fea0003c00000 */
[----:B------:R0:W1:Y:S02]  /*46a0*/  SHFL.DOWN P2, R16, R15, R10, R9 ;  /* 0x0800000a0f107389 */ /* 0x0000640000040009 */
[----:B01----:R-:W-:Y:S05]  /*46b0*/  ENDCOLLECTIVE ;  /* 0x000000000000791b */ /* 0x003fea0003800000 */
.L_x_280:
[----:B------:R-:W-:Y:S01]  /*46c0*/  IMAD.MOV.U32 R10, RZ, RZ, 0x4 ;  /* 0x00000004ff0a7424 */ /* 0x000fe200078e00ff */
[----:B------:R-:W-:Y:S02]  /*46d0*/  SEL R16, R16, RZ, !P0 ;  /* 0x000000ff10107207 */ /* 0x000fe40004000000 */
[----:B------:R-:W-:-:S03]  /*46e0*/  ISETP.GT.AND P0, PT, R32, R9, PT ;  /* 0x000000092000720c */ /* 0x000fc60003f04270 */
[----:B------:R-:W-:-:S10]  /*46f0*/  IMAD.IADD R15, R15, 0x1, R16 ;  /* 0x000000010f0f7824 */ /* 0x000fd400078e0210 */
[----:B------:R-:W-:Y:S05]  /*4700*/  WARPSYNC.COLLECTIVE R8, `(.L_x_281) ;  /* 0x0000000008087348 */ /* 0x000fea0003c00000 */
[----:B------:R0:W1:Y:S02]  /*4710*/  SHFL.DOWN P2, R16, R15, R10, R9 ;  /* 0x0800000a0f107389 */ /* 0x0000640000040009 */
[----:B01----:R-:W-:Y:S05]  /*4720*/  ENDCOLLECTIVE ;  /* 0x000000000000791b */ /* 0x003fea0003800000 */
.L_x_281:
[----:B------:R-:W-:Y:S01]  /*4730*/  IMAD.MOV.U32 R10, RZ, RZ, 0x8 ;  /* 0x00000008ff0a7424 */ /* 0x000fe200078e00ff */
[----:B------:R-:W-:Y:S02]  /*4740*/  SEL R16, R16, RZ, !P0 ;  /* 0x000000ff10107207 */ /* 0x000fe40004000000 */
[----:B------:R-:W-:-:S03]  /*4750*/  ISETP.GT.AND P0, PT, R19, R9, PT ;  /* 0x000000091300720c */ /* 0x000fc60003f04270 */
[----:B------:R-:W-:-:S10]  /*4760*/  IMAD.IADD R15, R15, 0x1, R16 ;  /* 0x000000010f0f7824 */ /* 0x000fd400078e0210 */
[----:B------:R-:W-:Y:S05]  /*4770*/  WARPSYNC.COLLECTIVE R8, `(.L_x_282) ;  /* 0x0000000008087348 */ /* 0x000fea0003c00000 */
[----:B------:R0:W1:Y:S02]  /*4780*/  SHFL.DOWN P2, R16, R15, R10, R9 ;  /* 0x0800000a0f107389 */ /* 0x0000640000040009 */
[----:B01----:R-:W-:Y:S05]  /*4790*/  ENDCOLLECTIVE ;  /* 0x000000000000791b */ /* 0x003fea0003800000 */
.L_x_282:
[----:B------:R-:W-:Y:S01]  /*47a0*/  IMAD.MOV.U32 R10, RZ, RZ, 0x10 ;  /* 0x00000010ff0a7424 */ /* 0x000fe200078e00ff */
[----:B------:R-:W-:Y:S02]  /*47b0*/  SEL R16, R16, RZ, !P0 ;  /* 0x000000ff10107207 */ /* 0x000fe40004000000 */
[----:B------:R-:W-:-:S03]  /*47c0*/  ISETP.GT.AND P0, PT, R34, R9, PT ;  /* 0x000000092200720c */ /* 0x000fc60003f04270 */
[----:B------:R-:W-:-:S10]  /*47d0*/  IMAD.IADD R15, R15, 0x1, R16 ;  /* 0x000000010f0f7824 */ /* 0x000fd400078e0210 */
[----:B------:R-:W-:Y:S05]  /*47e0*/  WARPSYNC.COLLECTIVE R8, `(.L_x_283) ;  /* 0x0000000008087348 */ /* 0x000fea0003c00000 */
[----:B------:R0:W1:Y:S02]  /*47f0*/  SHFL.DOWN P2, R16, R15, R10, R9 ;  /* 0x0800000a0f107389 */ /* 0x0000640000040009 */
[----:B01----:R-:W-:Y:S05]  /*4800*/  ENDCOLLECTIVE ;  /* 0x000000000000791b */ /* 0x003fea0003800000 */
.L_x_283:
[----:B------:R-:W-:Y:S02]  /*4810*/  SEL R16, R16, RZ, !P0 ;  /* 0x000000ff10107207 */ /* 0x000fe40004000000 */
[----:B------:R-:W-:Y:S02]  /*4820*/  ISETP.NE.AND P0, PT, R14, 0x65, PT ;  /* 0x000000650e00780c */ /* 0x000fe40003f05270 */
[----:B------:R-:W-:-:S11]  /*4830*/  IADD3 R36, PT, PT, R15, R16, R36 ;  /* 0x000000100f247210 */ /* 0x000fd60007ffe024 */
[----:B------:R-:W-:Y:S05]  /*4840*/  WARPSYNC.COLLECTIVE R8, `(.L_x_284) ;  /* 0x0000000008087348 */ /* 0x000fea0003c00000 */
[----:B------:R-:W-:Y:S01]  /*4850*/  VOTE.ALL P0, P0 ;  /* 0x0000000000ff7806 */ /* 0x000fe20000000000 */
[----:B------:R-:W-:-:S12]  /*4860*/  ENDCOLLECTIVE ;  /* 0x000000000000791b */ /* 0x000fd80003800000 */
.L_x_284:
[----:B------:R-:W-:Y:S05]  /*4870*/  BRA `(.L_x_285) ;  /* 0xffffffcc00607947 */ /* 0x000fea000383ffff */
.L_x_244:
[----:B------:R-:W-:Y:S01]  /*4880*/  BSSY B0, `(.L_x_286) ;  /* 0x0000006000007945 */ /* 0x000fe20003800000 */
[----:B------:R-:W-:Y:S01]  /*4890*/  PLOP3.LUT P0, PT, P0, PT, PT, 0x8, 0x80 ;  /* 0x000000000080781c */ /* 0x000fe2000070e170 */
[----:B------:R-:W-:-:S12]  /*48a0*/  IMAD.MOV.U32 R8, RZ, RZ, -0x1 ;  /* 0xffffffffff087424 */ /* 0x000fd800078e00ff */
[----:B------:R-:W-:Y:S05]  /*48b0*/  WARPSYNC.COLLECTIVE R8, `(.L_x_287) ;  /* 0x0000000008087348 */ /* 0x000fea0003c00000 */
[----:B------:R-:W-:Y:S01]  /*48c0*/  VOTE.ANY P0, P0 ;  /* 0x0000000000ff7806 */ /* 0x000fe20000000100 */
[----:B------:R-:W-:-:S12]  /*48d0*/  ENDCOLLECTIVE ;  /* 0x000000000000791b */ /* 0x000fd80003800000 */
.L_x_287:
[----:B------:R-:W-:Y:S05]  /*48e0*/  BSYNC B0 ;  /* 0x0000000000007941 */ /* 0x000fea0003800000 */
.L_x_286:
[----:B------:R-:W-:Y:S05]  /*48f0*/  BRA `(.L_x_288) ;  /* 0xffffffe400787947 */ /* 0x000fea000383ffff */
.L_x_246:
[----:B------:R-:W-:Y:S01]  /*4900*/  BSSY B0, `(.L_x_289) ;  /* 0x0000006000007945 */ /* 0x000fe20003800000 */
[----:B------:R-:W-:Y:S01]  /*4910*/  PLOP3.LUT P0, PT, P0, PT, PT, 0x8, 0x80 ;  /* 0x000000000080781c */ /* 0x000fe2000070e170 */
[----:B------:R-:W-:-:S12]  /*4920*/  IMAD.MOV.U32 R8, RZ, RZ, -0x1 ;  /* 0xffffffffff087424 */ /* 0x000fd800078e00ff */
[----:B------:R-:W-:Y:S05]  /*4930*/  WARPSYNC.COLLECTIVE R8, `(.L_x_290) ;  /* 0x0000000008087348 */ /* 0x000fea0003c00000 */
[----:B------:R-:W-:Y:S01]  /*4940*/  VOTE.ANY P0, P0 ;  /* 0x0000000000ff7806 */ /* 0x000fe20000000100 */
[----:B------:R-:W-:-:S12]  /*4950*/  ENDCOLLECTIVE ;  /* 0x000000000000791b */ /* 0x000fd80003800000 */
.L_x_290:
[----:B------:R-:W-:Y:S05]  /*4960*/  BSYNC B0 ;  /* 0x0000000000007941 */ /* 0x000fea0003800000 */
.L_x_289:
[----:B------:R-:W-:Y:S05]  /*4970*/  BRA `(.L_x_291) ;  /* 0xffffffe4007c7947 */ /* 0x000fea000383ffff */
.L_x_248:
        /* <DEDUP_REMOVED lines=8> */
.L_x_293:
[----:B------:R-:W-:Y:S05]  /*4a00*/  BSYNC B0 ;  /* 0x0000000000007941 */ /* 0x000fea0003800000 */
.L_x_292:
[----:B------:R-:W-:Y:S01]  /*4a10*/  LOP3.LUT R8, R8, 0x80000000, R42, 0xec, !PT ;  /* 0x8000000008087812 */ /* 0x000fe200078eec2a */
[----:B------:R-:W-:Y:S02]  /*4a20*/  IMAD.MOV.U32 R10, RZ, RZ, 0x1 ;  /* 0x00000001ff0a7424 */ /* 0x000fe400078e00ff */
[----:B------:R-:W-:Y:S02]  /*4a30*/  VIADD R19, R35, 0x2 ;  /* 0x0000000223137836 */ /* 0x000fe40000000000 */
[----:B------:R-:W-:-:S05]  /*4a40*/  VIADD R9, R8, 0xffffffff ;  /* 0xffffffff08097836 */ /* 0x000fca0000000000 */
[----:B------:R-:W-:Y:S01]  /*4a50*/  LOP3.LUT R38, R8, R9, RZ, 0xc, !PT ;  /* 0x0000000908267212 */ /* 0x000fe200078e0cff */
[----:B------:R-:W-:-:S05]  /*4a60*/  IMAD.MOV.U32 R8, RZ, RZ, -0x1 ;  /* 0xffffffffff087424 */ /* 0x000fca00078e00ff */
[----:B------:R-:W0:Y:S02]  /*4a70*/  POPC R38, R38 ;  /* 0x0000002600267309 */ /* 0x000e240000000000 */
[----:B0-----:R-:W-:Y:S01]  /*4a80*/  IMAD.MOV.U32 R9, RZ, RZ, R38 ;  /* 0x000000ffff097224 */ /* 0x001fe200078e0026 */
[----:B------:R-:W-:-:S13]  /*4a90*/  ISETP.GT.AND P3, PT, R19, R38, PT ;  /* 0x000000261300720c */ /* 0x000fda0003f64270 */
[----:B------:R-:W-:Y:S05]  /*4aa0*/  WARPSYNC.COLLECTIVE R8, `(.L_x_294) ;  /* 0x0000000008087348 */ /* 0x000fea0003c00000 */
[----:B------:R0:W1:Y:S02]  /*4ab0*/  SHFL.DOWN P2, R16, R15, R10, R9 ;  /* 0x0800000a0f107389 */ /* 0x0000640000040009 */
[----:B01----:R-:W-:Y:S05]  /*4ac0*/  ENDCOLLECTIVE ;  /* 0x000000000000791b */ /* 0x003fea0003800000 */
.L_x_294:
        /* <DEDUP_REMOVED lines=8> */
.L_x_295:
[----:B------:R-:W-:Y:S01]  /*4b50*/  IMAD.MOV.U32 R10, RZ, RZ, 0x4 ;  /* 0x00000004ff0a7424 */ /* 0x000fe200078e00ff */
[----:B------:R-:W-:-:S05]  /*4b60*/  SEL R16, R16, RZ, !P3 ;  /* 0x000000ff10107207 */ /* 0x000fca0005800000 */
[----:B------:R-:W-:Y:S02]  /*4b70*/  IMAD.IADD R19, R17, 0x1, R16 ;  /* 0x0000000111137824 */ /* 0x000fe400078e0210 */
[----:B------:R-:W-:Y:S02]  /*4b80*/  VIADD R17, R35, 0x4 ;  /* 0x0000000423117836 */ /* 0x000fe40000000000 */
[----:B------:R-:W-:-:S03]  /*4b90*/  IMAD.MOV.U32 R15, RZ, RZ, R19 ;  /* 0x000000ffff0f7224 */ /* 0x000fc600078e0013 */
[----:B------:R-:W-:Y:S01]  /*4ba0*/  ISETP.GT.AND P3, PT, R17, R38, PT ;  /* 0x000000261100720c */ /* 0x000fe20003f64270 */
[----:B------:R-:W-:-:S12]  /*4bb0*/  VIADD R17, R35, 0x8 ;  /* 0x0000000823117836 */ /* 0x000fd80000000000 */
[----:B------:R-:W-:Y:S05]  /*4bc0*/  WARPSYNC.COLLECTIVE R8, `(.L_x_296) ;  /* 0x0000000008087348 */ /* 0x000fea0003c00000 */
[----:B------:R0:W1:Y:S02]  /*4bd0*/  SHFL.DOWN P2, R16, R15, R10, R9 ;  /* 0x0800000a0f107389 */ /* 0x0000640000040009 */
[----:B01----:R-:W-:Y:S05]  /*4be0*/  ENDCOLLECTIVE ;  /* 0x000000000000791b */ /* 0x003fea0003800000 */
.L_x_296:
[----:B------:R-:W-:Y:S01]  /*4bf0*/  IMAD.MOV.U32 R10, RZ, RZ, 0x8 ;  /* 0x00000008ff0a7424 */ /* 0x000fe200078e00ff */
[----:B------:R-:W-:Y:S02]  /*4c00*/  SEL R16, R16, RZ, !P3 ;  /* 0x000000ff10107207 */ /* 0x000fe40005800000 */
[----:B------:R-:W-:-:S03]  /*4c10*/  ISETP.GT.AND P3, PT, R17, R38, PT ;  /* 0x000000261100720c */ /* 0x000fc60003f64270 */
[----:B------:R-:W-:Y:S02]  /*4c20*/  IMAD.IADD R37, R19, 0x1, R16 ;  /* 0x0000000113257824 */ /* 0x000fe400078e0210 */
[----:B------:R-:W-:Y:S02]  /*4c30*/  VIADD R19, R35, 0x10 ;  /* 0x0000001023137836 */ /* 0x000fe40000000000 */
[----:B------:R-:W-:-:S07]  /*4c40*/  IMAD.MOV.U32 R15, RZ, RZ, R37 ;  /* 0x000000ffff0f7224 */ /* 0x000fce00078e0025 */
[----:B------:R-:W-:Y:S05]  /*4c50*/  WARPSYNC.COLLECTIVE R8, `(.L_x_297) ;  /* 0x0000000008087348 */ /* 0x000fea0003c00000 */
[----:B------:R0:W1:Y:S02]  /*4c60*/  SHFL.DOWN P2, R16, R15, R10, R9 ;  /* 0x0800000a0f107389 */ /* 0x0000640000040009 */
[----:B01----:R-:W-:Y:S05]  /*4c70*/  ENDCOLLECTIVE ;  /* 0x000000000000791b */ /* 0x003fea0003800000 */
.L_x_297:
[----:B------:R-:W-:Y:S01]  /*4c80*/  IMAD.MOV.U32 R10, RZ, RZ, 0x10 ;  /* 0x00000010ff0a7424 */ /* 0x000fe200078e00ff */
[----:B------:R-:W-:-:S05]  /*4c90*/  SEL R16, R16, RZ, !P3 ;  /* 0x000000ff10107207 */ /* 0x000fca0005800000 */
[----:B------:R-:W-:-:S04]  /*4ca0*/  IMAD.IADD R17, R37, 0x1, R16 ;  /* 0x0000000125117824 */ /* 0x000fc800078e0210 */
[----:B------:R-:W-:-:S07]  /*4cb0*/  IMAD.MOV.U32 R15, RZ, RZ, R17 ;  /* 0x000000ffff0f7224 */ /* 0x000fce00078e0011 */
[----:B------:R-:W-:Y:S05]  /*4cc0*/  WARPSYNC.COLLECTIVE R8, `(.L_x_298) ;  /* 0x0000000008087348 */ /* 0x000fea0003c00000 */
[----:B------:R0:W1:Y:S02]  /*4cd0*/  SHFL.DOWN P2, R16, R15, R10, R9 ;  /* 0x0800000a0f107389 */ /* 0x0000640000040009 */
[----:B01----:R-:W-:Y:S05]  /*4ce0*/  ENDCOLLECTIVE ;  /* 0x000000000000791b */ /* 0x003fea0003800000 */
.L_x_298:
        /* <DEDUP_REMOVED lines=10> */
.L_x_299:
[----:B------:R-:W-:Y:S05]  /*4d90*/  BRA `(.L_x_300) ;  /* 0xffffffe400107947 */ /* 0x000fea000383ffff */
.L_x_250:
[----:B------:R-:W-:Y:S01]  /*4da0*/  BSSY B0, `(.L_x_301) ;  /* 0x0000006000007945 */ /* 0x000fe20003800000 */
[----:B------:R-:W-:Y:S01]  /*4db0*/  PLOP3.LUT P0, PT, P0, PT, PT, 0x8, 0x80 ;  /* 0x000000000080781c */ /* 0x000fe2000070e170 */
[----:B------:R-:W-:-:S12]  /*4dc0*/  IMAD.MOV.U32 R8, RZ, RZ, -0x1 ;  /* 0xffffffffff087424 */ /* 0x000fd800078e00ff */
[----:B------:R-:W-:Y:S05]  /*4dd0*/  WARPSYNC.COLLECTIVE R8, `(.L_x_302) ;  /* 0x0000000008087348 */ /* 0x000fea0003c00000 */
[----:B------:R-:W-:Y:S01]  /*4de0*/  VOTE.ANY P0, P0 ;  /* 0x0000000000ff7806 */ /* 0x000fe20000000100 */
[----:B------:R-:W-:-:S12]  /*4df0*/  ENDCOLLECTIVE ;  /* 0x000000000000791b */ /* 0x000fd80003800000 */
.L_x_302:
[----:B------:R-:W-:Y:S05]  /*4e00*/  BSYNC B0 ;  /* 0x0000000000007941 */ /* 0x000fea0003800000 */
.L_x_301:
[----:B------:R-:W-:Y:S05]  /*4e10*/  BRA `(.L_x_303) ;  /* 0xffffffe400207947 */ /* 0x000fea000383ffff */
.L_x_252:
[----:B------:R-:W-:Y:S01]  /*4e20*/  BSSY B0, `(.L_x_304) ;  /* 0x0000006000007945 */ /* 0x000fe20003800000 */
[----:B------:R-:W-:Y:S01]  /*4e30*/  PLOP3.LUT P0, PT, P0, PT, PT, 0x8, 0x80 ;  /* 0x000000000080781c */ /* 0x000fe2000070e170 */
[----:B------:R-:W-:-:S12]  /*4e40*/  IMAD.MOV.U32 R8, RZ, RZ, -0x1 ;  /* 0xffffffffff087424 */ /* 0x000fd800078e00ff */
[----:B------:R-:W-:Y:S05]  /*4e50*/  WARPSYNC.COLLECTIVE R8, `(.L_x_305) ;  /* 0x0000000008087348 */ /* 0x000fea0003c00000 */
[----:B------:R-:W-:Y:S01]  /*4e60*/  VOTE.ANY P0, P0 ;  /* 0x0000000000ff7806 */ /* 0x000fe20000000100 */
[----:B------:R-:W-:-:S12]  /*4e70*/  ENDCOLLECTIVE ;  /* 0x000000000000791b */ /* 0x000fd80003800000 */
.L_x_305:
[----:B------:R-:W-:Y:S05]  /*4e80*/  BSYNC B0 ;  /* 0x0000000000007941 */ /* 0x000fea0003800000 */
.L_x_304:
[----:B------:R-:W-:Y:S05]  /*4e90*/  BRA `(.L_x_306) ;  /* 0xffffffe400247947 */ /* 0x000fea000383ffff */
.L_x_254:
[----:B------:R-:W-:Y:S01]  /*4ea0*/  BSSY B0, `(.L_x_307) ;  /* 0x0000006000007945 */ /* 0x000fe20003800000 */
[----:B------:R-:W-:Y:S01]  /*4eb0*/  PLOP3.LUT P2, PT, P0, PT, PT, 0x8, 0x80 ;  /* 0x000000000080781c */ /* 0x000fe2000074e170 */
[----:B------:R-:W-:-:S12]  /*4ec0*/  IMAD.MOV.U32 R8, RZ, RZ, -0x1 ;  /* 0xffffffffff087424 */ /* 0x000fd800078e00ff */
[----:B------:R-:W-:Y:S05]  /*4ed0*/  WARPSYNC.COLLECTIVE R8, `(.L_x_308) ;  /* 0x0000000008087348 */ /* 0x000fea0003c00000 */
[----:B------:R-:W-:Y:S01]  /*4ee0*/  VOTE.ANY R8, PT, P2 ;  /* 0x0000000000087806 */ /* 0x000fe200010e0100 */
[----:B------:R-:W-:Y:S06]  /*4ef0*/  ENDCOLLECTIVE ;  /* 0x000000000000791b */ /* 0x000fec0003800000 */
.L_x_308:
[----:B------:R-:W-:Y:S05]  /*4f00*/  BSYNC B0 ;  /* 0x0000000000007941 */ /* 0x000fea0003800000 */
.L_x_307:
        /* <DEDUP_REMOVED lines=10> */
.L_x_309:
[----:B------:R-:W-:Y:S01]  /*4fb0*/  ISETP.GE.AND P0, PT, R35, R9, PT ;  /* 0x000000092300720c */ /* 0x000fe20003f06270 */
[----:B------:R-:W-:-:S03]  /*4fc0*/  IMAD.MOV.U32 R10, RZ, RZ, 0x2 ;  /* 0x00000002ff0a7424 */ /* 0x000fc600078e00ff */
[----:B------:R-:W-:-:S05]  /*4fd0*/  SEL R16, R16, RZ, !P0 ;  /* 0x000000ff10107207 */ /* 0x000fca0004000000 */
[----:B------:R-:W-:Y:S02]  /*4fe0*/  IMAD.IADD R44, R16, 0x1, R15 ;  /* 0x00000001102c7824 */ /* 0x000fe400078e020f */
[----:B------:R-:W-:Y:S02]  /*4ff0*/  VIADD R16, R35, 0x2 ;  /* 0x0000000223107836 */ /* 0x000fe40000000000 */
[----:B------:R-:W-:-:S03]  /*5000*/  IMAD.MOV.U32 R15, RZ, RZ, R44 ;  /* 0x000000ffff0f7224 */ /* 0x000fc600078e002c */
[----:B------:R-:W-:-:S13]  /*5010*/  ISETP.GT.AND P0, PT, R16, R9, PT ;  /* 0x000000091000720c */ /* 0x000fda0003f04270 */
[----:B------:R-:W-:Y:S05]  /*5020*/  WARPSYNC.COLLECTIVE R8, `(.L_x_310) ;  /* 0x0000000008087348 */ /* 0x000fea0003c00000 */
[----:B------:R0:W1:Y:S02]  /*5030*/  SHFL.DOWN P2, R16, R15, R10, R9 ;  /* 0x0800000a0f107389 */ /* 0x0000640000040009 */
[----:B01----:R-:W-:Y:S05]  /*5040*/  ENDCOLLECTIVE ;  /* 0x000000000000791b */ /* 0x003fea0003800000 */
.L_x_310:
[----:B------:R-:W-:Y:S01]  /*5050*/  IMAD.MOV.U32 R10, RZ, RZ, 0x4 ;  /* 0x00000004ff0a7424 */ /* 0x000fe200078e00ff */
[----:B------:R-:W-:Y:S01]  /*5060*/  SEL R17, R16, RZ, !P0 ;  /* 0x000000ff10117207 */ /* 0x000fe20004000000 */
[----:B------:R-:W-:-:S04]  /*5070*/  VIADD R16, R35, 0x4 ;  /* 0x0000000423107836 */ /* 0x000fc80000000000 */
[----:B------:R-:W-:Y:S01]  /*5080*/  IMAD.IADD R17, R44, 0x1, R17 ;  /* 0x000000012c117824 */ /* 0x000fe200078e0211 */
[----:B------:R-:W-:-:S03]  /*5090*/  ISETP.GT.AND P0, PT, R16, R9, PT ;  /* 0x000000091000720c */ /* 0x000fc60003f04270 */
[----:B------:R-:W-:-:S10]  /*50a0*/  IMAD.MOV.U32 R15, RZ, RZ, R17 ;  /* 0x000000ffff0f7224 */ /* 0x000fd400078e0011 */
[----:B------:R-:W-:Y:S05]  /*50b0*/  WARPSYNC.COLLECTIVE R8, `(.L_x_311) ;  /* 0x0000000008087348 */ /* 0x000fea0003c00000 */
[----:B------:R0:W1:Y:S02]  /*50c0*/  SHFL.DOWN P2, R16, R15, R10, R9 ;  /* 0x0800000a0f107389 */ /* 0x0000640000040009 */
[----:B01----:R-:W-:Y:S05]  /*50d0*/  ENDCOLLECTIVE ;  /* 0x000000000000791b */ /* 0x003fea0003800000 */
.L_x_311:
[----:B------:R-:W-:Y:S01]  /*50e0*/  IMAD.MOV.U32 R10, RZ, RZ, 0x8 ;  /* 0x00000008ff0a7424 */ /* 0x000fe200078e00ff */
[----:B------:R-:W-:-:S05]  /*50f0*/  SEL R16, R16, RZ, !P0 ;  /* 0x000000ff10107207 */ /* 0x000fca0004000000 */
[----:B------:R-:W-:Y:S02]  /*5100*/  IMAD.IADD R45, R17, 0x1, R16 ;  /* 0x00000001112d7824 */ /* 0x000fe400078e0210 */
[C---:B------:R-:W-:Y:S02]  /*5110*/  VIADD R16, R35.reuse, 0x8 ;  /* 0x0000000823107836 */ /* 0x040fe40000000000 */
[----:B------:R-:W-:Y:S02]  /*5120*/  IMAD.MOV.U32 R15, RZ, RZ, R45 ;  /* 0x000000ffff0f7224 */ /* 0x000fe400078e002d */
[----:B------:R-:W-:Y:S01]  /*5130*/  VIADD R17, R35, 0x10 ;  /* 0x0000001023117836 */ /* 0x000fe20000000000 */
[----:B------:R-:W-:-:S13]  /*5140*/  ISETP.GT.AND P0, PT, R16, R9, PT ;  /* 0x000000091000720c */ /* 0x000fda0003f04270 */
[----:B------:R-:W-:Y:S05]  /*5150*/  WARPSYNC.COLLECTIVE R8, `(.L_x_312) ;  /* 0x0000000008087348 */ /* 0x000fea0003c00000 */
[----:B------:R0:W1:Y:S02]  /*5160*/  SHFL.DOWN P2, R16, R15, R10, R9 ;  /* 0x0800000a0f107389 */ /* 0x0000640000040009 */
[----:B01----:R-:W-:Y:S05]  /*5170*/  ENDCOLLECTIVE ;  /* 0x000000000000791b */ /* 0x003fea0003800000 */
.L_x_312:
[----:B------:R-:W-:Y:S01]  /*5180*/  IMAD.MOV.U32 R10, RZ, RZ, 0x10 ;  /* 0x00000010ff0a7424 */ /* 0x000fe200078e00ff */
[----:B------:R-:W-:Y:S02]  /*5190*/  SEL R16, R16, RZ, !P0 ;  /* 0x000000ff10107207 */ /* 0x000fe40004000000 */
[----:B------:R-:W-:-:S03]  /*51a0*/  ISETP.GT.AND P0, PT, R17, R9, PT ;  /* 0x000000091100720c */ /* 0x000fc60003f04270 */
[----:B------:R-:W-:-:S04]  /*51b0*/  IMAD.IADD R44, R45, 0x1, R16 ;  /* 0x000000012d2c7824 */ /* 0x000fc800078e0210 */
[----:B------:R-:W-:-:S07]  /*51c0*/  IMAD.MOV.U32 R15, RZ, RZ, R44 ;  /* 0x000000ffff0f7224 */ /* 0x000fce00078e002c */
[----:B------:R-:W-:Y:S05]  /*51d0*/  WARPSYNC.COLLECTIVE R8, `(.L_x_313) ;  /* 0x0000000008087348 */ /* 0x000fea0003c00000 */
[----:B------:R0:W1:Y:S02]  /*51e0*/  SHFL.DOWN P2, R16, R15, R10, R9 ;  /* 0x0800000a0f107389 */ /* 0x0000640000040009 */
[----:B01----:R-:W-:Y:S05]  /*51f0*/  ENDCOLLECTIVE ;  /* 0x000000000000791b */ /* 0x003fea0003800000 */
.L_x_313:
[----:B------:R-:W-:Y:S02]  /*5200*/  SEL R16, R16, RZ, !P0 ;  /* 0x000000ff10107207 */ /* 0x000fe40004000000 */
[----:B------:R-:W-:Y:S02]  /*5210*/  ISETP.NE.AND P0, PT, R14, 0x65, PT ;  /* 0x000000650e00780c */ /* 0x000fe40003f05270 */
[----:B------:R-:W-:-:S11]  /*5220*/  IADD3 R19, PT, PT, R44, R16, R19 ;  /* 0x000000102c137210 */ /* 0x000fd60007ffe013 */
[----:B------:R-:W-:Y:S05]  /*5230*/  WARPSYNC.COLLECTIVE R8, `(.L_x_314) ;  /* 0x0000000008087348 */ /* 0x000fea0003c00000 */
[----:B------:R-:W-:Y:S01]  /*5240*/  VOTE.ALL P0, P0 ;  /* 0x0000000000ff7806 */ /* 0x000fe20000000000 */
[----:B------:R-:W-:-:S12]  /*5250*/  ENDCOLLECTIVE ;  /* 0x000000000000791b */ /* 0x000fd80003800000 */
.L_x_314:
[----:B------:R-:W-:Y:S05]  /*5260*/  BRA `(.L_x_315) ;  /* 0xffffffe000c07947 */ /* 0x000fea000383ffff */
.L_x_316:
        /* <DEDUP_REMOVED lines=9> */
.L_x_508:


//--------------------- .text._ZN3cub18CUB_300001_SM_10006detail4scan16DeviceScanKernelINS2_10policy_hubIiiijN4cuda3std3__44plusIvEEE10Policy1000EN6thrust24THRUST_300001_SM_1000_NS6detail15normal_iteratorINSD_10device_ptrIiEEEESI_NS0_13ScanTileStateIiLb1EEES9_NS0_8NullTypeEjiLb0ESL_EEvT0_T1_T2_iT3_T4_T5_ --------------------------
	.section	.text._ZN3cub18CUB_300001_SM_10006detail4scan16DeviceScanKernelINS2_10policy_hubIiiijN4cuda3std3__44plusIvEEE10Policy1000EN6thrust24THRUST_300001_SM_1000_NS6detail15normal_iteratorINSD_10device_ptrIiEEEESI_NS0_13ScanTileStateIiLb1EEES9_NS0_8NullTypeEjiLb0ESL_EEvT0_T1_T2_iT3_T4_T5_,"ax",@progbits
	.align	128
        .global         _ZN3cub18CUB_300001_SM_10006detail4scan16DeviceScanKernelINS2_10policy_hubIiiijN4cuda3std3__44plusIvEEE10Policy1000EN6thrust24THRUST_300001_SM_1000_NS6detail15normal_iteratorINSD_10device_ptrIiEEEESI_NS0_13ScanTileStateIiLb1EEES9_NS0_8NullTypeEjiLb0ESL_EEvT0_T1_T2_iT3_T4_T5_
        .type           _ZN3cub18CUB_300001_SM_10006detail4scan16DeviceScanKernelINS2_10policy_hubIiiijN4cuda3std3__44plusIvEEE10Policy1000EN6thrust24THRUST_300001_SM_1000_NS6detail15normal_iteratorINSD_10device_ptrIiEEEESI_NS0_13ScanTileStateIiLb1EEES9_NS0_8NullTypeEjiLb0ESL_EEvT0_T1_T2_iT3_T4_T5_,@function
        .size           _ZN3cub18CUB_300001_SM_10006detail4scan16DeviceScanKernelINS2_10policy_hubIiiijN4cuda3std3__44plusIvEEE10Policy1000EN6thrust24THRUST_300001_SM_1000_NS6detail15normal_iteratorINSD_10device_ptrIiEEEESI_NS0_13ScanTileStateIiLb1EEES9_NS0_8NullTypeEjiLb0ESL_EEvT0_T1_T2_iT3_T4_T5_,(.L_x_509 - _ZN3cub18CUB_300001_SM_10006detail4scan16DeviceScanKernelINS2_10policy_hubIiiijN4cuda3std3__44plusIvEEE10Policy1000EN6thrust24THRUST_300001_SM_1000_NS6detail15normal_iteratorINSD_10device_ptrIiEEEESI_NS0_13ScanTileStateIiLb1EEES9_NS0_8NullTypeEjiLb0ESL_EEvT0_T1_T2_iT3_T4_T5_)
        .other          _ZN3cub18CUB_300001_SM_10006detail4scan16DeviceScanKernelINS2_10policy_hubIiiijN4cuda3std3__44plusIvEEE10Policy1000EN6thrust24THRUST_300001_SM_1000_NS6detail15normal_iteratorINSD_10device_ptrIiEEEESI_NS0_13ScanTileStateIiLb1EEES9_NS0_8NullTypeEjiLb0ESL_EEvT0_T1_T2_iT3_T4_T5_,@"STO_CUDA_ENTRY STV_DEFAULT"
_ZN3cub18CUB_300001_SM_10006detail4scan16DeviceScanKernelINS2_10policy_hubIiiijN4cuda3std3__44plusIvEEE10Policy1000EN6thrust24THRUST_300001_SM_1000_NS6detail15normal_iteratorINSD_10device_ptrIiEEEESI_NS0_13ScanTileStateIiLb1EEES9_NS0_8NullTypeEjiLb0ESL_EEvT0_T1_T2_iT3_T4_T5_:
.text._ZN3cub18CUB_300001_SM_10006detail4scan16DeviceScanKernelINS2_10policy_hubIiiijN4cuda3std3__44plusIvEEE10Policy1000EN6thrust24THRUST_300001_SM_1000_NS6detail15normal_iteratorINSD_10device_ptrIiEEEESI_NS0_13ScanTileStateIiLb1EEES9_NS0_8NullTypeEjiLb0ESL_EEvT0_T1_T2_iT3_T4_T5_:
[----:B------:R-:W-:Y:S08]  /*0000*/  LDC R1, c[0x0][0x37c] ;  /* 0x0000df00ff017b82 */ /* 0x000ff00000000800 */
[----:B------:R-:W0:Y:S01]  /*0010*/  S2UR UR4, SR_CTAID.X ;  /* 0x00000000000479c3 */ /* 0x000e220000002500 */
[----:B------:R-:W1:Y:S01]  /*0020*/  LDCU UR5, c[0x0][0x3a0] ;  /* 0x00007400ff0577ac */ /* 0x000e620008000800 */
[----:B------:R-:W2:Y:S06]  /*0030*/  LDCU.64 UR8, c[0x0][0x358] ;  /* 0x00006b00ff0877ac */ /* 0x000eac0008000a00 */
[----:B------:R-:W0:Y:S02]  /*0040*/  LDC R42, c[0x0][0x398] ;  /* 0x0000e600ff2a7b82 */ /* 0x000e240000000800 */
[----:B0-----:R-:W-:-:S04]  /*0050*/  VIADD R42, R42, UR4 ;  /* 0x000000042a2a7c36 */ /* 0x001fc80008000000 */
[----:B------:R-:W-:-:S05]  /*0060*/  IMAD R3, R42, 0x2100, RZ ;  /* 0x000021002a037824 */ /* 0x000fca00078e02ff */
[----:B-1----:R-:W-:-:S04]  /*0070*/  IADD3 R0, PT, PT, -R3, UR5, RZ ;  /* 0x0000000503007c10 */ /* 0x002fc8000fffe1ff */
[----:B------:R-:W-:-:S13]  /*0080*/  ISETP.GE.U32.AND P0, PT, R0, 0x2101, PT ;  /* 0x000021010000780c */ /* 0x000fda0003f06070 */
[----:B--2---:R-:W-:Y:S05]  /*0090*/  @!P0 BRA `(.L_x_317) ;  /* 0x0000001c00a88947 */ /* 0x004fea0003800000 */
[----:B------:R-:W0:Y:S01]  /*00a0*/  S2R R16, SR_TID.X ;  /* 0x0000000000107919 */ /* 0x000e220000002100 */
[----:B------:R-:W1:Y:S01]  /*00b0*/  LDCU.64 UR4, c[0x0][0x380] ;  /* 0x00007000ff0477ac */ /* 0x000e620008000a00 */
[C---:B0-----:R-:W-:Y:S02]  /*00c0*/  LOP3.LUT R0, R16.reuse, 0x1f, RZ, 0xc0, !PT ;  /* 0x0000001f10007812 */ /* 0x041fe400078ec0ff */
[----:B------:R-:W-:-:S05]  /*00d0*/  LOP3.LUT R5, R16, 0x3e0, RZ, 0xc0, !PT ;  /* 0x000003e010057812 */ /* 0x000fca00078ec0ff */
[----:B------:R-:W-:-:S05]  /*00e0*/  IMAD R0, R5, 0x16, R0 ;  /* 0x0000001605007824 */ /* 0x000fca00078e0200 */
[----:B------:R-:W-:-:S05]  /*00f0*/  IADD3 R0, P0, PT, R3, R0, RZ ;  /* 0x0000000003007210 */ /* 0x000fca0007f1e0ff */
[----:B------:R-:W-:Y:S02]  /*0100*/  IMAD.X R3, RZ, RZ, RZ, P0 ;  /* 0x000000ffff037224 */ /* 0x000fe400000e06ff */
        /* <DEDUP_REMOVED lines=30> */
[----:B------:R-:W-:Y:S01]  /*02f0*/  ISETP.NE.AND P0, PT, R42, RZ, PT ;  /* 0x000000ff2a00720c */ /* 0x000fe20003f05270 */
        /* <DEDUP_REMOVED lines=28> */
[----:B------:R0:W1:Y:S04]  /*04c0*/  LDS.64 R36, [R27] ;  /* 0x000000001b247984 */ /* 0x0000680000000a00 */
[----:B------:R0:W2:Y:S04]  /*04d0*/  LDS.64 R34, [R27+0x8] ;  /* 0x000008001b227984 */ /* 0x0000a80000000a00 */
[----:B------:R0:W3:Y:S04]  /*04e0*/  LDS.64 R32, [R27+0x10] ;  /* 0x000010001b207984 */ /* 0x0000e80000000a00 */
[----:B------:R0:W4:Y:S04]  /*04f0*/  LDS.64 R18, [R27+0x18] ;  /* 0x000018001b127984 */ /* 0x0001280000000a00 */
[----:B------:R0:W0:Y:S04]  /*0500*/  LDS.64 R14, [R27+0x20] ;  /* 0x000020001b0e7984 */ /* 0x0000280000000a00 */
[----:B------:R0:W0:Y:S04]  /*0510*/  LDS.64 R12, [R27+0x28] ;  /* 0x000028001b0c7984 */ /* 0x0000280000000a00 */
[----:B------:R0:W0:Y:S04]  /*0520*/  LDS.64 R10, [R27+0x30] ;  /* 0x000030001b0a7984 */ /* 0x0000280000000a00 */
[----:B------:R0:W0:Y:S04]  /*0530*/  LDS.64 R8, [R27+0x38] ;  /* 0x000038001b087984 */ /* 0x0000280000000a00 */
[----:B------:R0:W0:Y:S04]  /*0540*/  LDS.64 R6, [R27+0x40] ;  /* 0x000040001b067984 */ /* 0x0000280000000a00 */
[----:B------:R0:W0:Y:S04]  /*0550*/  LDS.64 R4, [R27+0x48] ;  /* 0x000048001b047984 */ /* 0x0000280000000a00 */
[----:B------:R0:W0:Y:S01]  /*0560*/  LDS.64 R2, [R27+0x50] ;  /* 0x000050001b027984 */ /* 0x0000220000000a00 */
[----:B------:R-:W-:Y:S06]  /*0570*/  BAR.SYNC.DEFER_BLOCKING 0x0 ;  /* 0x0000000000007b1d */ /* 0x000fec0000010000 */
[----:B-1----:R-:W-:Y:S05]  /*0580*/  @P0 BRA `(.L_x_319) ;  /* 0x00000004001c0947 */ /* 0x002fea0003800000 */
[----:B0-2---:R-:W-:Y:S02]  /*0590*/  IADD3 R17, PT, PT, R34, R37, R36 ;  /* 0x0000002522117210 */ /* 0x005fe40007ffe024 */
[C---:B------:R-:W-:Y:S02]  /*05a0*/  ISETP.NE.AND P1, PT, R39.reuse, 0x1f, PT ;  /* 0x0000001f2700780c */ /* 0x040fe40003f25270 */
[----:B---3--:R-:W-:Y:S02]  /*05b0*/  IADD3 R17, PT, PT, R32, R35, R17 ;  /* 0x0000002320117210 */ /* 0x008fe40007ffe011 */
[----:B------:R-:W-:Y:S02]  /*05c0*/  ISETP.GE.U32.AND P2, PT, R16, 0x20, PT ;  /* 0x000000201000780c */ /* 0x000fe40003f46070 */
[----:B----4-:R-:W-:Y:S02]  /*05d0*/  IADD3 R17, PT, PT, R18, R33, R17 ;  /* 0x0000002112117210 */ /* 0x010fe40007ffe011 */
[----:B------:R-:W-:-:S02]  /*05e0*/  ISETP.NE.AND P3, PT, R39, RZ, PT ;  /* 0x000000ff2700720c */ /* 0x000fc40003f65270 */
[----:B------:R-:W-:-:S03]  /*05f0*/  IADD3 R17, PT, PT, R14, R19, R17 ;  /* 0x000000130e117210 */ /* 0x000fc60007ffe011 */
[----:B------:R-:W-:Y:S02]  /*0600*/  @!P1 LEA R43, R40, UR4, 0x2 ;  /* 0x00000004282b9c11 */ /* 0x000fe4000f8e10ff */
[----:B------:R-:W-:-:S04]  /*0610*/  IADD3 R17, PT, PT, R12, R15, R17 ;  /* 0x0000000f0c117210 */ /* 0x000fc80007ffe011 */
[----:B------:R-:W-:-:S04]  /*0620*/  IADD3 R17, PT, PT, R10, R13, R17 ;  /* 0x0000000d0a117210 */ /* 0x000fc80007ffe011 */
[----:B------:R-:W-:-:S04]  /*0630*/  IADD3 R17, PT, PT, R8, R11, R17 ;  /* 0x0000000b08117210 */ /* 0x000fc80007ffe011 */
[----:B------:R-:W-:-:S04]  /*0640*/  IADD3 R17, PT, PT, R6, R9, R17 ;  /* 0x0000000906117210 */ /* 0x000fc80007ffe011 */
[----:B------:R-:W-:-:S04]  /*0650*/  IADD3 R17, PT, PT, R4, R7, R17 ;  /* 0x0000000704117210 */ /* 0x000fc80007ffe011 */
[----:B------:R-:W-:-:S05]  /*0660*/  IADD3 R20, PT, PT, R2, R5, R17 ;  /* 0x0000000502147210 */ /* 0x000fca0007ffe011 */
        /* <DEDUP_REMOVED lines=11> */
[----:B------:R-:W-:-:S04]  /*0720*/  ISETP.NE.AND P0, PT, R40, 0x2, PT ;  /* 0x000000022800780c */ /* 0x000fc80003f05270 */
        /* <DEDUP_REMOVED lines=8> */
[----:B------:R-:W-:Y:S01]  /*07b0*/  SEL R20, R21, R20, !P0 ;  /* 0x0000001415147207 */ /* 0x000fe20004000000 */
[----:B------:R-:W-:Y:S01]  /*07c0*/  IMAD.IADD R21, R42, 0x1, -R17 ;  /* 0x000000012a157824 */ /* 0x000fe200078e0a11 */
[----:B------:R-:W-:Y:S01]  /*07d0*/  ISETP.NE.AND P0, PT, R40, 0x3, PT ;  /* 0x000000032800780c */ /* 0x000fe20003f05270 */
[----:B------:R-:W-:-:S03]  /*07e0*/  IMAD.IADD R23, R23, 0x1, R22 ;  /* 0x0000000117177824 */ /* 0x000fc600078e0216 */
[----:B------:R-:W-:Y:S01]  /*07f0*/  SEL R20, R22, R20, !P0 ;  /* 0x0000001416147207 */ /* 0x000fe20004000000 */
[----:B-1----:R-:W-:Y:S01]  /*0800*/  IMAD.IADD R24, R23, 0x1, R24 ;  /* 0x0000000117187824 */ /* 0x002fe200078e0218 */
[C---:B------:R-:W-:Y:S02]  /*0810*/  ISETP.NE.AND P0, PT, R40.reuse, 0x4, PT ;  /* 0x000000042800780c */ /* 0x040fe40003f05270 */
[----:B------:R-:W-:Y:S01]  /*0820*/  SEL R17, R21, RZ, P3 ;  /* 0x000000ff15117207 */ /* 0x000fe20001800000 */
        /* <DEDUP_REMOVED lines=18> */
[----:B------:R-:W-:Y:S02]  /*0950*/  ISETP.NE.AND P1, PT, R40, 0xb, PT ;  /* 0x0000000b2800780c */ /* 0x000fe40003f25270 */
[----:B------:R-:W-:Y:S02]  /*0960*/  SEL R20, R29, R20, !P0 ;  /* 0x000000141d147207 */ /* 0x000fe40004000000 */
[----:B------:R-:W-:-:S02]  /*0970*/  ISETP.NE.AND P0, PT, R16, RZ, PT ;  /* 0x000000ff1000720c */ /* 0x000fc40003f05270 */
[----:B------:R-:W-:-:S05]  /*0980*/  SEL R20, R30, R20, !P1 ;  /* 0x000000141e147207 */ /* 0x000fca0004800000 */
[----:B------:R-:W-:-:S06]  /*0990*/  @P2 IMAD.IADD R21, R20, 0x1, R17 ;  /* 0x0000000114152824 */ /* 0x000fcc00078e0211 */
[----:B------:R-:W-:Y:S05]  /*09a0*/  @P0 BRA `(.L_x_320) ;  /* 0x0000000c00f00947 */ /* 0x000fea0003800000 */
[----:B------:R-:W0:Y:S01]  /*09b0*/  LDC.64 R16, c[0x0][0x390] ;  /* 0x0000e400ff107b82 */ /* 0x000e220000000a00 */
[----:B------:R-:W-:Y:S02]  /*09c0*/  IMAD.MOV.U32 R30, RZ, RZ, 0x65 ;  /* 0x00000065ff1e7424 */ /* 0x000fe400078e00ff */
[----:B------:R-:W-:-:S03]  /*09d0*/  IMAD.MOV.U32 R21, RZ, RZ, RZ ;  /* 0x000000ffff157224 */ /* 0x000fc600078e00ff */
[----:B0-----:R0:W-:Y:S01]  /*09e0*/  ST.E.64.STRONG.GPU desc[UR8][R16.64+0x100], R30 ;  /* 0x0001001e10007985 */ /* 0x0011e2000c10fb08 */
[----:B------:R-:W-:Y:S05]  /*09f0*/  BRA `(.L_x_320) ;  /* 0x0000000c00dc7947 */ /* 0x000fea0003800000 */
.L_x_319:
[----:B0-2---:R-:W-:Y:S02]  /*0a00*/  IADD3 R17, PT, PT, R34, R37, R36 ;  /* 0x0000002522117210 */ /* 0x005fe40007ffe024 */
[C---:B------:R-:W-:Y:S02]  /*0a10*/  ISETP.NE.AND P1, PT, R39.reuse, 0x1f, PT ;  /* 0x0000001f2700780c */ /* 0x040fe40003f25270 */
[----:B---3--:R-:W-:Y:S02]  /*0a20*/  IADD3 R17, PT, PT, R32, R35, R17 ;  /* 0x0000002320117210 */ /* 0x008fe40007ffe011 */
[----:B------:R-:W-:Y:S02]  /*0a30*/  ISETP.NE.AND P2, PT, R39, RZ, PT ;  /* 0x000000ff2700720c */ /* 0x000fe40003f45270 */
[----:B----4-:R-:W-:-:S04]  /*0a40*/  IADD3 R17, PT, PT, R18, R33, R17 ;  /* 0x0000002112117210 */ /* 0x010fc80007ffe011 */
        /* <DEDUP_REMOVED lines=56> */
[----:B------:R-:W-:-:S02]  /*0dd0*/  ISETP.GT.U32.AND P0, PT, R16, 0x1f, PT ;  /* 0x0000001f1000780c */ /* 0x000fc40003f04070 */
[----:B------:R-:W-:Y:S02]  /*0de0*/  SEL R20, R30, R20, !P1 ;  /* 0x000000141e147207 */ /* 0x000fe40004800000 */
[----:B------:R-:W-:-:S03]  /*0df0*/  ISETP.GE.U32.AND P1, PT, R16, 0x20, PT ;  /* 0x000000201000780c */ /* 0x000fc60003f26070 */
[----:B------:R-:W-:-:S05]  /*0e00*/  IMAD.IADD R20, R20, 0x1, R21 ;  /* 0x0000000114147824 */ /* 0x000fca00078e0215 */
[----:B------:R-:W-:Y:S01]  /*0e10*/  SEL R23, R17, R20, !P1 ;  /* 0x0000001411177207 */ /* 0x000fe20004800000 */
[----:B------:R-:W-:Y:S06]  /*0e20*/  @P0 BRA `(.L_x_321) ;  /* 0x0000000800a80947 */ /* 0x000fec0003800000 */
[----:B------:R-:W0:Y:S01]  /*0e30*/  LDC.64 R20, c[0x0][0x390] ;  /* 0x0000e400ff147b82 */ /* 0x000e220000000a00 */
[----:B------:R-:W-:Y:S02]  /*0e40*/  ISETP.NE.AND P1, PT, R16, RZ, PT ;  /* 0x000000ff1000720c */ /* 0x000fe40003f25270 */
[----:B------:R-:W-:-:S05]  /*0e50*/  LOP3.LUT R17, RZ, R16, RZ, 0x33, !PT ;  /* 0x00000010ff117212 */ /* 0x000fca00078e33ff */
[----:B------:R-:W-:-:S06]  /*0e60*/  IMAD.IADD R24, R42, 0x1, R17 ;  /* 0x000000012a187824 */ /* 0x000fcc00078e0211 */
        /* <DEDUP_REMOVED lines=11> */
.L_x_351:
[----:B------:R-:W-:Y:S05]  /*0f20*/  @!P0 BRA `(.L_x_323) ;  /* 0x0000000000748947 */ /* 0x000fea0003800000 */
[----:B------:R-:W-:-:S07]  /*0f30*/  IMAD.MOV.U32 R22, RZ, RZ, 0x3b8 ;  /* 0x000003b8ff167424 */ /* 0x000fce00078e00ff */
.L_x_325:
[----:B------:R-:W-:Y:S02]  /*0f40*/  VIADD R25, R22, 0x1 ;  /* 0x0000000116197836 */ /* 0x000fe40000000000 */
[----:B------:R-:W-:Y:S02]  /*0f50*/  IMAD R42, R42, 0x41a7, RZ ;  /* 0x000041a72a2a7824 */ /* 0x000fe400078e02ff */
[----:B------:R-:W0:Y:S01]  /*0f60*/  I2F.U32.RP R28, R25 ;  /* 0x00000019001c7306 */ /* 0x000e220000209000 */
[----:B------:R-:W-:Y:S01]  /*0f70*/  IMAD.MOV R29, RZ, RZ, -R25 ;  /* 0x000000ffff1d7224 */ /* 0x000fe200078e0a19 */
[----:B------:R-:W-:Y:S02]  /*0f80*/  ISETP.NE.U32.AND P2, PT, R25, RZ, PT ;  /* 0x000000ff1900720c */ /* 0x000fe40003f45070 */
[----:B------:R-:W-:-:S04]  /*0f90*/  LOP3.LUT R42, R42, 0x7fffffff, RZ, 0xc0, !PT ;  /* 0x7fffffff2a2a7812 */ /* 0x000fc800078ec0ff */
[----:B0-----:R-:W0:Y:S02]  /*0fa0*/  MUFU.RCP R28, R28 ;  /* 0x0000001c001c7308 */ /* 0x001e240000001000 */
[----:B0-----:R-:W-:-:S06]  /*0fb0*/  VIADD R20, R28, 0xffffffe ;  /* 0x0ffffffe1c147836 */ /* 0x001fcc0000000000 */
[----:B------:R0:W1:Y:S02]  /*0fc0*/  F2I.FTZ.U32.TRUNC.NTZ R21, R20 ;  /* 0x0000001400157305 */ /* 0x000064000021f000 */
[----:B0-----:R-:W-:Y:S02]  /*0fd0*/  IMAD.MOV.U32 R20, RZ, RZ, RZ ;  /* 0x000000ffff147224 */ /* 0x001fe400078e00ff */
[----:B-1----:R-:W-:-:S04]  /*0fe0*/  IMAD R29, R29, R21, RZ ;  /* 0x000000151d1d7224 */ /* 0x002fc800078e02ff */
[----:B------:R-:W-:-:S06]  /*0ff0*/  IMAD.HI.U32 R21, R21, R29, R20 ;  /* 0x0000001d15157227 */ /* 0x000fcc00078e0014 */
[----:B------:R-:W-:-:S04]  /*1000*/  IMAD.HI.U32 R21, R21, R42, RZ ;  /* 0x0000002a15157227 */ /* 0x000fc800078e00ff */
[----:B------:R-:W-:-:S04]  /*1010*/  IMAD.MOV R21, RZ, RZ, -R21 ;  /* 0x000000ffff157224 */ /* 0x000fc800078e0a15 */
[----:B------:R-:W-:-:S05]  /*1020*/  IMAD R28, R25, R21, R42 ;  /* 0x00000015191c7224 */ /* 0x000fca00078e022a */
[----:B------:R-:W-:-:S13]  /*1030*/  ISETP.GE.U32.AND P0, PT, R28, R25, PT ;  /* 0x000000191c00720c */ /* 0x000fda0003f06070 */
[----:B------:R-:W-:-:S05]  /*1040*/  @P0 IMAD.IADD R28, R28, 0x1, -R25 ;  /* 0x000000011c1c0824 */ /* 0x000fca00078e0a19 */
[----:B------:R-:W-:-:S13]  /*1050*/  ISETP.GE.U32.AND P0, PT, R28, R25, PT ;  /* 0x000000191c00720c */ /* 0x000fda0003f06070 */
[----:B------:R-:W-:Y:S01]  /*1060*/  @P0 IMAD.IADD R28, R28, 0x1, -R25 ;  /* 0x000000011c1c0824 */ /* 0x000fe200078e0a19 */
[----:B------:R-:W-:-:S04]  /*1070*/  @!P2 LOP3.LUT R28, RZ, R25, RZ, 0x33, !PT ;  /* 0x00000019ff1ca212 */ /* 0x000fc800078e33ff */
[----:B------:R-:W-:Y:S05]  /*1080*/  NANOSLEEP R28 ;  /* 0x0000001c0000735d */ /* 0x000fea0003800000 */
[----:B------:R-:W2:Y:S01]  /*1090*/  LD.E.64.STRONG.GPU R28, desc[UR8][R16.64+0x100] ;  /* 0x00010008101c7980 */ /* 0x000ea2000c10fb00 */
[----:B------:R-:W-:Y:S01]  /*10a0*/  UMOV UR5, 0xffffffff ;  /* 0xffffffff00057882 */ /* 0x000fe20000000000 */
[----:B------:R-:W-:Y:S02]  /*10b0*/  SHF.R.U32.HI R22, RZ, 0x1, R22 ;  /* 0x00000001ff167819 */ /* 0x000fe40000011616 */
[----:B--2---:R-:W-:Y:S01]  /*10c0*/  ISETP.NE.AND P0, PT, R28, 0x63, PT ;  /* 0x000000631c00780c */ /* 0x004fe20003f05270 */
[----:B------:R-:W-:-:S12]  /*10d0*/  BRA.DIV UR5, `(.L_x_324) ;  /* 0x00000036051c7947 */ /* 0x000fd8000b800000 */
[----:B------:R-:W-:-:S13]  /*10e0*/  VOTE.ANY P0, !P0 ;  /* 0x0000000000ff7806 */ /* 0x000fda0004000100 */
.L_x_354:
[----:B------:R-:W-:Y:S05]  /*10f0*/  @P0 BRA `(.L_x_325) ;  /* 0xfffffffc00900947 */ /* 0x000fea000383ffff */
.L_x_323:
[----:B------:R-:W-:Y:S01]  /*1100*/  UMOV UR5, 0xffffffff ;  /* 0xffffffff00057882 */ /* 0x000fe20000000000 */
[----:B------:R-:W-:Y:S02]  /*1110*/  ISETP.NE.AND P0, PT, R28, 0x65, PT ;  /* 0x000000651c00780c */ /* 0x000fe40003f05270 */
[----:B------:R-:W-:Y:S11]  /*1120*/  BRA.DIV UR5, `(.L_x_326) ;  /* 0x0000003605287947 */ /* 0x000ff6000b800000 */
[----:B------:R-:W0:Y:S01]  /*1130*/  S2R R25, SR_GEMASK ;  /* 0x0000000000197919 */ /* 0x000e220000003c00 */
[----:B------:R-:W-:Y:S01]  /*1140*/  VOTE.ANY R21, PT, !P0 ;  /* 0x0000000000157806 */ /* 0x000fe200040e0100 */
        /* <DEDUP_REMOVED lines=10> */
[----:B0-----:R-:W-:Y:S02]  /*11f0*/  IADD3 R44, P3, PT, R16, 0x100, RZ ;  /* 0x00000100102c7810 */ /* 0x001fe40007f7e0ff */
[----:B-1----:R-:W-:Y:S02]  /*1200*/  SEL R22, R22, RZ, !P0 ;  /* 0x000000ff16167207 */ /* 0x002fe40004000000 */
[----:B------:R-:W-:-:S03]  /*1210*/  ISETP.GT.AND P0, PT, R41, R48, PT ;  /* 0x000000302900720c */ /* 0x000fc60003f04270 */
[----:B------:R-:W-:-:S05]  /*1220*/  IMAD.IADD R43, R22, 0x1, R29 ;  /* 0x00000001162b7824 */ /* 0x000fca00078e021d */
[----:B------:R-:W0:Y:S02]  /*1230*/  SHFL.DOWN PT, R22, R43, 0x2, R48 ;  /* 0x084000002b167989 */ /* 0x000e2400000e0030 */
[----:B0-----:R-:W-:Y:S02]  /*1240*/  SEL R22, R22, RZ, !P0 ;  /* 0x000000ff16167207 */ /* 0x001fe40004000000 */
[----:B------:R-:W-:-:S03]  /*1250*/  ISETP.GT.AND P0, PT, R40, R48, PT ;  /* 0x000000302800720c */ /* 0x000fc60003f04270 */
[----:B------:R-:W-:Y:S02]  /*1260*/  IMAD.IADD R45, R43, 0x1, R22 ;  /* 0x000000012b2d7824 */ /* 0x000fe400078e0216 */
[----:B------:R-:W-:-:S03]  /*1270*/  VIADD R43, R39, 0x10 ;  /* 0x00000010272b7836 */ /* 0x000fc60000000000 */
[----:B------:R-:W0:Y:S02]  /*1280*/  SHFL.DOWN PT, R22, R45, 0x4, R48 ;  /* 0x088000002d167989 */ /* 0x000e2400000e0030 */
[-C--:B------:R-:W-:Y:S02]  /*1290*/  ISETP.GT.AND P2, PT, R43, R48.reuse, PT ;  /* 0x000000302b00720c */ /* 0x080fe40003f44270 */
[----:B0-----:R-:W-:Y:S02]  /*12a0*/  SEL R22, R22, RZ, !P0 ;  /* 0x000000ff16167207 */ /* 0x001fe40004000000 */
[----:B------:R-:W-:-:S03]  /*12b0*/  ISETP.GT.AND P0, PT, R30, R48, PT ;  /* 0x000000301e00720c */ /* 0x000fc60003f04270 */
[----:B------:R-:W-:Y:S02]  /*12c0*/  IMAD.IADD R29, R45, 0x1, R22 ;  /* 0x000000012d1d7824 */ /* 0x000fe400078e0216 */
[----:B------:R-:W-:-:S03]  /*12d0*/  IMAD.X R45, RZ, RZ, R17, P3 ;  /* 0x000000ffff2d7224 */ /* 0x000fc600018e0611 */
[----:B------:R-:W0:Y:S02]  /*12e0*/  SHFL.DOWN PT, R22, R29, 0x8, R48 ;  /* 0x090000001d167989 */ /* 0x000e2400000e0030 */
[----:B0-----:R-:W-:Y:S02]  /*12f0*/  SEL R22, R22, RZ, !P0 ;  /* 0x000000ff16167207 */ /* 0x001fe40004000000 */
[----:B------:R-:W-:-:S03]  /*1300*/  ISETP.NE.AND P0, PT, R28, 0x65, PT ;  /* 0x000000651c00780c */ /* 0x000fc60003f05270 */
[----:B------:R-:W-:-:S05]  /*1310*/  IMAD.IADD R47, R29, 0x1, R22 ;  /* 0x000000011d2f7824 */ /* 0x000fca00078e0216 */
[----:B------:R-:W0:Y:S05]  /*1320*/  SHFL.DOWN PT, R22, R47, 0x10, R48 ;  /* 0x0a0000002f167989 */ /* 0x000e2a00000e0030 */
[----:B------:R-:W-:Y:S02]  /*1330*/  VOTE.ALL P0, P0 ;  /* 0x0000000000ff7806 */ /* 0x000fe40000000000 */
[----:B0-----:R-:W-:-:S05]  /*1340*/  SEL R22, R22, RZ, !P2 ;  /* 0x000000ff16167207 */ /* 0x001fca0005000000 */
[----:B------:R-:W-:-:S07]  /*1350*/  IMAD.IADD R46, R47, 0x1, R22 ;  /* 0x000000012f2e7824 */ /* 0x000fce00078e0216 */
.L_x_363:
[----:B------:R-:W-:Y:S05]  /*1360*/  @!P0 BRA `(.L_x_327) ;  /* 0x00000004001c8947 */ /* 0x000fea0003800000 */
[----:B------:R-:W-:-:S07]  /*1370*/  IMAD.MOV.U32 R47, RZ, RZ, 0x3b8 ;  /* 0x000003b8ff2f7424 */ /* 0x000fce00078e00ff */
.L_x_333:
        /* <DEDUP_REMOVED lines=8> */
.L_x_366:
[----:B------:R-:W-:Y:S05]  /*1400*/  @!P0 BRA `(.L_x_329) ;  /* 0x0000000000748947 */ /* 0x000fea0003800000 */
[----:B------:R-:W-:-:S07]  /*1410*/  IMAD.MOV.U32 R22, RZ, RZ, R47 ;  /* 0x000000ffff167224 */ /* 0x000fce00078e002f */
.L_x_331:
        /* <DEDUP_REMOVED lines=27> */
.L_x_369:
[----:B------:R-:W-:Y:S05]  /*15d0*/  @P0 BRA `(.L_x_331) ;  /* 0xfffffffc00900947 */ /* 0x000fea000383ffff */
.L_x_329:
[----:B------:R-:W-:Y:S01]  /*15e0*/  UMOV UR5, 0xffffffff ;  /* 0xffffffff00057882 */ /* 0x000fe20000000000 */
[----:B------:R-:W-:Y:S02]  /*15f0*/  ISETP.NE.AND P0, PT, R28, 0x65, PT ;  /* 0x000000651c00780c */ /* 0x000fe40003f05270 */
[----:B------:R-:W-:Y:S11]  /*1600*/  BRA.DIV UR5, `(.L_x_332) ;  /* 0x0000003605387947 */ /* 0x000ff6000b800000 */
[----:B------:R-:W-:Y:S01]  /*1610*/  VOTE.ANY R21, PT, !P0 ;  /* 0x0000000000157806 */ /* 0x000fe200040e0100 */
[----:B------:R-:W-:-:S03]  /*1620*/  VIADD R24, R24, 0xffffffe0 ;  /* 0xffffffe018187836 */ /* 0x000fc60000000000 */
[----:B------:R-:W-:-:S05]  /*1630*/  LOP3.LUT R21, R21, 0x80000000, R25, 0xec, !PT ;  /* 0x8000000015157812 */ /* 0x000fca00078eec19 */
[----:B------:R-:W-:-:S05]  /*1640*/  VIADD R16, R21, 0xffffffff ;  /* 0xffffffff15107836 */ /* 0x000fca0000000000 */
[----:B------:R-:W-:-:S04]  /*1650*/  LOP3.LUT R16, R21, R16, RZ, 0xc, !PT ;  /* 0x0000001015107212 */ /* 0x000fc800078e0cff */
        /* <DEDUP_REMOVED lines=23> */
.L_x_378:
[----:B------:R-:W-:Y:S05]  /*17d0*/  @P0 BRA `(.L_x_333) ;  /* 0xfffffff800e80947 */ /* 0x000fea000383ffff */
.L_x_327:
        /* <DEDUP_REMOVED lines=8> */
[----:B0-----:R-:W-:-:S05]  /*1860*/  @!P1 LEA R16, R17, R16, 0x18 ;  /* 0x0000001011109211 */ /* 0x001fca00078ec0ff */
[----:B------:R1:W-:Y:S04]  /*1870*/  @!P1 STS [R16+0x8], R31 ;  /* 0x0000081f10009388 */ /* 0x0003e80000000800 */
[----:B------:R1:W-:Y:S01]  /*1880*/  @!P1 STS [R16+0x4], R46 ;  /* 0x0000042e10009388 */ /* 0x0003e20000000800 */
[----:B--2---:R-:W-:Y:S01]  /*1890*/  @!P0 LEA R21, R21, R20, 0x18 ;  /* 0x0000001415158211 */ /* 0x004fe200078ec0ff */
[----:B------:R-:W-:Y:S02]  /*18a0*/  IMAD.MOV.U32 R20, RZ, RZ, R23 ;  /* 0x000000ffff147224 */ /* 0x000fe400078e0017 */
[----:B------:R-:W-:Y:S02]  /*18b0*/  @!P0 IMAD.MOV.U32 R20, RZ, RZ, R46 ;  /* 0x000000ffff148224 */ /* 0x000fe400078e002e */
[----:B------:R1:W-:Y:S05]  /*18c0*/  @!P0 STS [R21+0x4c], R46 ;  /* 0x00004c2e15008388 */ /* 0x0003ea0000000800 */
.L_x_321:
[----:B------:R-:W-:Y:S05]  /*18d0*/  WARPSYNC.ALL ;  /* 0x0000000000007948 */ /* 0x000fea0003800000 */
[----:B------:R-:W0:Y:S08]  /*18e0*/  S2UR UR6, SR_CgaCtaId ;  /* 0x00000000000679c3 */ /* 0x000e300000008800 */
[----:B------:R-:W-:Y:S06]  /*18f0*/  BAR.SYNC.DEFER_BLOCKING 0x0 ;  /* 0x0000000000007b1d */ /* 0x000fec0000010000 */
[----:B------:R-:W-:Y:S01]  /*1900*/  UMOV UR5, 0x400 ;  /* 0x0000040000057882 */ /* 0x000fe20000000000 */
[----:B------:R-:W2:Y:S01]  /*1910*/  S2R R17, SR_TID.X ;  /* 0x0000000000117919 */ /* 0x000ea20000002100 */
[----:B0-----:R-:W-:-:S09]  /*1920*/  ULEA UR5, UR6, UR5, 0x18 ;  /* 0x0000000506057291 */ /* 0x001fd2000f8ec0ff */
[----:B-1----:R-:W0:Y:S01]  /*1930*/  LDS R16, [UR5+0x4c] ;  /* 0x00004c05ff107984 */ /* 0x002e220008000800 */
[----:B--2---:R-:W-:-:S04]  /*1940*/  ISETP.NE.AND P0, PT, R17, RZ, PT ;  /* 0x000000ff1100720c */ /* 0x004fc80003f05270 */
[----:B0-----:R-:W-:-:S05]  /*1950*/  SEL R21, R16, RZ, P0 ;  /* 0x000000ff10157207 */ /* 0x001fca0000000000 */
[----:B------:R-:W-:-:S07]  /*1960*/  IMAD.IADD R21, R21, 0x1, R20 ;  /* 0x0000000115157824 */ /* 0x000fce00078e0214 */
.L_x_320:
[----:B------:R-:W-:Y:S05]  /*1970*/  BSYNC.RECONVERGENT B0 ;  /* 0x0000000000007941 */ /* 0x000fea0003800200 */
.L_x_318:
[----:B------:R-:W-:Y:S01]  /*1980*/  IMAD.IADD R36, R36, 0x1, R21 ;  /* 0x0000000124247824 */ /* 0x000fe200078e0215 */
[----:B0-----:R-:W0:Y:S01]  /*1990*/  S2R R16, SR_TID.X ;  /* 0x0000000000107919 */ /* 0x001e220000002100 */
[----:B------:R-:W1:Y:S01]  /*19a0*/  S2UR UR6, SR_CgaCtaId ;  /* 0x00000000000679c3 */ /* 0x000e620000008800 */
[----:B------:R-:W-:Y:S01]  /*19b0*/  UMOV UR5, 0x400 ;  /* 0x0000040000057882 */ /* 0x000fe20000000000 */
[----:B------:R-:W-:Y:S01]  /*19c0*/  IMAD.IADD R37, R37, 0x1, R36 ;  /* 0x0000000125257824 */ /* 0x000fe200078e0224 */
[----:B------:R-:W2:Y:S03]  /*19d0*/  S2R R17, SR_LANEID ;  /* 0x0000000000117919 */ /* 0x000ea60000000000 */
[----:B------:R-:W-:Y:S02]  /*19e0*/  IMAD.IADD R34, R34, 0x1, R37 ;  /* 0x0000000122227824 */ /* 0x000fe400078e0225 */
[----:B------:R-:W-:Y:S02]  /*19f0*/  BAR.SYNC.DEFER_BLOCKING 0x0 ;  /* 0x0000000000007b1d */ /* 0x000fe40000010000 */
[----:B------:R-:W-:-:S04]  /*1a00*/  IMAD.IADD R35, R35, 0x1, R34 ;  /* 0x0000000123237824 */ /* 0x000fc800078e0222 */
[----:B------:R-:W-:-:S04]  /*1a10*/  IMAD.IADD R32, R32, 0x1, R35 ;  /* 0x0000000120207824 */ /* 0x000fc800078e0223 */
[----:B------:R-:W-:-:S04]  /*1a20*/  IMAD.IADD R33, R33, 0x1, R32 ;  /* 0x0000000121217824 */ /* 0x000fc800078e0220 */
[----:B------:R-:W-:Y:S01]  /*1a30*/  IMAD.IADD R18, R18, 0x1, R33 ;  /* 0x0000000112127824 */ /* 0x000fe200078e0221 */
[----:B-1----:R-:W-:-:S03]  /*1a40*/  ULEA UR5, UR6, UR5, 0x18 ;  /* 0x0000000506057291 */ /* 0x002fc6000f8ec0ff */
[----:B------:R-:W-:Y:S01]  /*1a50*/  IMAD.IADD R19, R19, 0x1, R18 ;  /* 0x0000000113137824 */ /* 0x000fe200078e0212 */
[----:B------:R-:W1:Y:S03]  /*1a60*/  LDCU.64 UR6, c[0x0][0x388] ;  /* 0x00007100ff0677ac */ /* 0x000e660008000a00 */
[----:B------:R-:W-:Y:S01]  /*1a70*/  IMAD.IADD R14, R14, 0x1, R19 ;  /* 0x000000010e0e7824 */ /* 0x000fe200078e0213 */
[----:B0-----:R-:W-:-:S03]  /*1a80*/  SHF.R.U32.HI R16, RZ, 0x5, R16 ;  /* 0x00000005ff107819 */ /* 0x001fc60000011610 */
[----:B------:R-:W-:Y:S02]  /*1a90*/  IMAD.IADD R15, R15, 0x1, R14 ;  /* 0x000000010f0f7824 */ /* 0x000fe400078e020e */
[----:B--2---:R-:W-:Y:S02]  /*1aa0*/  IMAD R16, R16, 0x2c0, R17 ;  /* 0x000002c010107824 */ /* 0x004fe400078e0211 */
[----:B------:R-:W-:-:S03]  /*1ab0*/  IMAD.IADD R12, R12, 0x1, R15 ;  /* 0x000000010c0c7824 */ /* 0x000fc600078e020f */
[----:B------:R-:W-:Y:S01]  /*1ac0*/  LEA R16, R16, UR5, 0x2 ;  /* 0x0000000510107c11 */ /* 0x000fe2000f8e10ff */
[----:B------:R-:W-:Y:S01]  /*1ad0*/  IMAD.IADD R13, R13, 0x1, R12 ;  /* 0x000000010d0d7824 */ /* 0x000fe200078e020c */
[----:B-1----:R-:W-:-:S03]  /*1ae0*/  IADD3 R38, P0, PT, R38, UR6, RZ ;  /* 0x0000000626267c10 */ /* 0x002fc6000ff1e0ff */
[----:B------:R-:W-:Y:S02]  /*1af0*/  IMAD.IADD R10, R10, 0x1, R13 ;  /* 0x000000010a0a7824 */ /* 0x000fe400078e020d */
[----:B------:R-:W-:Y:S01]  /*1b00*/  IMAD R20, R17, 0x54, R16 ;  /* 0x0000005411147824 */ /* 0x000fe200078e0210 */
[----:B------:R-:W-:Y:S01]  /*1b10*/  IADD3.X R39, PT, PT, R0, UR7, RZ, P0, !PT ;  /* 0x0000000700277c10 */ /* 0x000fe200087fe4ff */
[----:B------:R-:W-:-:S03]  /*1b20*/  IMAD.IADD R11, R11, 0x1, R10 ;  /* 0x000000010b0b7824 */ /* 0x000fc600078e020a */
[----:B------:R-:W-:Y:S01]  /*1b30*/  STS.64 [R20], R36 ;  /* 0x0000002414007388 */ /* 0x000fe20000000a00 */
[----:B------:R-:W-:-:S03]  /*1b40*/  IMAD.IADD R8, R8, 0x1, R11 ;  /* 0x0000000108087824 */ /* 0x000fc600078e020b */
[----:B------:R-:W-:Y:S01]  /*1b50*/  STS.64 [R20+0x8], R34 ;  /* 0x0000082214007388 */ /* 0x000fe20000000a00 */
        /* <DEDUP_REMOVED lines=13> */
[----:B------:R-:W-:Y:S04]  /*1c30*/  STS.64 [R20+0x40], R6 ;  /* 0x0000400614007388 */ /* 0x000fe80000000a00 */
[----:B------:R-:W-:Y:S04]  /*1c40*/  STS.64 [R20+0x48], R4 ;  /* 0x0000480414007388 */ /* 0x000fe80000000a00 */
[----:B------:R-:W-:Y:S01]  /*1c50*/  STS.64 [R20+0x50], R2 ;  /* 0x0000500214007388 */ /* 0x000fe20000000a00 */
        /* <DEDUP_REMOVED lines=46> */
.L_x_317:
[----:B------:R-:W-:-:S13]  /*1f40*/  ISETP.NE.AND P0, PT, R0, RZ, PT ;  /* 0x000000ff0000720c */ /* 0x000fda0003f05270 */
[----:B------:R-:W-:Y:S05]  /*1f50*/  @!P0 EXIT ;  /* 0x000000000000894d */ /* 0x000fea0003800000 */
[----:B------:R-:W0:Y:S02]  /*1f60*/  LDC.64 R4, c[0x0][0x380] ;  /* 0x0000e000ff047b82 */ /* 0x000e240000000a00 */
[----:B0-----:R-:W-:-:S05]  /*1f70*/  IMAD.WIDE.U32 R4, R3, 0x4, R4 ;  /* 0x0000000403047825 */ /* 0x001fca00078e0004 */
[----:B------:R0:W2:Y:S01]  /*1f80*/  LDG.E R6, desc[UR8][R4.64] ;  /* 0x0000000804067981 */ /* 0x0000a2000c1e1900 */
[----:B------:R-:W1:Y:S02]  /*1f90*/  S2R R2, SR_TID.X ;  /* 0x0000000000027919 */ /* 0x000e640000002100 */
[C---:B-1----:R-:W-:Y:S02]  /*1fa0*/  LOP3.LUT R3, R2.reuse, 0x1f, RZ, 0xc0, !PT ;  /* 0x0000001f02037812 */ /* 0x042fe400078ec0ff */
[----:B------:R-:W-:-:S05]  /*1fb0*/  LOP3.LUT R8, R2, 0x3e0, RZ, 0xc0, !PT ;  /* 0x000003e002087812 */ /* 0x000fca00078ec0ff */
[----:B------:R-:W-:-:S04]  /*1fc0*/  IMAD R3, R8, 0x16, R3 ;  /* 0x0000001608037824 */ /* 0x000fc800078e0203 */
[C---:B------:R-:W-:Y:S01]  /*1fd0*/  VIADD R7, R3.reuse, 0x20 ;  /* 0x0000002003077836 */ /* 0x040fe20000000000 */
[C---:B------:R-:W-:Y:S01]  /*1fe0*/  ISETP.GE.U32.AND P6, PT, R3.reuse, R0, PT ;  /* 0x000000000300720c */ /* 0x040fe20003fc6070 */
[C---:B------:R-:W-:Y:S01]  /*1ff0*/  VIADD R9, R3.reuse, 0x40 ;  /* 0x0000004003097836 */ /* 0x040fe20000000000 */
[C---:B0-----:R-:W-:Y:S01]  /*2000*/  LEA R4, P1, R3.reuse, R4, 0x2 ;  /* 0x0000000403047211 */ /* 0x041fe200078210ff */
[----:B------:R-:W-:Y:S01]  /*2010*/  VIADD R11, R3, 0x60 ;  /* 0x00000060030b7836 */ /* 0x000fe20000000000 */
[-C--:B------:R-:W-:Y:S01]  /*2020*/  ISETP.GE.U32.AND P5, PT, R7, R0.reuse, PT ;  /* 0x000000000700720c */ /* 0x080fe20003fa6070 */
[----:B------:R-:W-:Y:S01]  /*2030*/  VIADD R7, R3, 0x80 ;  /* 0x0000008003077836 */ /* 0x000fe20000000000 */
[-C--:B------:R-:W-:Y:S01]  /*2040*/  ISETP.GE.U32.AND P0, PT, R9, R0.reuse, PT ;  /* 0x000000000900720c */ /* 0x080fe20003f06070 */
[----:B------:R-:W-:Y:S01]  /*2050*/  IMAD.X R5, RZ, RZ, R5, P1 ;  /* 0x000000ffff057224 */ /* 0x000fe200008e0605 */
[-C--:B------:R-:W-:Y:S01]  /*2060*/  ISETP.GE.U32.AND P4, PT, R11, R0.reuse, PT ;  /* 0x000000000b00720c */ /* 0x080fe20003f86070 */
[----:B------:R-:W-:Y:S01]  /*2070*/  VIADD R9, R3, 0xa0 ;  /* 0x000000a003097836 */ /* 0x000fe20000000000 */
[----:B------:R-:W-:Y:S01]  /*2080*/  ISETP.GE.U32.AND P3, PT, R7, R0, PT ;  /* 0x000000000700720c */ /* 0x000fe20003f66070 */
[----:B------:R-:W-:-:S03]  /*2090*/  VIADD R7, R3, 0xc0 ;  /* 0x000000c003077836 */ /* 0x000fc60000000000 */
[-C--:B------:R-:W-:Y:S01]  /*20a0*/  ISETP.GE.U32.AND P2, PT, R9, R0.reuse, PT ;  /* 0x000000000900720c */ /* 0x080fe20003f46070 */
[----:B------:R-:W-:Y:S01]  /*20b0*/  VIADD R9, R3, 0x100 ;  /* 0x0000010003097836 */ /* 0x000fe20000000000 */
[-C--:B------:R-:W-:Y:S01]  /*20c0*/  ISETP.GE.U32.AND P1, PT, R7, R0.reuse, PT ;  /* 0x000000000700720c */ /* 0x080fe20003f26070 */
[C---:B------:R-:W-:Y:S02]  /*20d0*/  VIADD R7, R3.reuse, 0xe0 ;  /* 0x000000e003077836 */ /* 0x040fe40000000000 */
[----:B------:R-:W-:Y:S02]  /*20e0*/  VIADD R39, R3, 0x260 ;  /* 0x0000026003277836 */ /* 0x000fe40000000000 */
[----:B--2---:R-:W-:Y:S02]  /*20f0*/  IMAD.MOV.U32 R16, RZ, RZ, R6 ;  /* 0x000000ffff107224 */ /* 0x004fe400078e0006 */
[----:B------:R-:W2:Y:S01]  /*2100*/  @!P6 LDG.E R6, desc[UR8][R4.64] ;  /* 0x000000080406e981 */ /* 0x000ea2000c1e1900 */
[----:B------:R-:W-:Y:S01]  /*2110*/  ISETP.GE.U32.AND P6, PT, R7, R0, PT ;  /* 0x000000000700720c */ /* 0x000fe20003fc6070 */
[----:B------:R-:W-:-:S02]  /*2120*/  IMAD.MOV.U32 R10, RZ, RZ, R16 ;  /* 0x000000ffff0a7224 */ /* 0x000fc400078e0010 */
[----:B------:R-:W-:Y:S02]  /*2130*/  VIADD R7, R3, 0x120 ;  /* 0x0000012003077836 */ /* 0x000fe40000000000 */
[--C-:B------:R-:W-:Y:S02]  /*2140*/  IMAD.MOV.U32 R12, RZ, RZ, R16.reuse ;  /* 0x000000ffff0c7224 */ /* 0x100fe400078e0010 */
[----:B------:R-:W3:Y:S01]  /*2150*/  @!P0 LDG.E R10, desc[UR8][R4.64+0x100] ;  /* 0x00010008040a8981 */ /* 0x000ee2000c1e1900 */
[-C--:B------:R-:W-:Y:S01]  /*2160*/  ISETP.GE.U32.AND P0, PT, R7, R0.reuse, PT ;  /* 0x000000000700720c */ /* 0x080fe20003f06070 */
[----:B------:R-:W-:Y:S02]  /*2170*/  VIADD R7, R3, 0x140 ;  /* 0x0000014003077836 */ /* 0x000fe40000000000 */
[--C-:B------:R-:W-:Y:S01]  /*2180*/  IMAD.MOV.U32 R8, RZ, RZ, R16.reuse ;  /* 0x000000ffff087224 */ /* 0x100fe200078e0010 */
[----:B------:R-:W4:Y:S01]  /*2190*/  @!P4 LDG.E R12, desc[UR8][R4.64+0x180] ;  /* 0x00018008040cc981 */ /* 0x000f22000c1e1900 */
[----:B------:R-:W-:Y:S01]  /*21a0*/  IMAD.MOV.U32 R18, RZ, RZ, R16 ;  /* 0x000000ffff127224 */ /* 0x000fe200078e0010 */
[----:B------:R-:W-:Y:S01]  /*21b0*/  ISETP.GE.U32.AND P4, PT, R7, R0, PT ;  /* 0x000000000700720c */ /* 0x000fe20003f86070 */
[----:B------:R-:W-:-:S02]  /*21c0*/  VIADD R7, R3, 0x180 ;  /* 0x0000018003077836 */ /* 0x000fc40000000000 */
[----:B------:R-:W5:Y:S01]  /*21d0*/  @!P5 LDG.E R8, desc[UR8][R4.64+0x80] ;  /* 0x000080080408d981 */ /* 0x000f62000c1e1900 */
[-C--:B------:R-:W-:Y:S01]  /*21e0*/  ISETP.GE.U32.AND P5, PT, R9, R0.reuse, PT ;  /* 0x000000000900720c */ /* 0x080fe20003fa6070 */
[--C-:B------:R-:W-:Y:S02]  /*21f0*/  IMAD.MOV.U32 R20, RZ, RZ, R16.reuse ;  /* 0x000000ffff147224 */ /* 0x100fe400078e0010 */
[----:B------:R-:W5:Y:S01]  /*2200*/  @!P2 LDG.E R18, desc[UR8][R4.64+0x280] ;  /* 0x000280080412a981 */ /* 0x000f62000c1e1900 */
[-C--:B------:R-:W-:Y:S01]  /*2210*/  ISETP.GE.U32.AND P2, PT, R7, R0.reuse, PT ;  /* 0x000000000700720c */ /* 0x080fe20003f46070 */
[C---:B------:R-:W-:Y:S02]  /*2220*/  VIADD R7, R3.reuse, 0x1a0 ;  /* 0x000001a003077836 */ /* 0x040fe40000000000 */
[--C-:B------:R-:W-:Y:S01]  /*2230*/  IMAD.MOV.U32 R14, RZ, RZ, R16.reuse ;  /* 0x000000ffff0e7224 */ /* 0x100fe200078e0010 */
[----:B------:R-:W5:Y:S01]  /*2240*/  @!P1 LDG.E R20, desc[UR8][R4.64+0x300] ;  /* 0x0003000804149981 */ /* 0x000f62000c1e1900 */
[----:B------:R-:W-:Y:S01]  /*2250*/  VIADD R9, R3, 0x160 ;  /* 0x0000016003097836 */ /* 0x000fe20000000000 */
[----:B------:R-:W-:Y:S01]  /*2260*/  ISETP.GE.U32.AND P1, PT, R7, R0, PT ;  /* 0x000000000700720c */ /* 0x000fe20003f26070 */
[----:B------:R-:W-:-:S02]  /*2270*/  IMAD.MOV.U32 R24, RZ, RZ, R16 ;  /* 0x000000ffff187224 */ /* 0x000fc400078e0010 */
[----:B------:R-:W-:Y:S01]  /*2280*/  VIADD R7, R3, 0x1e0 ;  /* 0x000001e003077836 */ /* 0x000fe20000000000 */
        /* <DEDUP_REMOVED lines=17> */
[----:B------:R-:W-:Y:S02]  /*23a0*/  VIADD R7, R3, 0x280 ;  /* 0x0000028003077836 */ /* 0x000fe40000000000 */
[--C-:B------:R-:W-:Y:S01]  /*23b0*/  IMAD.MOV.U32 R28, RZ, RZ, R16.reuse ;  /* 0x000000ffff1c7224 */ /* 0x100fe200078e0010 */
[----:B------:R-:W5:Y:S01]  /*23c0*/  @!P2 LDG.E R32, desc[UR8][R4.64+0x600] ;  /* 0x000600080420a981 */ /* 0x000f62000c1e1900 */
[--C-:B------:R-:W-:Y:S01]  /*23d0*/  IMAD.MOV.U32 R34, RZ, RZ, R16.reuse ;  /* 0x000000ffff227224 */ /* 0x100fe200078e0010 */
[----:B------:R-:W-:Y:S01]  /*23e0*/  ISETP.GE.U32.AND P2, PT, R7, R0, PT ;  /* 0x000000000700720c */ /* 0x000fe20003f46070 */
[----:B------:R-:W-:-:S02]  /*23f0*/  IMAD.MOV.U32 R36, RZ, RZ, R16 ;  /* 0x000000ffff247224 */ /* 0x000fc400078e0010 */
[C---:B------:R-:W-:Y:S01]  /*2400*/  VIADD R9, R3.reuse, 0x220 ;  /* 0x0000022003097836 */ /* 0x040fe20000000000 */
[----:B------:R-:W5:Y:S01]  /*2410*/  @!P4 LDG.E R28, desc[UR8][R4.64+0x500] ;  /* 0x00050008041cc981 */ /* 0x000f62000c1e1900 */
[----:B------:R-:W-:-:S03]  /*2420*/  VIADD R7, R3, 0x2a0 ;  /* 0x000002a003077836 */ /* 0x000fc60000000000 */
[----:B------:R-:W5:Y:S01]  /*2430*/  @!P1 LDG.E R34, desc[UR8][R4.64+0x680] ;  /* 0x0006800804229981 */ /* 0x000f62000c1e1900 */
[-C--:B------:R-:W-:Y:S02]  /*2440*/  ISETP.GE.U32.AND P4, PT, R9, R0.reuse, PT ;  /* 0x000000000900720c */ /* 0x080fe40003f86070 */
[-C--:B------:R-:W-:Y:S01]  /*2450*/  ISETP.GE.U32.AND P1, PT, R39, R0.reuse, PT ;  /* 0x000000002700720c */ /* 0x080fe20003f26070 */
[----:B------:R-:W5:Y:S01]  /*2460*/  @!P6 LDG.E R36, desc[UR8][R4.64+0x700] ;  /* 0x000700080424e981 */ /* 0x000f62000c1e1900 */
[----:B------:R-:W-:Y:S01]  /*2470*/  ISETP.GE.U32.AND P6, PT, R7, R0, PT ;  /* 0x000000000700720c */ /* 0x000fe20003fc6070 */
        /* <DEDUP_REMOVED lines=16> */
[----:B------:R-:W-:Y:S01]  /*2580*/  UMOV UR4, 0x400 ;  /* 0x0000040000047882 */ /* 0x000fe20000000000 */
[----:B------:R-:W-:Y:S01]  /*2590*/  ISETP.NE.AND P0, PT, R42, RZ, PT ;  /* 0x000000ff2a00720c */ /* 0x000fe20003f05270 */
[----:B-1----:R-:W-:-:S02]  /*25a0*/  ULEA UR4, UR5, UR4, 0x18 ;  /* 0x0000000405047291 */ /* 0x002fc4000f8ec0ff */
[----:B0-----:R-:W-:-:S05]  /*25b0*/  IMAD R41, R43, 0x2c0, R38 ;  /* 0x000002c02b297824 */ /* 0x001fca00078e0226 */
        /* <DEDUP_REMOVED lines=39> */
[----:B------:R-:W-:Y:S02]  /*2830*/  ISETP.NE.AND P1, PT, R38, 0x1f, PT ;  /* 0x0000001f2600780c */ /* 0x000fe40003f25270 */
[----:B---3--:R-:W-:Y:S02]  /*2840*/  IADD3 R16, PT, PT, R8, R7, R16 ;  /* 0x0000000708107210 */ /* 0x008fe40007ffe010 */
[----:B------:R-:W-:Y:S02]  /*2850*/  ISETP.NE.AND P2, PT, R43, 0xb, PT ;  /* 0x0000000b2b00780c */ /* 0x000fe40003f45270 */
[----:B----4-:R-:W-:Y:S02]  /*2860*/  IADD3 R16, PT, PT, R10, R9, R16 ;  /* 0x000000090a107210 */ /* 0x010fe40007ffe010 */
[----:B------:R-:W-:-:S02]  /*2870*/  ISETP.GE.U32.AND P3, PT, R2, 0x20, PT ;  /* 0x000000200200780c */ /* 0x000fc40003f66070 */
        /* <DEDUP_REMOVED lines=46> */
[----:B------:R-:W-:Y:S02]  /*2b60*/  SEL R16, R22, R16, !P0 ;  /* 0x0000001016107207 */ /* 0x000fe40004000000 */
[----:B------:R-:W-:-:S04]  /*2b70*/  ISETP.NE.AND P0, PT, R43, 0x8, PT ;  /* 0x000000082b00780c */ /* 0x000fc80003f05270 */
[----:B------:R-:W-:Y:S02]  /*2b80*/  SEL R16, R23, R16, !P0 ;  /* 0x0000001017107207 */ /* 0x000fe40004000000 */
[----:B------:R-:W-:Y:S02]  /*2b90*/  ISETP.NE.AND P0, PT, R43, 0xa, PT ;  /* 0x0000000a2b00780c */ /* 0x000fe40003f05270 */
[----:B------:R-:W-:Y:S02]  /*2ba0*/  SEL R16, R24, R16, !P1 ;  /* 0x0000001018107207 */ /* 0x000fe40004800000 */
[----:B------:R-:W-:Y:S02]  /*2bb0*/  ISETP.NE.AND P1, PT, R38, RZ, PT ;  /* 0x000000ff2600720c */ /* 0x000fe40003f25270 */
[----:B------:R-:W-:Y:S01]  /*2bc0*/  SEL R16, R25, R16, !P0 ;  /* 0x0000001019107207 */ /* 0x000fe20004000000 */
[----:B------:R-:W-:Y:S01]  /*2bd0*/  @!P2 IMAD.IADD R16, R26, 0x1, R25 ;  /* 0x000000011a10a824 */ /* 0x000fe200078e0219 */
[----:B------:R-:W-:-:S02]  /*2be0*/  SEL R17, R42, RZ, P1 ;  /* 0x000000ff2a117207 */ /* 0x000fc40000800000 */
[----:B------:R-:W-:-:S03]  /*2bf0*/  ISETP.NE.AND P0, PT, R2, RZ, PT ;  /* 0x000000ff0200720c */ /* 0x000fc60003f05270 */
[----:B------:R-:W-:-:S05]  /*2c00*/  @P3 IMAD.IADD R42, R16, 0x1, R17 ;  /* 0x00000001102a3824 */ /* 0x000fca00078e0211 */
[----:B------:R-:W-:Y:S01]  /*2c10*/  SEL R17, R42, RZ, P0 ;  /* 0x000000ff2a117207 */ /* 0x000fe20000000000 */
[----:B------:R-:W-:Y:S06]  /*2c20*/  BRA `(.L_x_335) ;  /* 0x0000000c00e87947 */ /* 0x000fec0003800000 */
.L_x_334:
[----:B0-2---:R-:W-:Y:S02]  /*2c30*/  IADD3 R16, PT, PT, R6, R5, R4 ;  /* 0x0000000506107210 */ /* 0x005fe40007ffe004 */
[----:B------:R-:W-:Y:S02]  /*2c40*/  ISETP.NE.AND P1, PT, R38, 0x1f, PT ;  /* 0x0000001f2600780c */ /* 0x000fe40003f25270 */
        /* <DEDUP_REMOVED lines=52> */
[----:B------:R-:W-:Y:S01]  /*2f90*/  SEL R16, R23, R16, !P0 ;  /* 0x0000001017107207 */ /* 0x000fe20004000000 */
[----:B------:R-:W-:Y:S01]  /*2fa0*/  IMAD.IADD R23, R45, 0x1, -R44 ;  /* 0x000000012d177824 */ /* 0x000fe200078e0a2c */
[C---:B------:R-:W-:Y:S02]  /*2fb0*/  ISETP.NE.AND P0, PT, R43.reuse, 0xa, PT ;  /* 0x0000000a2b00780c */ /* 0x040fe40003f05270 */
[----:B------:R-:W-:Y:S02]  /*2fc0*/  SEL R16, R24, R16, !P1 ;  /* 0x0000001018107207 */ /* 0x000fe40004800000 */
[----:B------:R-:W-:Y:S02]  /*2fd0*/  ISETP.NE.AND P1, PT, R43, 0xb, PT ;  /* 0x0000000b2b00780c */ /* 0x000fe40003f25270 */
[----:B------:R-:W-:Y:S02]  /*2fe0*/  SEL R16, R25, R16, !P0 ;  /* 0x0000001019107207 */ /* 0x000fe40004000000 */
[----:B------:R-:W-:-:S02]  /*2ff0*/  ISETP.GT.U32.AND P0, PT, R2, 0x1f, PT ;  /* 0x0000001f0200780c */ /* 0x000fc40003f04070 */
[----:B------:R-:W-:Y:S02]  /*3000*/  SEL R17, R23, RZ, P2 ;  /* 0x000000ff17117207 */ /* 0x000fe40001000000 */
        /* <DEDUP_REMOVED lines=20> */
.L_x_381:
[----:B------:R-:W-:Y:S05]  /*3150*/  @!P0 BRA `(.L_x_338) ;  /* 0x0000000000748947 */ /* 0x000fea0003800000 */
[----:B------:R-:W-:-:S07]  /*3160*/  IMAD.MOV.U32 R20, RZ, RZ, 0x3b8 ;  /* 0x000003b8ff147424 */ /* 0x000fce00078e00ff */
.L_x_340:
        /* <DEDUP_REMOVED lines=27> */
.L_x_384:
[----:B------:R-:W-:Y:S05]  /*3320*/  @P0 BRA `(.L_x_340) ;  /* 0xfffffffc00900947 */ /* 0x000fea000383ffff */
.L_x_338:
        /* <DEDUP_REMOVED lines=23> */
[----:B------:R-:W-:-:S03]  /*34a0*/  ISETP.GT.AND P0, PT, R16, R47, PT ;  /* 0x0000002f1000720c */ /* 0x000fc60003f04270 */
[----:B------:R-:W-:-:S05]  /*34b0*/  IMAD.IADD R50, R46, 0x1, R17 ;  /* 0x000000012e327824 */ /* 0x000fca00078e0211 */
[----:B------:R-:W0:Y:S02]  /*34c0*/  SHFL.DOWN PT, R22, R50, 0x8, R47 ;  /* 0x0900000032167989 */ /* 0x000e2400000e002f */
[----:B0-----:R-:W-:Y:S02]  /*34d0*/  SEL R17, R22, RZ, !P0 ;  /* 0x000000ff16117207 */ /* 0x001fe40004000000 */
[----:B------:R-:W-:Y:S01]  /*34e0*/  ISETP.NE.AND P0, PT, R18, 0x65, PT ;  /* 0x000000651200780c */ /* 0x000fe20003f05270 */
[----:B------:R-:W-:Y:S02]  /*34f0*/  VIADD R18, R38, 0x10 ;  /* 0x0000001026127836 */ /* 0x000fe40000000000 */
[----:B------:R-:W-:Y:S02]  /*3500*/  IMAD.IADD R48, R50, 0x1, R17 ;  /* 0x0000000132307824 */ /* 0x000fe400078e0211 */
[----:B------:R-:W0:Y:S01]  /*3510*/  LDC.64 R16, c[0x0][0x390] ;  /* 0x0000e400ff107b82 */ /* 0x000e220000000a00 */
[----:B------:R-:W-:-:S02]  /*3520*/  ISETP.GT.AND P2, PT, R18, R47, PT ;  /* 0x0000002f1200720c */ /* 0x000fc40003f44270 */
[----:B------:R-:W1:Y:S05]  /*3530*/  SHFL.DOWN PT, R22, R48, 0x10, R47 ;  /* 0x0a00000030167989 */ /* 0x000e6a00000e002f */
[----:B------:R-:W-:Y:S02]  /*3540*/  VOTE.ALL P0, P0 ;  /* 0x0000000000ff7806 */ /* 0x000fe40000000000 */
[----:B0-----:R-:W-:Y:S02]  /*3550*/  IADD3 R44, P3, PT, R16, 0x100, RZ ;  /* 0x00000100102c7810 */ /* 0x001fe40007f7e0ff */
[----:B-1----:R-:W-:-:S03]  /*3560*/  SEL R19, R22, RZ, !P2 ;  /* 0x000000ff16137207 */ /* 0x002fc60005000000 */
[----:B------:R-:W-:Y:S02]  /*3570*/  IMAD.X R45, RZ, RZ, R17, P3 ;  /* 0x000000ffff2d7224 */ /* 0x000fe400018e0611 */
[----:B------:R-:W-:-:S07]  /*3580*/  IMAD.IADD R46, R48, 0x1, R19 ;  /* 0x00000001302e7824 */ /* 0x000fce00078e0213 */
.L_x_393:
[----:B------:R-:W-:Y:S05]  /*3590*/  @!P0 BRA `(.L_x_342) ;  /* 0x00000004002c8947 */ /* 0x000fea0003800000 */
[----:B------:R-:W-:-:S07]  /*35a0*/  IMAD.MOV.U32 R47, RZ, RZ, 0x3b8 ;  /* 0x000003b8ff2f7424 */ /* 0x000fce00078e00ff */
.L_x_348:
        /* <DEDUP_REMOVED lines=8> */
.L_x_396:
[----:B------:R-:W-:Y:S05]  /*3630*/  @!P0 BRA `(.L_x_344) ;  /* 0x0000000000748947 */ /* 0x000fea0003800000 */
[----:B------:R-:W-:-:S07]  /*3640*/  IMAD.MOV.U32 R20, RZ, RZ, R47 ;  /* 0x000000ffff147224 */ /* 0x000fce00078e002f */
.L_x_346:
        /* <DEDUP_REMOVED lines=27> */
.L_x_399:
[----:B------:R-:W-:Y:S05]  /*3800*/  @P0 BRA `(.L_x_346) ;  /* 0xfffffffc00900947 */ /* 0x000fea000383ffff */
.L_x_344:
[----:B------:R-:W-:Y:S01]  /*3810*/  UMOV UR5, 0xffffffff ;  /* 0xffffffff00057882 */ /* 0x000fe20000000000 */
[----:B------:R-:W-:Y:S02]  /*3820*/  ISETP.NE.AND P0, PT, R18, 0x65, PT ;  /* 0x000000651200780c */ /* 0x000fe40003f05270 */
[----:B------:R-:W-:Y:S11]  /*3830*/  BRA.DIV UR5, `(.L_x_347) ;  /* 0x0000001e051c7947 */ /* 0x000ff6000b800000 */
[----:B------:R-:W-:Y:S01]  /*3840*/  VOTE.ANY R21, PT, !P0 ;  /* 0x0000000000157806 */ /* 0x000fe200040e0100 */
[----:B------:R-:W-:Y:S02]  /*3850*/  VIADD R20, R38, 0x2 ;  /* 0x0000000226147836 */ /* 0x000fe40000000000 */
[----:B------:R-:W-:Y:S01]  /*3860*/  VIADD R43, R43, 0xffffffe0 ;  /* 0xffffffe02b2b7836 */ /* 0x000fe20000000000 */
[----:B------:R-:W-:-:S05]  /*3870*/  LOP3.LUT R21, R21, 0x80000000, R26, 0xec, !PT ;  /* 0x8000000015157812 */ /* 0x000fca00078eec1a */
        /* <DEDUP_REMOVED lines=28> */
.L_x_408:
[----:B------:R-:W-:Y:S05]  /*3a40*/  @P0 BRA `(.L_x_348) ;  /* 0xfffffff800d80947 */ /* 0x000fea000383ffff */
.L_x_342:
        /* <DEDUP_REMOVED lines=15> */
.L_x_336:
[----:B------:R-:W-:Y:S05]  /*3b40*/  WARPSYNC.ALL ;  /* 0x0000000000007948 */ /* 0x000fea0003800000 */
[----:B------:R-:W0:Y:S08]  /*3b50*/  S2UR UR5, SR_CgaCtaId ;  /* 0x00000000000579c3 */ /* 0x000e300000008800 */
[----:B------:R-:W-:Y:S01]  /*3b60*/  BAR.SYNC.DEFER_BLOCKING 0x0 ;  /* 0x0000000000007b1d */ /* 0x000fe20000010000 */
[----:B------:R-:W-:-:S05]  /*3b70*/  ISETP.NE.AND P0, PT, R2, RZ, PT ;  /* 0x000000ff0200720c */ /* 0x000fca0003f05270 */
[----:B------:R-:W-:Y:S02]  /*3b80*/  UMOV UR4, 0x400 ;  /* 0x0000040000047882 */ /* 0x000fe40000000000 */
[----:B0-----:R-:W-:-:S09]  /*3b90*/  ULEA UR4, UR5, UR4, 0x18 ;  /* 0x0000000405047291 */ /* 0x001fd2000f8ec0ff */
[----:B-1----:R-:W0:Y:S02]  /*3ba0*/  LDS R17, [UR4+0x4c] ;  /* 0x00004c04ff117984 */ /* 0x002e240008000800 */
[----:B0-----:R-:W-:-:S05]  /*3bb0*/  SEL R17, R17, RZ, P0 ;  /* 0x000000ff11117207 */ /* 0x001fca0000000000 */
[----:B------:R-:W-:-:S07]  /*3bc0*/  IMAD.IADD R17, R17, 0x1, R16 ;  /* 0x0000000111117824 */ /* 0x000fce00078e0210 */
.L_x_335:
[----:B------:R-:W-:Y:S01]  /*3bd0*/  IMAD.IADD R4, R4, 0x1, R17 ;  /* 0x0000000104047824 */ /* 0x000fe200078e0211 */
[----:B------:R-:W-:Y:S01]  /*3be0*/  BAR.SYNC.DEFER_BLOCKING 0x0 ;  /* 0x0000000000007b1d */ /* 0x000fe20000010000 */
[----:B------:R-:W-:Y:S02]  /*3bf0*/  ISETP.NE.AND P0, PT, R2, RZ, PT ;  /* 0x000000ff0200720c */ /* 0x000fe40003f05270 */
[----:B------:R-:W-:-:S05]  /*3c00*/  IMAD.IADD R5, R5, 0x1, R4 ;  /* 0x0000000105057824 */ /* 0x000fca00078e0204 */
[----:B------:R-:W0:Y:S01]  /*3c10*/  S2UR UR5, SR_CTAID.X ;  /* 0x00000000000579c3 */ /* 0x000e220000002500 */
[----:B------:R-:W-:Y:S01]  /*3c20*/  IMAD.IADD R6, R6, 0x1, R5 ;  /* 0x0000000106067824 */ /* 0x000fe200078e0205 */
[----:B------:R-:W1:Y:S03]  /*3c30*/  LDCU.64 UR6, c[0x0][0x388] ;  /* 0x00007100ff0677ac */ /* 0x000e660008000a00 */
[----:B------:R-:W-:-:S04]  /*3c40*/  IMAD.IADD R7, R7, 0x1, R6 ;  /* 0x0000000107077824 */ /* 0x000fc800078e0206 */
[----:B------:R-:W-:-:S04]  /*3c50*/  IMAD.IADD R8, R8, 0x1, R7 ;  /* 0x0000000108087824 */ /* 0x000fc800078e0207 */
[----:B------:R-:W-:-:S04]  /*3c60*/  IMAD.IADD R9, R9, 0x1, R8 ;  /* 0x0000000109097824 */ /* 0x000fc800078e0208 */
[----:B------:R-:W-:Y:S01]  /*3c70*/  IMAD.IADD R10, R10, 0x1, R9 ;  /* 0x000000010a0a7824 */ /* 0x000fe200078e0209 */
[----:B------:R2:W-:Y:S03]  /*3c80*/  STS.64 [R40], R4 ;  /* 0x0000000428007388 */ /* 0x0005e60000000a00 */
[----:B------:R-:W-:Y:S01]  /*3c90*/  IMAD.IADD R11, R11, 0x1, R10 ;  /* 0x000000010b0b7824 */ /* 0x000fe200078e020a */
[----:B------:R-:W-:Y:S03]  /*3ca0*/  STS.64 [R40+0x8], R6 ;  /* 0x0000080628007388 */ /* 0x000fe60000000a00 */
[----:B------:R-:W-:Y:S01]  /*3cb0*/  IMAD.IADD R12, R12, 0x1, R11 ;  /* 0x000000010c0c7824 */ /* 0x000fe200078e020b */
[----:B------:R3:W-:Y:S03]  /*3cc0*/  STS.64 [R40+0x10], R8 ;  /* 0x0000100828007388 */ /* 0x0007e60000000a00 */
[----:B------:R-:W-:Y:S01]  /*3cd0*/  IMAD.IADD R13, R13, 0x1, R12 ;  /* 0x000000010d0d7824 */ /* 0x000fe200078e020c */
[----:B------:R-:W-:Y:S01]  /*3ce0*/  STS.64 [R40+0x18], R10 ;  /* 0x0000180a28007388 */ /* 0x000fe20000000a00 */
[----:B--2---:R-:W0:Y:S02]  /*3cf0*/  LDC R4, c[0x0][0x398] ;  /* 0x0000e600ff047b82 */ /* 0x004e240000000800 */
[----:B------:R-:W-:Y:S01]  /*3d00*/  IMAD.IADD R14, R14, 0x1, R13 ;  /* 0x000000010e0e7824 */ /* 0x000fe200078e020d */
[----:B------:R2:W-:Y:S03]  /*3d10*/  STS.64 [R40+0x20], R12 ;  /* 0x0000200c28007388 */ /* 0x0005e60000000a00 */
[----:B------:R-:W-:Y:S01]  /*3d20*/  IMAD.IADD R15, R15, 0x1, R14 ;  /* 0x000000010f0f7824 */ /* 0x000fe200078e020e */
[----:B------:R-:W4:Y:S03]  /*3d30*/  S2R R5, SR_TID.X ;  /* 0x0000000000057919 */ /* 0x000f260000002100 */
[----:B------:R-:W-:Y:S01]  /*3d40*/  IMAD.IADD R28, R28, 0x1, R15 ;  /* 0x000000011c1c7824 */ /* 0x000fe200078e020f */
[----:B------:R-:W-:Y:S03]  /*3d50*/  STS.64 [R40+0x28], R14 ;  /* 0x0000280e28007388 */ /* 0x000fe60000000a00 */
[----:B------:R-:W-:Y:S01]  /*3d60*/  IMAD.IADD R29, R29, 0x1, R28 ;  /* 0x000000011d1d7824 */ /* 0x000fe200078e021c */
[----:B---3--:R-:W3:Y:S03]  /*3d70*/  S2R R8, SR_TID.X ;  /* 0x0000000000087919 */ /* 0x008ee60000002100 */
[----:B------:R-:W-:Y:S01]  /*3d80*/  IMAD.IADD R30, R30, 0x1, R29 ;  /* 0x000000011e1e7824 */ /* 0x000fe200078e021d */
[----:B------:R-:W-:Y:S03]  /*3d90*/  STS.64 [R40+0x30], R28 ;  /* 0x0000301c28007388 */ /* 0x000fe60000000a00 */
[----:B------:R-:W-:-:S02]  /*3da0*/  IMAD.IADD R31, R31, 0x1, R30 ;  /* 0x000000011f1f7824 */ /* 0x000fc400078e021e */
[----:B0-----:R-:W-:Y:S02]  /*3db0*/  VIADD R4, R4, UR5 ;  /* 0x0000000504047c36 */ /* 0x001fe40008000000 */
[----:B------:R-:W-:Y:S01]  /*3dc0*/  IMAD.IADD R32, R32, 0x1, R31 ;  /* 0x0000000120207824 */ /* 0x000fe200078e021f */
[----:B------:R-:W-:Y:S01]  /*3dd0*/  STS.64 [R40+0x38], R30 ;  /* 0x0000381e28007388 */ /* 0x000fe20000000a00 */
[----:B--2---:R-:W-:Y:S02]  /*3de0*/  IMAD R12, R4, 0x2100, RZ ;  /* 0x00002100040c7824 */ /* 0x004fe400078e02ff */
[----:B------:R-:W-:-:S04]  /*3df0*/  IMAD.IADD R33, R33, 0x1, R32 ;  /* 0x0000000121217824 */ /* 0x000fc800078e0220 */
[----:B------:R-:W-:Y:S01]  /*3e00*/  IMAD.IADD R34, R34, 0x1, R33 ;  /* 0x0000000122227824 */ /* 0x000fe200078e0221 */
[----:B------:R-:W-:Y:S03]  /*3e10*/  STS.64 [R40+0x40], R32 ;  /* 0x0000402028007388 */ /* 0x000fe60000000a00 */
[----:B------:R-:W-:Y:S01]  /*3e20*/  IMAD.IADD R35, R35, 0x1, R34 ;  /* 0x0000000123237824 */ /* 0x000fe200078e0222 */
[C---:B----4-:R-:W-:Y:S02]  /*3e30*/  LOP3.LUT R4, R5.reuse, 0x3e0, RZ, 0xc0, !PT ;  /* 0x000003e005047812 */ /* 0x050fe400078ec0ff */
[----:B------:R-:W-:Y:S01]  /*3e40*/  LOP3.LUT R6, R5, 0x1f, RZ, 0xc0, !PT ;  /* 0x0000001f05067812 */ /* 0x000fe200078ec0ff */
[----:B------:R-:W-:Y:S01]  /*3e50*/  IMAD.IADD R36, R36, 0x1, R35 ;  /* 0x0000000124247824 */ /* 0x000fe200078e0223 */
[----:B------:R-:W-:Y:S03]  /*3e60*/  STS.64 [R40+0x48], R34 ;  /* 0x0000482228007388 */ /* 0x000fe60000000a00 */
[----:B------:R-:W-:Y:S01]  /*3e70*/  IMAD.IADD R37, R37, 0x1, R36 ;  /* 0x0000000125257824 */ /* 0x000fe200078e0224 */
[----:B---3--:R-:W-:Y:S01]  /*3e80*/  LOP3.LUT R10, R8, 0x1f, RZ, 0xc0, !PT ;  /* 0x0000001f080a7812 */ /* 0x008fe200078ec0ff */
[----:B------:R-:W-:-:S03]  /*3e90*/  IMAD R6, R4, 0x16, R6 ;  /* 0x0000001604067824 */ /* 0x000fc600078e0206 */
[----:B------:R-:W-:Y:S01]  /*3ea0*/  STS.64 [R40+0x50], R36 ;  /* 0x0000502428007388 */ /* 0x000fe20000000a00 */
        /* <DEDUP_REMOVED lines=22> */
[----:B------:R0:W-:Y:S04]  /*4010*/  LDS R21, [R41+0xa80] ;  /* 0x000a800029157984 */ /* 0x0001e80000000800 */
[----:B------:R2:W-:Y:S01]  /*4020*/  @!P0 STS [UR4+0x8400], R0 ;  /* 0x00840000ff008988 */ /* 0x0005e20008000804 */
[----:B------:R-:W-:Y:S01]  /*4030*/  BAR.SYNC.DEFER_BLOCKING 0x0 ;  /* 0x0000000000007b1d */ /* 0x000fe20000010000 */
[----:B0-----:R-:W-:Y:S01]  /*4040*/  LOP3.LUT R41, R8, 0x3e0, RZ, 0xc0, !PT ;  /* 0x000003e008297812 */ /* 0x001fe200078ec0ff */
[----:B------:R-:W-:Y:S01]  /*4050*/  VIADD R8, R6, 0x80 ;  /* 0x0000008006087836 */ /* 0x000fe20000000000 */
[----:B------:R-:W-:-:S03]  /*4060*/  IADD3 R5, P0, PT, R12, R3, RZ ;  /* 0x000000030c057210 */ /* 0x000fc60007f1e0ff */
[----:B------:R-:W-:Y:S02]  /*4070*/  IMAD R10, R41, 0x16, R10 ;  /* 0x00000016290a7824 */ /* 0x000fe400078e020a */
[----:B------:R-:W-:Y:S02]  /*4080*/  VIADD R41, R6, 0x20 ;  /* 0x0000002006297836 */ /* 0x000fe40000000000 */
[----:B--2---:R-:W-:Y:S01]  /*4090*/  IMAD.X R0, RZ, RZ, RZ, P0 ;  /* 0x000000ffff007224 */ /* 0x004fe200000e06ff */
[----:B-1----:R-:W-:-:S04]  /*40a0*/  LEA R4, P0, R5, UR6, 0x2 ;  /* 0x0000000605047c11 */ /* 0x002fc8000f8010ff */
[----:B------:R-:W-:Y:S01]  /*40b0*/  LEA.HI.X R5, R5, UR7, R0, 0x2, P0 ;  /* 0x0000000705057c11 */ /* 0x000fe200080f1400 */
[----:B------:R-:W-:Y:S01]  /*40c0*/  VIADD R0, R10, 0xe0 ;  /* 0x000000e00a007836 */ /* 0x000fe20000000000 */
[----:B------:R-:W0:Y:S02]  /*40d0*/  LDS R2, [UR4+0x8400] ;  /* 0x00840004ff027984 */ /* 0x000e240008000800 */
[-C--:B0-----:R-:W-:Y:S01]  /*40e0*/  ISETP.GE.AND P6, PT, R3, R2.reuse, PT ;  /* 0x000000020300720c */ /* 0x081fe20003fc6270 */
[C---:B------:R-:W-:Y:S01]  /*40f0*/  VIADD R3, R6.reuse, 0xa0 ;  /* 0x000000a006037836 */ /* 0x040fe20000000000 */
[-C--:B------:R-:W-:Y:S01]  /*4100*/  ISETP.GE.AND P5, PT, R41, R2.reuse, PT ;  /* 0x000000022900720c */ /* 0x080fe20003fa6270 */
[----:B------:R-:W-:Y:S01]  /*4110*/  VIADD R41, R6, 0xc0 ;  /* 0x000000c006297836 */ /* 0x000fe20000000000 */
[-C--:B------:R-:W-:Y:S01]  /*4120*/  ISETP.GE.AND P0, PT, R8, R2.reuse, PT ;  /* 0x000000020800720c */ /* 0x080fe20003f06270 */
[----:B------:R-:W-:Y:S01]  /*4130*/  VIADD R8, R10, 0x40 ;  /* 0x000000400a087836 */ /* 0x000fe20000000000 */
[-C--:B------:R-:W-:Y:S01]  /*4140*/  ISETP.GE.AND P4, PT, R3, R2.reuse, PT ;  /* 0x000000020300720c */ /* 0x080fe20003f86270 */
[C---:B------:R-:W-:Y:S01]  /*4150*/  VIADD R3, R6.reuse, 0x100 ;  /* 0x0000010006037836 */ /* 0x040fe20000000000 */
[-C--:B------:R-:W-:Y:S01]  /*4160*/  ISETP.GE.AND P2, PT, R41, R2.reuse, PT ;  /* 0x000000022900720c */ /* 0x080fe20003f46270 */
[----:B------:R-:W-:Y:S01]  /*4170*/  VIADD R41, R6, 0x120 ;  /* 0x0000012006297836 */ /* 0x000fe20000000000 */
[----:B------:R-:W-:-:S02]  /*4180*/  ISETP.GE.AND P3, PT, R8, R2, PT ;  /* 0x000000020800720c */ /* 0x000fc40003f66270 */
[-C--:B------:R-:W-:Y:S01]  /*4190*/  ISETP.GE.AND P1, PT, R0, R2.reuse, PT ;  /* 0x000000020000720c */ /* 0x080fe20003f26270 */
[----:B------:R-:W-:Y:S01]  /*41a0*/  @!P6 STG.E desc[UR8][R4.64], R45 ;  /* 0x0000002d0400e986 */ /* 0x000fe2000c101908 */
[-C--:B------:R-:W-:Y:S01]  /*41b0*/  ISETP.GE.AND P6, PT, R3, R2.reuse, PT ;  /* 0x000000020300720c */ /* 0x080fe20003fc6270 */
[----:B------:R-:W-:Y:S02]  /*41c0*/  VIADD R3, R6, 0x140 ;  /* 0x0000014006037836 */ /* 0x000fe40000000000 */
[----:B------:R-:W-:Y:S01]  /*41d0*/  @!P5 STG.E desc[UR8][R4.64+0x80], R47 ;  /* 0x0000802f0400d986 */ /* 0x000fe2000c101908 */
[-C--:B------:R-:W-:Y:S01]  /*41e0*/  ISETP.GE.AND P5, PT, R41, R2.reuse, PT ;  /* 0x000000022900720c */ /* 0x080fe20003fa6270 */
[C---:B------:R-:W-:Y:S02]  /*41f0*/  VIADD R41, R10.reuse, 0x160 ;  /* 0x000001600a297836 */ /* 0x040fe40000000000 */
[----:B------:R-:W-:Y:S01]  /*4200*/  @!P0 STG.E desc[UR8][R4.64+0x200], R49 ;  /* 0x0002003104008986 */ /* 0x000fe2000c101908 */
[----:B------:R-:W-:Y:S01]  /*4210*/  ISETP.GE.AND P0, PT, R3, R2, PT ;  /* 0x000000020300720c */ /* 0x000fe20003f06270 */
[----:B------:R-:W-:-:S02]  /*4220*/  VIADD R3, R10, 0x180 ;  /* 0x000001800a037836 */ /* 0x000fc40000000000 */
[----:B------:R-:W-:Y:S01]  /*4230*/  @!P4 STG.E desc[UR8][R4.64+0x280], R51 ;  /* 0x000280330400c986 */ /* 0x000fe2000c101908 */
[-C--:B------:R-:W-:Y:S01]  /*4240*/  ISETP.GE.AND P4, PT, R41, R2.reuse, PT ;  /* 0x000000022900720c */ /* 0x080fe20003f86270 */
[C---:B------:R-:W-:Y:S02]  /*4250*/  VIADD R41, R10.reuse, 0x60 ;  /* 0x000000600a297836 */ /* 0x040fe40000000000 */
[----:B------:R-:W-:Y:S01]  /*4260*/  @!P2 STG.E desc[UR8][R4.64+0x300], R53 ;  /* 0x000300350400a986 */ /* 0x000fe2000c101908 */
[-C--:B------:R-:W-:Y:S01]  /*4270*/  ISETP.GE.AND P2, PT, R3, R2.reuse, PT ;  /* 0x000000020300720c */ /* 0x080fe20003f46270 */
[C---:B------:R-:W-:Y:S02]  /*4280*/  VIADD R3, R10.reuse, 0x1a0 ;  /* 0x000001a00a037836 */ /* 0x040fe40000000000 */
[----:B------:R0:W-:Y:S01]  /*4290*/  @!P3 STG.E desc[UR8][R4.64+0x100], R43 ;  /* 0x0001002b0400b986 */ /* 0x0001e2000c101908 */
[----:B------:R-:W-:Y:S01]  /*42a0*/  ISETP.GE.AND P3, PT, R41, R2, PT ;  /* 0x000000022900720c */ /* 0x000fe20003f66270 */
[----:B------:R-:W-:-:S02]  /*42b0*/  VIADD R41, R10, 0x1c0 ;  /* 0x000001c00a297836 */ /* 0x000fc40000000000 */
[----:B------:R1:W-:Y:S01]  /*42c0*/  @!P1 STG.E desc[UR8][R4.64+0x380], R37 ;  /* 0x0003802504009986 */ /* 0x0003e2000c101908 */
[-C--:B------:R-:W-:Y:S01]  /*42d0*/  ISETP.GE.AND P1, PT, R3, R2.reuse, PT ;  /* 0x000000020300720c */ /* 0x080fe20003f26270 */
[C---:B------:R-:W-:Y:S02]  /*42e0*/  VIADD R3, R6.reuse, 0x1e0 ;  /* 0x000001e006037836 */ /* 0x040fe40000000000 */
[----:B------:R1:W-:Y:S03]  /*42f0*/  @!P5 STG.E desc[UR8][R4.64+0x480], R33 ;  /* 0x000480210400d986 */ /* 0x0003e6000c101908 */
[-C--:B------:R-:W-:Y:S01]  /*4300*/  ISETP.GE.AND P5, PT, R3, R2.reuse, PT ;  /* 0x000000020300720c */ /* 0x080fe20003fa6270 */
[C---:B------:R-:W-:Y:S01]  /*4310*/  VIADD R3, R6.reuse, 0x240 ;  /* 0x0000024006037836 */ /* 0x040fe20000000000 */
[----:B------:R1:W-:Y:S01]  /*4320*/  @!P6 STG.E desc[UR8][R4.64+0x400], R35 ;  /* 0x000400230400e986 */ /* 0x0003e2000c101908 */
[----:B------:R-:W-:Y:S01]  /*4330*/  ISETP.GE.AND P6, PT, R41, R2, PT ;  /* 0x000000022900720c */ /* 0x000fe20003fc6270 */
[----:B------:R-:W-:-:S02]  /*4340*/  VIADD R41, R6, 0x200 ;  /* 0x0000020006297836 */ /* 0x000fc40000000000 */
[----:B------:R1:W-:Y:S01]  /*4350*/  @!P3 STG.E desc[UR8][R4.64+0x180], R29 ;  /* 0x0001801d0400b986 */ /* 0x0003e2000c101908 */
[-C--:B------:R-:W-:Y:S01]  /*4360*/  ISETP.GE.AND P3, PT, R3, R2.reuse, PT ;  /* 0x000000020300720c */ /* 0x080fe20003f66270 */
[----:B------:R-:W-:Y:S02]  /*4370*/  VIADD R3, R6, 0x280 ;  /* 0x0000028006037836 */ /* 0x000fe40000000000 */
[----:B------:R1:W-:Y:S01]  /*4380*/  @!P1 STG.E desc[UR8][R4.64+0x680], R25 ;  /* 0x0006801904009986 */ /* 0x0003e2000c101908 */
[----:B0-----:R-:W-:Y:S02]  /*4390*/  VIADD R43, R10, 0x220 ;  /* 0x000002200a2b7836 */ /* 0x001fe40000000000 */
[-C--:B------:R-:W-:Y:S01]  /*43a0*/  ISETP.GE.AND P1, PT, R3, R2.reuse, PT ;  /* 0x000000020300720c */ /* 0x080fe20003f26270 */
        /* <DEDUP_REMOVED lines=18> */
.L_x_322:
[----:B------:R-:W-:Y:S01]  /*44d0*/  BSSY B1, `(.L_x_349) ;  /* 0x0000006000017945 */ /* 0x000fe20003800000 */
[----:B------:R-:W-:Y:S01]  /*44e0*/  PLOP3.LUT P0, PT, P0, PT, PT, 0x8, 0x80 ;  /* 0x000000000080781c */ /* 0x000fe2000070e170 */
[----:B------:R-:W-:-:S12]  /*44f0*/  IMAD.MOV.U32 R21, RZ, RZ, -0x1 ;  /* 0xffffffffff157424 */ /* 0x000fd800078e00ff */
[----:B------:R-:W-:Y:S05]  /*4500*/  WARPSYNC.COLLECTIVE R21, `(.L_x_350) ;  /* 0x0000000015087348 */ /* 0x000fea0003c00000 */
[----:B------:R-:W-:Y:S01]  /*4510*/  VOTE.ANY P0, P0 ;  /* 0x0000000000ff7806 */ /* 0x000fe20000000100 */
[----:B------:R-:W-:-:S12]  /*4520*/  ENDCOLLECTIVE ;  /* 0x000000000000791b */ /* 0x000fd80003800000 */
.L_x_350:
[----:B------:R-:W-:Y:S05]  /*4530*/  BSYNC B1 ;  /* 0x0000000000017941 */ /* 0x000fea0003800000 */
.L_x_349:
[----:B------:R-:W-:Y:S05]  /*4540*/  BRA `(.L_x_351) ;  /* 0xffffffc800747947 */ /* 0x000fea000383ffff */
.L_x_324:
[----:B------:R-:W-:Y:S01]  /*4550*/  BSSY B1, `(.L_x_352) ;  /* 0x0000006000017945 */ /* 0x000fe20003800000 */
[----:B------:R-:W-:Y:S01]  /*4560*/  PLOP3.LUT P0, PT, P0, PT, PT, 0x8, 0x80 ;  /* 0x000000000080781c */ /* 0x000fe2000070e170 */
[----:B------:R-:W-:-:S12]  /*4570*/  IMAD.MOV.U32 R21, RZ, RZ, -0x1 ;  /* 0xffffffffff157424 */ /* 0x000fd800078e00ff */
[----:B------:R-:W-:Y:S05]  /*4580*/  WARPSYNC.COLLECTIVE R21, `(.L_x_353) ;  /* 0x0000000015087348 */ /* 0x000fea0003c00000 */
[----:B------:R-:W-:Y:S01]  /*4590*/  VOTE.ANY P0, P0 ;  /* 0x0000000000ff7806 */ /* 0x000fe20000000100 */
[----:B------:R-:W-:-:S12]  /*45a0*/  ENDCOLLECTIVE ;  /* 0x000000000000791b */ /* 0x000fd80003800000 */
.L_x_353:
[----:B------:R-:W-:Y:S05]  /*45b0*/  BSYNC B1 ;  /* 0x0000000000017941 */ /* 0x000fea0003800000 */
.L_x_352:
[----:B------:R-:W-:Y:S05]  /*45c0*/  BRA `(.L_x_354) ;  /* 0xffffffc800c87947 */ /* 0x000fea000383ffff */
.L_x_326:
[----:B------:R-:W0:Y:S01]  /*45d0*/  S2R R25, SR_GEMASK ;  /* 0x0000000000197919 */ /* 0x000e220000003c00 */
[----:B------:R-:W-:Y:S01]  /*45e0*/  BSSY B1, `(.L_x_355) ;  /* 0x0000006000017945 */ /* 0x000fe20003800000 */
[----:B------:R-:W-:Y:S01]  /*45f0*/  PLOP3.LUT P0, PT, P0, PT, PT, 0x8, 0x80 ;  /* 0x000000000080781c */ /* 0x000fe2000070e170 */
[----:B------:R-:W-:-:S12]  /*4600*/  IMAD.MOV.U32 R21, RZ, RZ, -0x1 ;  /* 0xffffffffff157424 */ /* 0x000fd800078e00ff */
[----:B0-----:R-:W-:Y:S05]  /*4610*/  WARPSYNC.COLLECTIVE R21, `(.L_x_356) ;  /* 0x0000000015087348 */ /* 0x001fea0003c00000 */
[----:B------:R-:W-:Y:S01]  /*4620*/  VOTE.ANY R21, PT, P0 ;  /* 0x0000000000157806 */ /* 0x000fe200000e0100 */
[----:B0-----:R-:W-:Y:S06]  /*4630*/  ENDCOLLECTIVE ;  /* 0x000000000000791b */ /* 0x001fec0003800000 */
.L_x_356:
[----:B------:R-:W-:Y:S05]  /*4640*/  BSYNC B1 ;  /* 0x0000000000017941 */ /* 0x000fea0003800000 */
.L_x_355:
[----:B------:R-:W-:Y:S01]  /*4650*/  LOP3.LUT R21, R21, 0x80000000, R25, 0xec, !PT ;  /* 0x8000000015157812 */ /* 0x000fe200078eec19 */
[----:B------:R-:W-:Y:S02]  /*4660*/  IMAD.MOV.U32 R20, RZ, RZ, R29 ;  /* 0x000000ffff147224 */ /* 0x000fe400078e001d */
[----:B------:R-:W-:Y:S02]  /*4670*/  VIADD R41, R39, 0x2 ;  /* 0x0000000227297836 */ /* 0x000fe40000000000 */
[----:B------:R-:W-:Y:S02]  /*4680*/  VIADD R16, R21, 0xffffffff ;  /* 0xffffffff15107836 */ /* 0x000fe40000000000 */
[C---:B------:R-:W-:Y:S02]  /*4690*/  VIADD R40, R39.reuse, 0x4 ;  /* 0x0000000427287836 */ /* 0x040fe40000000000 */
[----:B------:R-:W-:Y:S01]  /*46a0*/  VIADD R30, R39, 0x8 ;  /* 0x00000008271e7836 */ /* 0x000fe20000000000 */
[----:B------:R-:W-:Y:S01]  /*46b0*/  LOP3.LUT R48, R21, R16, RZ, 0xc, !PT ;  /* 0x0000001015307212 */ /* 0x000fe200078e0cff */
[----:B------:R-:W-:-:S02]  /*46c0*/  IMAD.MOV.U32 R16, RZ, RZ, 0x1 ;  /* 0x00000001ff107424 */ /* 0x000fc400078e00ff */
[----:B------:R-:W-:-:S03]  /*46d0*/  IMAD.MOV.U32 R21, RZ, RZ, -0x1 ;  /* 0xffffffffff157424 */ /* 0x000fc600078e00ff */
[----:B------:R-:W0:Y:S02]  /*46e0*/  POPC R48, R48 ;  /* 0x0000003000307309 */ /* 0x000e240000000000 */
[----:B0-----:R-:W-:Y:S01]  /*46f0*/  IMAD.MOV.U32 R17, RZ, RZ, R48 ;  /* 0x000000ffff117224 */ /* 0x001fe200078e0030 */
[----:B------:R-:W-:-:S13]  /*4700*/  ISETP.GE.AND P0, PT, R39, R48, PT ;  /* 0x000000302700720c */ /* 0x000fda0003f06270 */
[----:B------:R-:W-:Y:S05]  /*4710*/  WARPSYNC.COLLECTIVE R21, `(.L_x_357) ;  /* 0x0000000015087348 */ /* 0x000fea0003c00000 */
[----:B------:R0:W1:Y:S02]  /*4720*/  SHFL.DOWN P3, R22, R20, R16, R17 ;  /* 0x0800001014167389 */ /* 0x0000640000060011 */
[----:B01----:R-:W-:Y:S05]  /*4730*/  ENDCOLLECTIVE ;  /* 0x000000000000791b */ /* 0x003fea0003800000 */
.L_x_357:
        /* <DEDUP_REMOVED lines=8> */
.L_x_358:
[----:B------:R-:W-:Y:S01]  /*47c0*/  IMAD.MOV.U32 R16, RZ, RZ, 0x4 ;  /* 0x00000004ff107424 */ /* 0x000fe200078e00ff */
[----:B------:R-:W-:Y:S02]  /*47d0*/  SEL R22, R22, RZ, !P0 ;  /* 0x000000ff16167207 */ /* 0x000fe40004000000 */
[----:B------:R-:W-:-:S03]  /*47e0*/  ISETP.GT.AND P0, PT, R40, R48, PT ;  /* 0x000000302800720c */ /* 0x000fc60003f04270 */
[----:B------:R-:W-:Y:S02]  /*47f0*/  IMAD.IADD R45, R43, 0x1, R22 ;  /* 0x000000012b2d7824 */ /* 0x000fe400078e0216 */
[----:B------:R-:W-:Y:S02]  /*4800*/  VIADD R43, R39, 0x10 ;  /* 0x00000010272b7836 */ /* 0x000fe40000000000 */
[----:B------:R-:W-:-:S03]  /*4810*/  IMAD.MOV.U32 R20, RZ, RZ, R45 ;  /* 0x000000ffff147224 */ /* 0x000fc600078e002d */
[----:B------:R-:W-:-:S13]  /*4820*/  ISETP.GT.AND P2, PT, R43, R48, PT ;  /* 0x000000302b00720c */ /* 0x000fda0003f44270 */
[----:B------:R-:W-:Y:S05]  /*4830*/  WARPSYNC.COLLECTIVE R21, `(.L_x_359) ;  /* 0x0000000015087348 */ /* 0x000fea0003c00000 */
[----:B------:R0:W1:Y:S02]  /*4840*/  SHFL.DOWN P3, R22, R20, R16, R17 ;  /* 0x0800001014167389 */ /* 0x0000640000060011 */
[----:B01----:R-:W-:Y:S05]  /*4850*/  ENDCOLLECTIVE ;  /* 0x000000000000791b */ /* 0x003fea0003800000 */
.L_x_359:
        /* <DEDUP_REMOVED lines=8> */
.L_x_360:
[----:B------:R-:W-:Y:S01]  /*48e0*/  IMAD.MOV.U32 R16, RZ, RZ, 0x10 ;  /* 0x00000010ff107424 */ /* 0x000fe200078e00ff */
[----:B------:R-:W-:Y:S02]  /*48f0*/  SEL R22, R22, RZ, !P0 ;  /* 0x000000ff16167207 */ /* 0x000fe40004000000 */
[----:B------:R-:W-:-:S03]  /*4900*/  ISETP.NE.AND P0, PT, R28, 0x65, PT ;  /* 0x000000651c00780c */ /* 0x000fc60003f05270 */
[----:B------:R-:W-:Y:S02]  /*4910*/  IMAD.IADD R47, R29, 0x1, R22 ;  /* 0x000000011d2f7824 */ /* 0x000fe400078e0216 */
[----:B------:R-:W0:Y:S02]  /*4920*/  LDC.64 R28, c[0x0][0x390] ;  /* 0x0000e400ff1c7b82 */ /* 0x000e240000000a00 */
[----:B------:R-:W-:-:S07]  /*4930*/  IMAD.MOV.U32 R20, RZ, RZ, R47 ;  /* 0x000000ffff147224 */ /* 0x000fce00078e002f */
[----:B0-----:R-:W-:Y:S05]  /*4940*/  WARPSYNC.COLLECTIVE R21, `(.L_x_361) ;  /* 0x0000000015087348 */ /* 0x001fea0003c00000 */
[----:B------:R1:W2:Y:S02]  /*4950*/  SHFL.DOWN P3, R22, R20, R16, R17 ;  /* 0x0800001014167389 */ /* 0x0002a40000060011 */
[----:B012---:R-:W-:Y:S05]  /*4960*/  ENDCOLLECTIVE ;  /* 0x000000000000791b */ /* 0x007fea0003800000 */
.L_x_361:
[----:B------:R-:W-:Y:S05]  /*4970*/  WARPSYNC.COLLECTIVE R21, `(.L_x_362) ;  /* 0x0000000015087348 */ /* 0x000fea0003c00000 */
[----:B------:R-:W-:Y:S01]  /*4980*/  VOTE.ALL P0, P0 ;  /* 0x0000000000ff7806 */ /* 0x000fe20000000000 */
[----:B------:R-:W-:-:S12]  /*4990*/  ENDCOLLECTIVE ;  /* 0x000000000000791b */ /* 0x000fd80003800000 */
.L_x_362:
[----:B------:R-:W-:Y:S02]  /*49a0*/  IADD3 R44, P3, PT, R28, 0x100, RZ ;  /* 0x000001001c2c7810 */ /* 0x000fe40007f7e0ff */
[----:B------:R-:W-:-:S03]  /*49b0*/  SEL R22, R22, RZ, !P2 ;  /* 0x000000ff16167207 */ /* 0x000fc60005000000 */
[----:B------:R-:W-:Y:S02]  /*49c0*/  IMAD.X R45, RZ, RZ, R29, P3 ;  /* 0x000000ffff2d7224 */ /* 0x000fe400018e061d */
[----:B------:R-:W-:Y:S01]  /*49d0*/  IMAD.IADD R46, R47, 0x1, R22 ;  /* 0x000000012f2e7824 */ /* 0x000fe200078e0216 */
[----:B------:R-:W-:Y:S06]  /*49e0*/  BRA `(.L_x_363) ;  /* 0xffffffc8005c7947 */ /* 0x000fec000383ffff */
.L_x_328:
[----:B------:R-:W-:Y:S01]  /*49f0*/  BSSY B1, `(.L_x_364) ;  /* 0x0000006000017945 */ /* 0x000fe20003800000 */
[----:B------:R-:W-:Y:S01]  /*4a00*/  PLOP3.LUT P0, PT, P0, PT, PT, 0x8, 0x80 ;  /* 0x000000000080781c */ /* 0x000fe2000070e170 */
[----:B------:R-:W-:-:S12]  /*4a10*/  IMAD.MOV.U32 R21, RZ, RZ, -0x1 ;  /* 0xffffffffff157424 */ /* 0x000fd800078e00ff */
[----:B------:R-:W-:Y:S05]  /*4a20*/  WARPSYNC.COLLECTIVE R21, `(.L_x_365) ;  /* 0x0000000015087348 */ /* 0x000fea0003c00000 */
[----:B------:R-:W-:Y:S01]  /*4a30*/  VOTE.ANY P0, P0 ;  /* 0x0000000000ff7806 */ /* 0x000fe20000000100 */
[----:B------:R-:W-:-:S12]  /*4a40*/  ENDCOLLECTIVE ;  /* 0x000000000000791b */ /* 0x000fd80003800000 */
.L_x_365:
[----:B------:R-:W-:Y:S05]  /*4a50*/  BSYNC B1 ;  /* 0x0000000000017941 */ /* 0x000fea0003800000 */
.L_x_364:
[----:B------:R-:W-:Y:S05]  /*4a60*/  BRA `(.L_x_366) ;  /* 0xffffffc800647947 */ /* 0x000fea000383ffff */
.L_x_330:
[----:B------:R-:W-:Y:S01]  /*4a70*/  BSSY B1, `(.L_x_367) ;  /* 0x0000006000017945 */ /* 0x000fe20003800000 */
[----:B------:R-:W-:Y:S01]  /*4a80*/  PLOP3.LUT P0, PT, P0, PT, PT, 0x8, 0x80 ;  /* 0x000000000080781c */ /* 0x000fe2000070e170 */
[----:B------:R-:W-:-:S12]  /*4a90*/  IMAD.MOV.U32 R21, RZ, RZ, -0x1 ;  /* 0xffffffffff157424 */ /* 0x000fd800078e00ff */
[----:B------:R-:W-:Y:S05]  /*4aa0*/  WARPSYNC.COLLECTIVE R21, `(.L_x_368) ;  /* 0x0000000015087348 */ /* 0x000fea0003c00000 */
[----:B------:R-:W-:Y:S01]  /*4ab0*/  VOTE.ANY P0, P0 ;  /* 0x0000000000ff7806 */ /* 0x000fe20000000100 */
[----:B------:R-:W-:-:S12]  /*4ac0*/  ENDCOLLECTIVE ;  /* 0x000000000000791b */ /* 0x000fd80003800000 */
.L_x_368:
[----:B------:R-:W-:Y:S05]  /*4ad0*/  BSYNC B1 ;  /* 0x0000000000017941 */ /* 0x000fea0003800000 */
.L_x_367:
[----:B------:R-:W-:Y:S05]  /*4ae0*/  BRA `(.L_x_369) ;  /* 0xffffffc800b87947 */ /* 0x000fea000383ffff */
.L_x_332:
[----:B------:R-:W-:Y:S01]  /*4af0*/  BSSY B1, `(.L_x_370) ;  /* 0x0000006000017945 */ /* 0x000fe20003800000 */
[----:B------:R-:W-:Y:S01]  /*4b00*/  PLOP3.LUT P0, PT, P0, PT, PT, 0x8, 0x80 ;  /* 0x000000000080781c */ /* 0x000fe2000070e170 */
[----:B------:R-:W-:-:S12]  /*4b10*/  IMAD.MOV.U32 R21, RZ, RZ, -0x1 ;  /* 0xffffffffff157424 */ /* 0x000fd800078e00ff */
[----:B------:R-:W-:Y:S05]  /*4b20*/  WARPSYNC.COLLECTIVE R21, `(.L_x_371) ;  /* 0x0000000015087348 */ /* 0x000fea0003c00000 */
[----:B------:R-:W-:Y:S01]  /*4b30*/  VOTE.ANY R21, PT, P0 ;  /* 0x0000000000157806 */ /* 0x000fe200000e0100 */
[----:B------:R-:W-:Y:S06]  /*4b40*/  ENDCOLLECTIVE ;  /* 0x000000000000791b */ /* 0x000fec0003800000 */
.L_x_371:
[----:B------:R-:W-:Y:S05]  /*4b50*/  BSYNC B1 ;  /* 0x0000000000017941 */ /* 0x000fea0003800000 */
.L_x_370:
[----:B------:R-:W-:Y:S01]  /*4b60*/  LOP3.LUT R21, R21, 0x80000000, R25, 0xec, !PT ;  /* 0x8000000015157812 */ /* 0x000fe200078eec19 */
[----:B------:R-:W-:Y:S02]  /*4b70*/  IMAD.MOV.U32 R20, RZ, RZ, R29 ;  /* 0x000000ffff147224 */ /* 0x000fe400078e001d */
[----:B------:R-:W-:Y:S02]  /*4b80*/  VIADD R24, R24, 0xffffffe0 ;  /* 0xffffffe018187836 */ /* 0x000fe40000000000 */
[----:B------:R-:W-:-:S05]  /*4b90*/  VIADD R16, R21, 0xffffffff ;  /* 0xffffffff15107836 */ /* 0x000fca0000000000 */
[----:B------:R-:W-:Y:S01]  /*4ba0*/  LOP3.LUT R49, R21, R16, RZ, 0xc, !PT ;  /* 0x0000001015317212 */ /* 0x000fe200078e0cff */
[----:B------:R-:W-:Y:S02]  /*4bb0*/  IMAD.MOV.U32 R16, RZ, RZ, 0x1 ;  /* 0x00000001ff107424 */ /* 0x000fe400078e00ff */
[----:B------:R-:W-:Y:S01]  /*4bc0*/  IMAD.MOV.U32 R21, RZ, RZ, -0x1 ;  /* 0xffffffffff157424 */ /* 0x000fe200078e00ff */
[----:B------:R0:W1:Y:S06]  /*4bd0*/  POPC R17, R49 ;  /* 0x0000003100117309 */ /* 0x00006c0000000000 */
[----:B01----:R-:W-:Y:S05]  /*4be0*/  WARPSYNC.COLLECTIVE R21, `(.L_x_372) ;  /* 0x0000000015087348 */ /* 0x003fea0003c00000 */
[----:B-1----:R1:W2:Y:S02]  /*4bf0*/  SHFL.DOWN P3, R22, R20, R16, R17 ;  /* 0x0800001014167389 */ /* 0x0022a40000060011 */
[----:B012---:R-:W-:Y:S05]  /*4c00*/  ENDCOLLECTIVE ;  /* 0x000000000000791b */ /* 0x007fea0003800000 */
.L_x_372:
[----:B------:R-:W-:Y:S01]  /*4c10*/  ISETP.GE.AND P0, PT, R39, R17, PT ;  /* 0x000000112700720c */ /* 0x000fe20003f06270 */
[----:B------:R-:W-:-:S03]  /*4c20*/  IMAD.MOV.U32 R16, RZ, RZ, 0x2 ;  /* 0x00000002ff107424 */ /* 0x000fc600078e00ff */
[----:B------:R-:W-:Y:S02]  /*4c30*/  SEL R22, R22, RZ, !P0 ;  /* 0x000000ff16167207 */ /* 0x000fe40004000000 */
[----:B------:R-:W-:-:S03]  /*4c40*/  ISETP.GT.AND P0, PT, R41, R17, PT ;  /* 0x000000112900720c */ /* 0x000fc60003f04270 */
[----:B------:R-:W-:-:S04]  /*4c50*/  IMAD.IADD R48, R22, 0x1, R29 ;  /* 0x0000000116307824 */ /* 0x000fc800078e021d */
[----:B------:R-:W-:-:S07]  /*4c60*/  IMAD.MOV.U32 R20, RZ, RZ, R48 ;  /* 0x000000ffff147224 */ /* 0x000fce00078e0030 */
[----:B------:R-:W-:Y:S05]  /*4c70*/  WARPSYNC.COLLECTIVE R21, `(.L_x_373) ;  /* 0x0000000015087348 */ /* 0x000fea0003c00000 */
[----:B------:R0:W1:Y:S02]  /*4c80*/  SHFL.DOWN P3, R22, R20, R16, R17 ;  /* 0x0800001014167389 */ /* 0x0000640000060011 */
[----:B01----:R-:W-:Y:S05]  /*4c90*/  ENDCOLLECTIVE ;  /* 0x000000000000791b */ /* 0x003fea0003800000 */
.L_x_373:
        /* <DEDUP_REMOVED lines=8> */
.L_x_374:
        /* <DEDUP_REMOVED lines=8> */
.L_x_375:
        /* <DEDUP_REMOVED lines=8> */
.L_x_376:
[----:B------:R-:W-:Y:S02]  /*4e20*/  SEL R22, R22, RZ, !P0 ;  /* 0x000000ff16167207 */ /* 0x000fe40004000000 */
[----:B------:R-:W-:Y:S02]  /*4e30*/  ISETP.NE.AND P0, PT, R28, 0x65, PT ;  /* 0x000000651c00780c */ /* 0x000fe40003f05270 */
[----:B------:R-:W-:-:S11]  /*4e40*/  IADD3 R46, PT, PT, R29, R22, R46 ;  /* 0x000000161d2e7210 */ /* 0x000fd60007ffe02e */
[----:B------:R-:W-:Y:S05]  /*4e50*/  WARPSYNC.COLLECTIVE R21, `(.L_x_377) ;  /* 0x0000000015087348 */ /* 0x000fea0003c00000 */
[----:B------:R-:W-:Y:S01]  /*4e60*/  VOTE.ALL P0, P0 ;  /* 0x0000000000ff7806 */ /* 0x000fe20000000000 */
[----:B------:R-:W-:-:S12]  /*4e70*/  ENDCOLLECTIVE ;  /* 0x000000000000791b */ /* 0x000fd80003800000 */
.L_x_377:
[----:B------:R-:W-:Y:S05]  /*4e80*/  BRA `(.L_x_378) ;  /* 0xffffffc800507947 */ /* 0x000fea000383ffff */
.L_x_337:
[----:B------:R-:W-:Y:S01]  /*4e90*/  BSSY B0, `(.L_x_379) ;  /* 0x0000006000007945 */ /* 0x000fe20003800000 */
[----:B------:R-:W-:Y:S01]  /*4ea0*/  PLOP3.LUT P0, PT, P0, PT, PT, 0x8, 0x80 ;  /* 0x000000000080781c */ /* 0x000fe2000070e170 */
[----:B------:R-:W-:-:S12]  /*4eb0*/  IMAD.MOV.U32 R21, RZ, RZ, -0x1 ;  /* 0xffffffffff157424 */ /* 0x000fd800078e00ff */
[----:B------:R-:W-:Y:S05]  /*4ec0*/  WARPSYNC.COLLECTIVE R21, `(.L_x_380) ;  /* 0x0000000015087348 */ /* 0x000fea0003c00000 */
[----:B------:R-:W-:Y:S01]  /*4ed0*/  VOTE.ANY P0, P0 ;  /* 0x0000000000ff7806 */ /* 0x000fe20000000100 */
[----:B------:R-:W-:-:S12]  /*4ee0*/  ENDCOLLECTIVE ;  /* 0x000000000000791b */ /* 0x000fd80003800000 */
.L_x_380:
[----:B------:R-:W-:Y:S05]  /*4ef0*/  BSYNC B0 ;  /* 0x0000000000007941 */ /* 0x000fea0003800000 */
.L_x_379:
[----:B------:R-:W-:Y:S05]  /*4f00*/  BRA `(.L_x_381) ;  /* 0xffffffe000907947 */ /* 0x000fea000383ffff */
.L_x_339:
[----:B------:R-:W-:Y:S01]  /*4f10*/  BSSY B0, `(.L_x_382) ;  /* 0x0000006000007945 */ /* 0x000fe20003800000 */
[----:B------:R-:W-:Y:S01]  /*4f20*/  PLOP3.LUT P0, PT, P0, PT, PT, 0x8, 0x80 ;  /* 0x000000000080781c */ /* 0x000fe2000070e170 */
[----:B------:R-:W-:-:S12]  /*4f30*/  IMAD.MOV.U32 R21, RZ, RZ, -0x1 ;  /* 0xffffffffff157424 */ /* 0x000fd800078e00ff */
[----:B------:R-:W-:Y:S05]  /*4f40*/  WARPSYNC.COLLECTIVE R21, `(.L_x_383) ;  /* 0x0000000015087348 */ /* 0x000fea0003c00000 */
[----:B------:R-:W-:Y:S01]  /*4f50*/  VOTE.ANY P0, P0 ;  /* 0x0000000000ff7806 */ /* 0x000fe20000000100 */
[----:B------:R-:W-:-:S12]  /*4f60*/  ENDCOLLECTIVE ;  /* 0x000000000000791b */ /* 0x000fd80003800000 */
.L_x_383:
[----:B------:R-:W-:Y:S05]  /*4f70*/  BSYNC B0 ;  /* 0x0000000000007941 */ /* 0x000fea0003800000 */
.L_x_382:
[----:B------:R-:W-:Y:S05]  /*4f80*/  BRA `(.L_x_384) ;  /* 0xffffffe000e47947 */ /* 0x000fea000383ffff */
.L_x_341:
[----:B------:R-:W0:Y:S01]  /*4f90*/  S2R R26, SR_GEMASK ;  /* 0x00000000001a7919 */ /* 0x000e220000003c00 */
[----:B------:R-:W-:Y:S01]  /*4fa0*/  BSSY B0, `(.L_x_385) ;  /* 0x0000006000007945 */ /* 0x000fe20003800000 */
[----:B------:R-:W-:Y:S01]  /*4fb0*/  PLOP3.LUT P0, PT, P0, PT, PT, 0x8, 0x80 ;  /* 0x000000000080781c */ /* 0x000fe2000070e170 */
[----:B------:R-:W-:-:S12]  /*4fc0*/  IMAD.MOV.U32 R21, RZ, RZ, -0x1 ;  /* 0xffffffffff157424 */ /* 0x000fd800078e00ff */
[----:B0-----:R-:W-:Y:S05]  /*4fd0*/  WARPSYNC.COLLECTIVE R21, `(.L_x_386) ;  /* 0x0000000015087348 */ /* 0x001fea0003c00000 */
[----:B------:R-:W-:Y:S01]  /*4fe0*/  VOTE.ANY R21, PT, P0 ;  /* 0x0000000000157806 */ /* 0x000fe200000e0100 */
[----:B0-----:R-:W-:Y:S06]  /*4ff0*/  ENDCOLLECTIVE ;  /* 0x000000000000791b */ /* 0x001fec0003800000 */
.L_x_386:
[----:B------:R-:W-:Y:S05]  /*5000*/  BSYNC B0 ;  /* 0x0000000000007941 */ /* 0x000fea0003800000 */
.L_x_385:
[----:B------:R-:W-:Y:S01]  /*5010*/  LOP3.LUT R21, R21, 0x80000000, R26, 0xec, !PT ;  /* 0x8000000015157812 */ /* 0x000fe200078eec1a */
[----:B------:R-:W-:-:S04]  /*5020*/  IMAD.MOV.U32 R20, RZ, RZ, R19 ;  /* 0x000000ffff147224 */ /* 0x000fc800078e0013 */
[----:B------:R-:W-:-:S05]  /*5030*/  VIADD R16, R21, 0xffffffff ;  /* 0xffffffff15107836 */ /* 0x000fca0000000000 */
[----:B------:R-:W-:Y:S01]  /*5040*/  LOP3.LUT R47, R21, R16, RZ, 0xc, !PT ;  /* 0x00000010152f7212 */ /* 0x000fe200078e0cff */
[----:B------:R-:W-:Y:S02]  /*5050*/  IMAD.MOV.U32 R16, RZ, RZ, 0x1 ;  /* 0x00000001ff107424 */ /* 0x000fe400078e00ff */
[----:B------:R-:W-:-:S03]  /*5060*/  IMAD.MOV.U32 R21, RZ, RZ, -0x1 ;  /* 0xffffffffff157424 */ /* 0x000fc600078e00ff */
[----:B------:R-:W0:Y:S02]  /*5070*/  POPC R47, R47 ;  /* 0x0000002f002f7309 */ /* 0x000e240000000000 */
[----:B0-----:R-:W-:Y:S01]  /*5080*/  IMAD.MOV.U32 R17, RZ, RZ, R47 ;  /* 0x000000ffff117224 */ /* 0x001fe200078e002f */
[----:B------:R-:W-:-:S13]  /*5090*/  ISETP.GE.AND P0, PT, R38, R47, PT ;  /* 0x0000002f2600720c */ /* 0x000fda0003f06270 */
[----:B------:R-:W-:Y:S05]  /*50a0*/  WARPSYNC.COLLECTIVE R21, `(.L_x_387) ;  /* 0x0000000015087348 */ /* 0x000fea0003c00000 */
[----:B------:R0:W1:Y:S02]  /*50b0*/  SHFL.DOWN P3, R22, R20, R16, R17 ;  /* 0x0800001014167389 */ /* 0x0000640000060011 */
[----:B01----:R-:W-:Y:S05]  /*50c0*/  ENDCOLLECTIVE ;  /* 0x000000000000791b */ /* 0x003fea0003800000 */
.L_x_387:
[----:B------:R-:W-:Y:S01]  /*50d0*/  IMAD.MOV.U32 R16, RZ, RZ, 0x2 ;  /* 0x00000002ff107424 */ /* 0x000fe200078e00ff */
        /* <DEDUP_REMOVED lines=8> */
.L_x_388:
        /* <DEDUP_REMOVED lines=9> */
.L_x_389:
        /* <DEDUP_REMOVED lines=9> */
.L_x_390:
[----:B------:R-:W-:Y:S01]  /*5280*/  IMAD.MOV.U32 R16, RZ, RZ, 0x10 ;  /* 0x00000010ff107424 */ /* 0x000fe200078e00ff */
[----:B------:R-:W-:Y:S02]  /*5290*/  SEL R19, R22, RZ, !P0 ;  /* 0x000000ff16137207 */ /* 0x000fe40004000000 */
[----:B------:R-:W-:Y:S01]  /*52a0*/  ISETP.NE.AND P0, PT, R18, 0x65, PT ;  /* 0x000000651200780c */ /* 0x000fe20003f05270 */
[----:B------:R-:W-:Y:S02]  /*52b0*/  VIADD R18, R38, 0x10 ;  /* 0x0000001026127836 */ /* 0x000fe40000000000 */
[----:B------:R-:W-:-:S03]  /*52c0*/  IMAD.IADD R48, R50, 0x1, R19 ;  /* 0x0000000132307824 */ /* 0x000fc600078e0213 */
[----:B------:R-:W-:Y:S01]  /*52d0*/  ISETP.GT.AND P2, PT, R18, R47, PT ;  /* 0x0000002f1200720c */ /* 0x000fe20003f44270 */
[----:B------:R-:W-:Y:S01]  /*52e0*/  IMAD.MOV.U32 R20, RZ, RZ, R48 ;  /* 0x000000ffff147224 */ /* 0x000fe200078e0030 */
[----:B------:R-:W0:Y:S11]  /*52f0*/  LDC.64 R18, c[0x0][0x390] ;  /* 0x0000e400ff127b82 */ /* 0x000e360000000a00 */
[----:B0-----:R-:W-:Y:S05]  /*5300*/  WARPSYNC.COLLECTIVE R21, `(.L_x_391) ;  /* 0x0000000015087348 */ /* 0x001fea0003c00000 */
[----:B------:R1:W2:Y:S02]  /*5310*/  SHFL.DOWN P3, R22, R20, R16, R17 ;  /* 0x0800001014167389 */ /* 0x0002a40000060011 */
[----:B012---:R-:W-:Y:S05]  /*5320*/  ENDCOLLECTIVE ;  /* 0x000000000000791b */ /* 0x007fea0003800000 */
.L_x_391:
[----:B------:R-:W-:Y:S05]  /*5330*/  WARPSYNC.COLLECTIVE R21, `(.L_x_392) ;  /* 0x0000000015087348 */ /* 0x000fea0003c00000 */
[----:B------:R-:W-:Y:S01]  /*5340*/  VOTE.ALL P0, P0 ;  /* 0x0000000000ff7806 */ /* 0x000fe20000000000 */
[----:B------:R-:W-:-:S12]  /*5350*/  ENDCOLLECTIVE ;  /* 0x000000000000791b */ /* 0x000fd80003800000 */
.L_x_392:
[----:B------:R-:W-:Y:S02]  /*5360*/  SEL R45, R22, RZ, !P2 ;  /* 0x000000ff162d7207 */ /* 0x000fe40005000000 */
[----:B------:R-:W-:-:S03]  /*5370*/  IADD3 R44, P3, PT, R18, 0x100, RZ ;  /* 0x00000100122c7810 */ /* 0x000fc60007f7e0ff */
[----:B------:R-:W-:Y:S02]  /*5380*/  IMAD.IADD R46, R48, 0x1, R45 ;  /* 0x00000001302e7824 */ /* 0x000fe400078e022d */
[----:B------:R-:W-:Y:S01]  /*5390*/  IMAD.X R45, RZ, RZ, R19, P3 ;  /* 0x000000ffff2d7224 */ /* 0x000fe200018e0613 */
[----:B------:R-:W-:Y:S07]  /*53a0*/  BRA `(.L_x_393) ;  /* 0xffffffe000787947 */ /* 0x000fee000383ffff */
.L_x_343:
[----:B------:R-:W-:Y:S01]  /*53b0*/  BSSY B0, `(.L_x_394) ;  /* 0x0000006000007945 */ /* 0x000fe20003800000 */
[----:B------:R-:W-:Y:S01]  /*53c0*/  PLOP3.LUT P0, PT, P0, PT, PT, 0x8, 0x80 ;  /* 0x000000000080781c */ /* 0x000fe2000070e170 */
[----:B------:R-:W-:-:S12]  /*53d0*/  IMAD.MOV.U32 R21, RZ, RZ, -0x1 ;  /* 0xffffffffff157424 */ /* 0x000fd800078e00ff */
[----:B------:R-:W-:Y:S05]  /*53e0*/  WARPSYNC.COLLECTIVE R21, `(.L_x_395) ;  /* 0x0000000015087348 */ /* 0x000fea0003c00000 */
[----:B------:R-:W-:Y:S01]  /*53f0*/  VOTE.ANY P0, P0 ;  /* 0x0000000000ff7806 */ /* 0x000fe20000000100 */
[----:B------:R-:W-:-:S12]  /*5400*/  ENDCOLLECTIVE ;  /* 0x000000000000791b */ /* 0x000fd80003800000 */
.L_x_395:
[----:B------:R-:W-:Y:S05]  /*5410*/  BSYNC B0 ;  /* 0x0000000000007941 */ /* 0x000fea0003800000 */
.L_x_394:
[----:B------:R-:W-:Y:S05]  /*5420*/  BRA `(.L_x_396) ;  /* 0xffffffe000807947 */ /* 0x000fea000383ffff */
.L_x_345:
[----:B------:R-:W-:Y:S01]  /*5430*/  BSSY B0, `(.L_x_397) ;  /* 0x0000006000007945 */ /* 0x000fe20003800000 */
[----:B------:R-:W-:Y:S01]  /*5440*/  PLOP3.LUT P0, PT, P0, PT, PT, 0x8, 0x80 ;  /* 0x000000000080781c */ /* 0x000fe2000070e170 */
[----:B------:R-:W-:-:S12]  /*5450*/  IMAD.MOV.U32 R21, RZ, RZ, -0x1 ;  /* 0xffffffffff157424 */ /* 0x000fd800078e00ff */
[----:B------:R-:W-:Y:S05]  /*5460*/  WARPSYNC.COLLECTIVE R21, `(.L_x_398) ;  /* 0x0000000015087348 */ /* 0x000fea0003c00000 */
[----:B------:R-:W-:Y:S01]  /*5470*/  VOTE.ANY P0, P0 ;  /* 0x0000000000ff7806 */ /* 0x000fe20000000100 */
[----:B------:R-:W-:-:S12]  /*5480*/  ENDCOLLECTIVE ;  /* 0x000000000000791b */ /* 0x000fd80003800000 */
.L_x_398:
[----:B------:R-:W-:Y:S05]  /*5490*/  BSYNC B0 ;  /* 0x0000000000007941 */ /* 0x000fea0003800000 */
.L_x_397:
[----:B------:R-:W-:Y:S05]  /*54a0*/  BRA `(.L_x_399) ;  /* 0xffffffe000d47947 */ /* 0x000fea000383ffff */
.L_x_347:
[----:B------:R-:W-:Y:S01]  /*54b0*/  BSSY B0, `(.L_x_400) ;  /* 0x0000006000007945 */ /* 0x000fe20003800000 */
[----:B------:R-:W-:Y:S01]  /*54c0*/  PLOP3.LUT P0, PT, P0, PT, PT, 0x8, 0x80 ;  /* 0x000000000080781c */ /* 0x000fe2000070e170 */
[----:B------:R-:W-:-:S12]  /*54d0*/  IMAD.MOV.U32 R21, RZ, RZ, -0x1 ;  /* 0xffffffffff157424 */ /* 0x000fd800078e00ff */
[----:B------:R-:W-:Y:S05]  /*54e0*/  WARPSYNC.COLLECTIVE R21, `(.L_x_401) ;  /* 0x0000000015087348 */ /* 0x000fea0003c00000 */
[----:B------:R-:W-:Y:S01]  /*54f0*/  VOTE.ANY R21, PT, P0 ;  /* 0x0000000000157806 */ /* 0x000fe200000e0100 */
[----:B------:R-:W-:Y:S06]  /*5500*/  ENDCOLLECTIVE ;  /* 0x000000000000791b */ /* 0x000fec0003800000 */
.L_x_401:
[----:B------:R-:W-:Y:S05]  /*5510*/  BSYNC B0 ;  /* 0x0000000000007941 */ /* 0x000fea0003800000 */
.L_x_400:
        /* <DEDUP_REMOVED lines=11> */
.L_x_402:
        /* <DEDUP_REMOVED lines=10> */
.L_x_403:
[----:B------:R-:W-:Y:S01]  /*5670*/  IMAD.MOV.U32 R16, RZ, RZ, 0x4 ;  /* 0x00000004ff107424 */ /* 0x000fe200078e00ff */
[----:B------:R-:W-:Y:S01]  /*5680*/  SEL R19, R22, RZ, !P0 ;  /* 0x000000ff16137207 */ /* 0x000fe20004000000 */
[----:B------:R-:W-:-:S04]  /*5690*/  VIADD R22, R38, 0x4 ;  /* 0x0000000426167836 */ /* 0x000fc80000000000 */
[----:B------:R-:W-:Y:S01]  /*56a0*/  IMAD.IADD R50, R48, 0x1, R19 ;  /* 0x0000000130327824 */ /* 0x000fe200078e0213 */
[----:B------:R-:W-:Y:S01]  /*56b0*/  ISETP.GT.AND P0, PT, R22, R17, PT ;  /* 0x000000111600720c */ /* 0x000fe20003f04270 */
[----:B------:R-:W-:Y:S02]  /*56c0*/  VIADD R48, R38, 0x10 ;  /* 0x0000001026307836 */ /* 0x000fe40000000000 */
[----:B------:R-:W-:-:S10]  /*56d0*/  IMAD.MOV.U32 R20, RZ, RZ, R50 ;  /* 0x000000ffff147224 */ /* 0x000fd400078e0032 */
[----:B------:R-:W-:Y:S05]  /*56e0*/  WARPSYNC.COLLECTIVE R21, `(.L_x_404) ;  /* 0x0000000015087348 */ /* 0x000fea0003c00000 */
[----:B------:R0:W1:Y:S02]  /*56f0*/  SHFL.DOWN P3, R22, R20, R16, R17 ;  /* 0x0800001014167389 */ /* 0x0000640000060011 */
[----:B01----:R-:W-:Y:S05]  /*5700*/  ENDCOLLECTIVE ;  /* 0x000000000000791b */ /* 0x003fea0003800000 */
.L_x_404:
        /* <DEDUP_REMOVED lines=9> */
.L_x_405:
        /* <DEDUP_REMOVED lines=8> */
.L_x_406:
[----:B------:R-:W-:Y:S02]  /*5820*/  SEL R22, R22, RZ, !P0 ;  /* 0x000000ff16167207 */ /* 0x000fe40004000000 */
[----:B------:R-:W-:Y:S02]  /*5830*/  ISETP.NE.AND P0, PT, R18, 0x65, PT ;  /* 0x000000651200780c */ /* 0x000fe40003f05270 */
[----:B------:R-:W-:-:S11]  /*5840*/  IADD3 R46, PT, PT, R19, R22, R46 ;  /* 0x00000016132e7210 */ /* 0x000fd60007ffe02e */
[----:B------:R-:W-:Y:S05]  /*5850*/  WARPSYNC.COLLECTIVE R21, `(.L_x_407) ;  /* 0x0000000015087348 */ /* 0x000fea0003c00000 */
[----:B------:R-:W-:Y:S01]  /*5860*/  VOTE.ALL P0, P0 ;  /* 0x0000000000ff7806 */ /* 0x000fe20000000000 */
[----:B------:R-:W-:-:S12]  /*5870*/  ENDCOLLECTIVE ;  /* 0x000000000000791b */ /* 0x000fd80003800000 */
.L_x_407:
[----:B------:R-:W-:Y:S05]  /*5880*/  BRA `(.L_x_408) ;  /* 0xffffffe0006c7947 */ /* 0x000fea000383ffff */
.L_x_409:
        /* <DEDUP_REMOVED lines=15> */
.L_x_509:


//--------------------- .text._ZN3cub18CUB_300001_SM_10006detail4scan20DeviceScanInitKernelINS0_13ScanTileStateIiLb1EEEEEvT_i --------------------------
	.section	.text._ZN3cub18CUB_300001_SM_10006detail4scan20DeviceScanInitKernelINS0_13ScanTileStateIiLb1EEEEEvT_i,"ax",@progbits
	.align	128
        .global         _ZN3cub18CUB_300001_SM_10006detail4scan20DeviceScanInitKernelINS0_13ScanTileStateIiLb1EEEEEvT_i
        .type           _ZN3cub18CUB_300001_SM_10006detail4scan20DeviceScanInitKernelINS0_13ScanTileStateIiLb1EEEEEvT_i,@function
        .size           _ZN3cub18CUB_300001_SM_10006detail4scan20DeviceScanInitKernelINS0_13ScanTileStateIiLb1EEEEEvT_i,(.L_x_510 - _ZN3cub18CUB_300001_SM_10006detail4scan20DeviceScanInitKernelINS0_13ScanTileStateIiLb1EEEEEvT_i)
        .other          _ZN3cub18CUB_300001_SM_10006detail4scan20DeviceScanInitKernelINS0_13ScanTileStateIiLb1EEEEEvT_i,@"STO_CUDA_ENTRY STV_DEFAULT"
_ZN3cub18CUB_300001_SM_10006detail4scan20DeviceScanInitKernelINS0_13ScanTileStateIiLb1EEEEEvT_i:
.text._ZN3cub18CUB_300001_SM_10006detail4scan20DeviceScanInitKernelINS0_13ScanTileStateIiLb1EEEEEvT_i:
[----:B------:R-:W-:Y:S01]  /*0000*/  LDC R1, c[0x0][0x37c] ;  /* 0x0000df00ff017b82 */ /* 0x000fe20000000800 */
[----:B------:R-:W0:Y:S07]  /*0010*/  S2R R0, SR_TID.X ;  /* 0x0000000000007919 */ /* 0x000e2e0000002100 */
[----:B------:R-:W1:Y:S01]  /*0020*/  S2UR UR6, SR_CTAID.X ;  /* 0x00000000000679c3 */ /* 0x000e620000002500 */
[----:B------:R-:W2:Y:S07]  /*0030*/  LDCU UR4, c[0x0][0x388] ;  /* 0x00007100ff0477ac */ /* 0x000eae0008000800 */
[----:B------:R-:W1:Y:S01]  /*0040*/  LDC R5, c[0x0][0x360] ;  /* 0x0000d800ff057b82 */ /* 0x000e620000000800 */
[----:B0-----:R-:W-:Y:S01]  /*0050*/  ISETP.GT.U32.AND P0, PT, R0, 0x1f, PT ;  /* 0x0000001f0000780c */ /* 0x001fe20003f04070 */
[----:B-1----:R-:W-:-:S03]  /*0060*/  IMAD R5, R5, UR6, R0 ;  /* 0x0000000605057c24 */ /* 0x002fc6000f8e0200 */
[----:B------:R-:W-:Y:S02]  /*0070*/  ISETP.NE.OR P0, PT, RZ, UR6, P0 ;  /* 0x00000006ff007c0c */ /* 0x000fe40008705670 */
[----:B--2---:R-:W-:Y:S01]  /*0080*/  ISETP.GE.AND P1, PT, R5, UR4, PT ;  /* 0x0000000405007c0c */ /* 0x004fe2000bf26270 */
[----:B------:R-:W0:-:S12]  /*0090*/  LDCU.64 UR4, c[0x0][0x358] ;  /* 0x00006b00ff0477ac */ /* 0x000e180008000a00 */
[----:B------:R-:W1:Y:S01]  /*00a0*/  @!P1 LDC.64 R2, c[0x0][0x380] ;  /* 0x0000e000ff029b82 */ /* 0x000e620000000a00 */
[----:B------:R-:W-:Y:S01]  /*00b0*/  @!P1 MOV R4, 0x63 ;  /* 0x0000006300049802 */ /* 0x000fe20000000f00 */
[----:B-1----:R-:W-:-:S04]  /*00c0*/  @!P1 IMAD.WIDE R2, R5, 0x8, R2 ;  /* 0x0000000805029825 */ /* 0x002fc800078e0202 */
[----:B------:R-:W-:-:S05]  /*00d0*/  HFMA2 R5, -RZ, RZ, 0, 0 ;  /* 0x00000000ff057431 */ /* 0x000fca00000001ff */
[----:B0-----:R0:W-:Y:S01]  /*00e0*/  @!P1 STG.E.64 desc[UR4][R2.64+0x100], R4 ;  /* 0x0001000402009986 */ /* 0x0011e2000c101b04 */
[----:B------:R-:W-:Y:S05]  /*00f0*/  @P0 EXIT ;  /* 0x000000000000094d */ /* 0x000fea0003800000 */
[----:B0-----:R-:W0:Y:S02]  /*0100*/  LDC.64 R2, c[0x0][0x380] ;  /* 0x0000e000ff027b82 */ /* 0x001e240000000a00 */
[----:B0-----:R-:W-:-:S05]  /*0110*/  IMAD.WIDE.U32 R2, R0, 0x8, R2 ;  /* 0x0000000800027825 */ /* 0x001fca00078e0002 */
[----:B------:R-:W-:Y:S01]  /*0120*/  STG.E.64 desc[UR4][R2.64], RZ ;  /* 0x000000ff02007986 */ /* 0x000fe2000c101b04 */
[----:B------:R-:W-:Y:S05]  /*0130*/  EXIT ;  /* 0x000000000000794d */ /* 0x000fea0003800000 */
.L_x_410:
        /* <DEDUP_REMOVED lines=12> */
.L_x_510:


//--------------------- .text._ZN3cub18CUB_300001_SM_10006detail9transform16transform_kernelINS2_10policy_hubILb1EN4cuda3std3__45tupleIJN6thrust24THRUST_300001_SM_1000_NS20permutation_iteratorINSA_6detail15normal_iteratorINSA_10device_ptrIKfEEEENSD_INSE_IiEEEEEEEEEE10policy1000ElNS7_10__identityENSD_INSE_IfEEEEJSK_EEEvT0_iT1_T2_DpNS2_10kernel_argIT3_EE --------------------------
	.section	.text._ZN3cub18CUB_300001_SM_10006detail9transform16transform_kernelINS2_10policy_hubILb1EN4cuda3std3__45tupleIJN6thrust24THRUST_300001_SM_1000_NS20permutation_iteratorINSA_6detail15normal_iteratorINSA_10device_ptrIKfEEEENSD_INSE_IiEEEEEEEEEE10policy1000ElNS7_10__identityENSD_INSE_IfEEEEJSK_EEEvT0_iT1_T2_DpNS2_10kernel_argIT3_EE,"ax",@progbits
	.align	128
        .global         _ZN3cub18CUB_300001_SM_10006detail9transform16transform_kernelINS2_10policy_hubILb1EN4cuda3std3__45tupleIJN6thrust24THRUST_300001_SM_1000_NS20permutation_iteratorINSA_6detail15normal_iteratorINSA_10device_ptrIKfEEEENSD_INSE_IiEEEEEEEEEE10policy1000ElNS7_10__identityENSD_INSE_IfEEEEJSK_EEEvT0_iT1_T2_DpNS2_10kernel_argIT3_EE
        .type           _ZN3cub18CUB_300001_SM_10006detail9transform16transform_kernelINS2_10policy_hubILb1EN4cuda3std3__45tupleIJN6thrust24THRUST_300001_SM_1000_NS20permutation_iteratorINSA_6detail15normal_iteratorINSA_10device_ptrIKfEEEENSD_INSE_IiEEEEEEEEEE10policy1000ElNS7_10__identityENSD_INSE_IfEEEEJSK_EEEvT0_iT1_T2_DpNS2_10kernel_argIT3_EE,@function
        .size           _ZN3cub18CUB_300001_SM_10006detail9transform16transform_kernelINS2_10policy_hubILb1EN4cuda3std3__45tupleIJN6thrust24THRUST_300001_SM_1000_NS20permutation_iteratorINSA_6detail15normal_iteratorINSA_10device_ptrIKfEEEENSD_INSE_IiEEEEEEEEEE10policy1000ElNS7_10__identityENSD_INSE_IfEEEEJSK_EEEvT0_iT1_T2_DpNS2_10kernel_argIT3_EE,(.L_x_511 - _ZN3cub18CUB_300001_SM_10006detail9transform16transform_kernelINS2_10policy_hubILb1EN4cuda3std3__45tupleIJN6thrust24THRUST_300001_SM_1000_NS20permutation_iteratorINSA_6detail15normal_iteratorINSA_10device_ptrIKfEEEENSD_INSE_IiEEEEEEEEEE10policy1000ElNS7_10__identityENSD_INSE_IfEEEEJSK_EEEvT0_iT1_T2_DpNS2_10kernel_argIT3_EE)
        .other          _ZN3cub18CUB_300001_SM_10006detail9transform16transform_kernelINS2_10policy_hubILb1EN4cuda3std3__45tupleIJN6thrust24THRUST_300001_SM_1000_NS20permutation_iteratorINSA_6detail15normal_iteratorINSA_10device_ptrIKfEEEENSD_INSE_IiEEEEEEEEEE10policy1000ElNS7_10__identityENSD_INSE_IfEEEEJSK_EEEvT0_iT1_T2_DpNS2_10kernel_argIT3_EE,@"STO_CUDA_ENTRY STV_DEFAULT"
_ZN3cub18CUB_300001_SM_10006detail9transform16transform_kernelINS2_10policy_hubILb1EN4cuda3std3__45tupleIJN6thrust24THRUST_300001_SM_1000_NS20permutation_iteratorINSA_6detail15normal_iteratorINSA_10device_ptrIKfEEEENSD_INSE_IiEEEEEEEEEE10policy1000ElNS7_10__identityENSD_INSE_IfEEEEJSK_EEEvT0_iT1_T2_DpNS2_10kernel_argIT3_EE:
.text._ZN3cub18CUB_300001_SM_10006detail9transform16transform_kernelINS2_10policy_hubILb1EN4cuda3std3__45tupleIJN6thrust24THRUST_300001_SM_1000_NS20permutation_iteratorINSA_6detail15normal_iteratorINSA_10device_ptrIKfEEEENSD_INSE_IiEEEEEEEEEE10policy1000ElNS7_10__identityENSD_INSE_IfEEEEJSK_EEEvT0_iT1_T2_DpNS2_10kernel_argIT3_EE:
[----:B------:R-:W-:Y:S08]  /*0000*/  LDC R1, c[0x0][0x37c] ;  /* 0x0000df00ff017b82 */ /* 0x000ff00000000800 */
[----:B------:R-:W0:Y:S01]  /*0010*/  LDC R0, c[0x0][0x388] ;  /* 0x0000e200ff007b82 */ /* 0x000e220000000800 */
[----:B------:R-:W1:Y:S01]  /*0020*/  LDCU.64 UR6, c[0x0][0x380] ;  /* 0x00007000ff0677ac */ /* 0x000e620008000a00 */
[----:B------:R-:W2:Y:S06]  /*0030*/  LDCU.128 UR8, c[0x0][0x390] ;  /* 0x00007200ff0877ac */ /* 0x000eac0008000c00 */
[----:B------:R-:W3:Y:S01]  /*0040*/  S2UR UR4, SR_CTAID.X ;  /* 0x00000000000479c3 */ /* 0x000ee20000002500 */
[----:B0-----:R-:W-:-:S04]  /*0050*/  SHF.L.U32 R5, R0, 0x7, RZ ;  /* 0x0000000700057819 */ /* 0x001fc800000006ff */
[----:B------:R-:W-:Y:S01]  /*0060*/  SHF.R.S32.HI R4, RZ, 0x1f, R5 ;  /* 0x0000001fff047819 */ /* 0x000fe20000011405 */
[----:B---3--:R-:W-:-:S04]  /*0070*/  IMAD.WIDE.U32 R2, R5, UR4, RZ ;  /* 0x0000000405027c25 */ /* 0x008fc8000f8e00ff */
[----:B------:R-:W-:Y:S01]  /*0080*/  IMAD R7, R4, UR4, RZ ;  /* 0x0000000404077c24 */ /* 0x000fe2000f8e02ff */
[----:B-1----:R-:W-:Y:S01]  /*0090*/  IADD3 R6, P1, PT, -R2, UR6, RZ ;  /* 0x0000000602067c10 */ /* 0x002fe2000ff3e1ff */
[----:B------:R-:W0:Y:S03]  /*00a0*/  LDCU.64 UR4, c[0x0][0x358] ;  /* 0x00006b00ff0477ac */ /* 0x000e260008000a00 */
[----:B------:R-:W-:Y:S02]  /*00b0*/  IADD3 R7, PT, PT, R3, R7, RZ ;  /* 0x0000000703077210 */ /* 0x000fe40007ffe0ff */
[----:B------:R-:W-:Y:S02]  /*00c0*/  ISETP.LT.U32.AND P0, PT, R6, R5, PT ;  /* 0x000000050600720c */ /* 0x000fe40003f01070 */
[----:B------:R-:W-:Y:S02]  /*00d0*/  IADD3.X R3, PT, PT, ~R7, UR7, RZ, P1, !PT ;  /* 0x0000000707037c10 */ /* 0x000fe40008ffe5ff */
[----:B------:R-:W-:-:S02]  /*00e0*/  SHF.L.U64.HI R7, R2, 0x2, R7 ;  /* 0x0000000202077819 */ /* 0x000fc40000010207 */
[----:B------:R-:W-:Y:S01]  /*00f0*/  ISETP.LT.AND.EX P0, PT, R3, R4, PT, P0 ;  /* 0x000000040300720c */ /* 0x000fe20003f01300 */
[----:B------:R-:W-:-:S03]  /*0100*/  IMAD.SHL.U32 R4, R2, 0x4, RZ ;  /* 0x0000000402047824 */ /* 0x000fc600078e00ff */
[----:B------:R-:W-:Y:S02]  /*0110*/  SEL R6, R6, R5, P0 ;  /* 0x0000000506067207 */ /* 0x000fe40000000000 */
[C---:B--2---:R-:W-:Y:S02]  /*0120*/  IADD3 R2, P1, PT, R4.reuse, UR10, RZ ;  /* 0x0000000a04027c10 */ /* 0x044fe4000ff3e0ff */
[----:B------:R-:W-:Y:S02]  /*0130*/  ISETP.NE.AND P0, PT, R5, R6, PT ;  /* 0x000000060500720c */ /* 0x000fe40003f05270 */
[----:B------:R-:W-:Y:S02]  /*0140*/  IADD3 R4, P2, PT, R4, UR8, RZ ;  /* 0x0000000804047c10 */ /* 0x000fe4000ff5e0ff */
[C---:B------:R-:W-:Y:S02]  /*0150*/  IADD3.X R3, PT, PT, R7.reuse, UR11, RZ, P1, !PT ;  /* 0x0000000b07037c10 */ /* 0x040fe40008ffe4ff */
[----:B------:R-:W-:-:S07]  /*0160*/  IADD3.X R5, PT, PT, R7, UR9, RZ, P2, !PT ;  /* 0x0000000907057c10 */ /* 0x000fce00097fe4ff */
[----:B0-----:R-:W-:Y:S05]  /*0170*/  @!P0 BRA `(.L_x_411) ;  /* 0x0000000c00608947 */ /* 0x001fea0003800000 */
[----:B------:R-:W-:-:S13]  /*0180*/  ISETP.GE.AND P0, PT, R0, 0x1, PT ;  /* 0x000000010000780c */ /* 0x000fda0003f06270 */
[----:B------:R-:W-:Y:S05]  /*0190*/  @!P0 EXIT ;  /* 0x000000000000894d */ /* 0x000fea0003800000 */
[----:B------:R-:W0:Y:S01]  /*01a0*/  S2R R7, SR_TID.X ;  /* 0x0000000000077919 */ /* 0x000e220000002100 */
[C---:B------:R-:W-:Y:S01]  /*01b0*/  ISETP.GE.U32.AND P0, PT, R0.reuse, 0x8, PT ;  /* 0x000000080000780c */ /* 0x040fe20003f06070 */
[----:B------:R-:W-:Y:S01]  /*01c0*/  HFMA2 R10, -RZ, RZ, 0, 0 ;  /* 0x00000000ff0a7431 */ /* 0x000fe200000001ff */
[----:B------:R-:W-:-:S11]  /*01d0*/  LOP3.LUT R16, R0, 0x7, RZ, 0xc0, !PT ;  /* 0x0000000700107812 */ /* 0x000fd600078ec0ff */
[----:B------:R-:W-:Y:S05]  /*01e0*/  @!P0 BRA `(.L_x_412) ;  /* 0x0000000800048947 */ /* 0x000fea0003800000 */
[----:B0-----:R-:W-:-:S13]  /*01f0*/  ISETP.GE.AND P0, PT, R7, R6, PT ;  /* 0x000000060700720c */ /* 0x001fda0003f06270 */
[C---:B------:R-:W-:Y:S01]  /*0200*/  @!P0 IMAD.WIDE.U32 R10, R7.reuse, 0x4, R2 ;  /* 0x00000004070a8825 */ /* 0x040fe200078e0002 */
[----:B------:R-:W0:Y:S05]  /*0210*/  @!P0 LDC.64 R12, c[0x0][0x3a0] ;  /* 0x0000e800ff0c8b82 */ /* 0x000e2a0000000a00 */
[----:B------:R-:W0:Y:S01]  /*0220*/  @!P0 LDG.E R11, desc[UR4][R10.64] ;  /* 0x000000040a0b8981 */ /* 0x000e22000c1e1900 */
[----:B------:R-:W-:-:S04]  /*0230*/  IADD3 R21, PT, PT, R7, 0x80, RZ ;  /* 0x0000008007157810 */ /* 0x000fc80007ffe0ff */
[----:B------:R-:W-:Y:S01]  /*0240*/  ISETP.GE.AND P1, PT, R21, R6, PT ;  /* 0x000000061500720c */ /* 0x000fe20003f26270 */
[----:B0-----:R-:W-:-:S12]  /*0250*/  @!P0 IMAD.WIDE R12, R11, 0x4, R12 ;  /* 0x000000040b0c8825 */ /* 0x001fd800078e020c */
[----:B------:R-:W0:Y:S01]  /*0260*/  @!P1 LDC.64 R18, c[0x0][0x3a0] ;  /* 0x0000e800ff129b82 */ /* 0x000e220000000a00 */
[----:B------:R-:W2:Y:S01]  /*0270*/  @!P0 LDG.E R17, desc[UR4][R12.64] ;  /* 0x000000040c118981 */ /* 0x000ea2000c1e1900 */
[----:B------:R-:W-:-:S04]  /*0280*/  @!P0 IMAD.WIDE.U32 R14, R7, 0x4, R4 ;  /* 0x00000004070e8825 */ /* 0x000fc800078e0004 */
[----:B------:R-:W-:Y:S01]  /*0290*/  IMAD.WIDE R8, R21, 0x4, R2 ;  /* 0x0000000415087825 */ /* 0x000fe200078e0202 */
[----:B--2---:R1:W-:Y:S04]  /*02a0*/  @!P0 STG.E desc[UR4][R14.64], R17 ;  /* 0x000000110e008986 */ /* 0x0043e8000c101904 */
[----:B------:R-:W0:Y:S02]  /*02b0*/  @!P1 LDG.E R23, desc[UR4][R8.64] ;  /* 0x0000000408179981 */ /* 0x000e24000c1e1900 */
[----:B0-----:R-:W-:-:S05]  /*02c0*/  @!P1 IMAD.WIDE R10, R23, 0x4, R18 ;  /* 0x00000004170a9825 */ /* 0x001fca00078e0212 */
[----:B------:R-:W2:Y:S01]  /*02d0*/  @!P1 LDG.E R23, desc[UR4][R10.64] ;  /* 0x000000040a179981 */ /* 0x000ea2000c1e1900 */
[----:B------:R-:W-:Y:S02]  /*02e0*/  VIADD R19, R7, 0x100 ;  /* 0x0000010007137836 */ /* 0x000fe40000000000 */
[----:B------:R-:W-:-:S03]  /*02f0*/  IMAD.WIDE R12, R21, 0x4, R4 ;  /* 0x00000004150c7825 */ /* 0x000fc600078e0204 */
[----:B------:R-:W-:-:S13]  /*0300*/  ISETP.GE.AND P0, PT, R19, R6, PT ;  /* 0x000000061300720c */ /* 0x000fda0003f06270 */
[----:B------:R-:W1:Y:S01]  /*0310*/  @!P0 LDC.64 R18, c[0x0][0x3a0] ;  /* 0x0000e800ff128b82 */ /* 0x000e620000000a00 */
[----:B--2---:R-:W-:Y:S04]  /*0320*/  @!P1 STG.E desc[UR4][R12.64], R23 ;  /* 0x000000170c009986 */ /* 0x004fe8000c101904 */
[----:B------:R-:W1:Y:S02]  /*0330*/  @!P0 LDG.E R21, desc[UR4][R8.64+0x200] ;  /* 0x0002000408158981 */ /* 0x000e64000c1e1900 */
[----:B-1----:R-:W-:-:S05]  /*0340*/  @!P0 IMAD.WIDE R14, R21, 0x4, R18 ;  /* 0x00000004150e8825 */ /* 0x002fca00078e0212 */
[----:B------:R-:W2:Y:S01]  /*0350*/  @!P0 LDG.E R17, desc[UR4][R14.64] ;  /* 0x000000040e118981 */ /* 0x000ea2000c1e1900 */
[----:B------:R-:W-:-:S04]  /*0360*/  IADD3 R19, PT, PT, R7, 0x180, RZ ;  /* 0x0000018007137810 */ /* 0x000fc80007ffe0ff */
[----:B------:R-:W-:-:S13]  /*0370*/  ISETP.GE.AND P1, PT, R19, R6, PT ;  /* 0x000000061300720c */ /* 0x000fda0003f26270 */
[----:B------:R-:W0:Y:S01]  /*0380*/  @!P1 LDC.64 R10, c[0x0][0x3a0] ;  /* 0x0000e800ff0a9b82 */ /* 0x000e220000000a00 */
[----:B--2---:R1:W-:Y:S04]  /*0390*/  @!P0 STG.E desc[UR4][R12.64+0x200], R17 ;  /* 0x000200110c008986 */ /* 0x0043e8000c101904 */
[----:B------:R-:W0:Y:S01]  /*03a0*/  @!P1 LDG.E R19, desc[UR4][R8.64+0x400] ;  /* 0x0004000408139981 */ /* 0x000e22000c1e1900 */
[----:B------:R-:W-:-:S04]  /*03b0*/  IADD3 R21, PT, PT, R7, 0x200, RZ ;  /* 0x0000020007157810 */ /* 0x000fc80007ffe0ff */
[----:B------:R-:W-:-:S13]  /*03c0*/  ISETP.GE.AND P0, PT, R21, R6, PT ;  /* 0x000000061500720c */ /* 0x000fda0003f06270 */
[----:B------:R-:W2:Y:S01]  /*03d0*/  @!P0 LDC.64 R14, c[0x0][0x3a0] ;  /* 0x0000e800ff0e8b82 */ /* 0x000ea20000000a00 */
[----:B0-----:R-:W-:-:S05]  /*03e0*/  @!P1 IMAD.WIDE R10, R19, 0x4, R10 ;  /* 0x00000004130a9825 */ /* 0x001fca00078e020a */
[----:B------:R-:W3:Y:S04]  /*03f0*/  @!P1 LDG.E R19, desc[UR4][R10.64] ;  /* 0x000000040a139981 */ /* 0x000ee8000c1e1900 */
[----:B---3--:R0:W-:Y:S04]  /*0400*/  @!P1 STG.E desc[UR4][R12.64+0x400], R19 ;  /* 0x000400130c009986 */ /* 0x0081e8000c101904 */
[----:B------:R-:W2:Y:S02]  /*0410*/  @!P0 LDG.E R21, desc[UR4][R8.64+0x600] ;  /* 0x0006000408158981 */ /* 0x000ea4000c1e1900 */
[----:B--2---:R-:W-:-:S05]  /*0420*/  @!P0 IMAD.WIDE R14, R21, 0x4, R14 ;  /* 0x00000004150e8825 */ /* 0x004fca00078e020e */
[----:B-1----:R-:W2:Y:S01]  /*0430*/  @!P0 LDG.E R17, desc[UR4][R14.64] ;  /* 0x000000040e118981 */ /* 0x002ea2000c1e1900 */
[----:B------:R-:W-:-:S05]  /*0440*/  VIADD R21, R7, 0x280 ;  /* 0x0000028007157836 */ /* 0x000fca0000000000 */
[----:B------:R-:W-:-:S13]  /*0450*/  ISETP.GE.AND P1, PT, R21, R6, PT ;  /* 0x000000061500720c */ /* 0x000fda0003f26270 */
[----:B------:R-:W1:Y:S01]  /*0460*/  @!P1 LDC.64 R10, c[0x0][0x3a0] ;  /* 0x0000e800ff0a9b82 */ /* 0x000e620000000a00 */
[----:B--2---:R2:W-:Y:S04]  /*0470*/  @!P0 STG.E desc[UR4][R12.64+0x600], R17 ;  /* 0x000600110c008986 */ /* 0x0045e8000c101904 */
[----:B------:R-:W1:Y:S01]  /*0480*/  @!P1 LDG.E R21, desc[UR4][R8.64+0x800] ;  /* 0x0008000408159981 */ /* 0x000e62000c1e1900 */
[----:B0-----:R-:W-:-:S04]  /*0490*/  IADD3 R19, PT, PT, R7, 0x300, RZ ;  /* 0x0000030007137810 */ /* 0x001fc80007ffe0ff */
[----:B------:R-:W-:-:S13]  /*04a0*/  ISETP.GE.AND P0, PT, R19, R6, PT ;  /* 0x000000061300720c */ /* 0x000fda0003f06270 */
[----:B------:R-:W0:Y:S01]  /*04b0*/  @!P0 LDC.64 R14, c[0x0][0x3a0] ;  /* 0x0000e800ff0e8b82 */ /* 0x000e220000000a00 */
[----:B-1----:R-:W-:-:S06]  /*04c0*/  @!P1 IMAD.WIDE R10, R21, 0x4, R10 ;  /* 0x00000004150a9825 */ /* 0x002fcc00078e020a */
[----:B------:R-:W3:Y:S04]  /*04d0*/  @!P1 LDG.E R11, desc[UR4][R10.64] ;  /* 0x000000040a0b9981 */ /* 0x000ee8000c1e1900 */
[----:B---3--:R1:W-:Y:S04]  /*04e0*/  @!P1 STG.E desc[UR4][R12.64+0x800], R11 ;  /* 0x0008000b0c009986 */ /* 0x0083e8000c101904 */
[----:B------:R-:W0:Y:S01]  /*04f0*/  @!P0 LDG.E R19, desc[UR4][R8.64+0xa00] ;  /* 0x000a000408138981 */ /* 0x000e22000c1e1900 */
[----:B--2---:R-:W-:-:S04]  /*0500*/  IADD3 R17, PT, PT, R7, 0x380, RZ ;  /* 0x0000038007117810 */ /* 0x004fc80007ffe0ff */
[----:B------:R-:W-:Y:S01]  /*0510*/  ISETP.GE.AND P1, PT, R17, R6, PT ;  /* 0x000000061100720c */ /* 0x000fe20003f26270 */
[----:B0-----:R-:W-:-:S12]  /*0520*/  @!P0 IMAD.WIDE R14, R19, 0x4, R14 ;  /* 0x00000004130e8825 */ /* 0x001fd800078e020e */
[----:B------:R-:W0:Y:S01]  /*0530*/  @!P1 LDC.64 R18, c[0x0][0x3a0] ;  /* 0x0000e800ff129b82 */ /* 0x000e220000000a00 */
[----:B------:R-:W2:Y:S04]  /*0540*/  @!P0 LDG.E R15, desc[UR4][R14.64] ;  /* 0x000000040e0f8981 */ /* 0x000ea8000c1e1900 */
[----:B--2---:R1:W-:Y:S04]  /*0550*/  @!P0 STG.E desc[UR4][R12.64+0xa00], R15 ;  /* 0x000a000f0c008986 */ /* 0x0043e8000c101904 */
[----:B------:R-:W0:Y:S02]  /*0560*/  @!P1 LDG.E R17, desc[UR4][R8.64+0xc00] ;  /* 0x000c000408119981 */ /* 0x000e24000c1e1900 */
[----:B0-----:R-:W-:-:S06]  /*0570*/  @!P1 IMAD.WIDE R18, R17, 0x4, R18 ;  /* 0x0000000411129825 */ /* 0x001fcc00078e0212 */
[----:B------:R-:W2:Y:S01]  /*0580*/  @!P1 LDG.E R19, desc[UR4][R18.64] ;  /* 0x0000000412139981 */ /* 0x000ea2000c1e1900 */
[----:B------:R-:W-:-:S04]  /*0590*/  LOP3.LUT R10, R0, 0x7ffffff8, RZ, 0xc0, !PT ;  /* 0x7ffffff8000a7812 */ /* 0x000fc800078ec0ff */
[----:B------:R-:W-:Y:S01]  /*05a0*/  ISETP.NE.AND P0, PT, R10, 0x8, PT ;  /* 0x000000080a00780c */ /* 0x000fe20003f05270 */
[----:B--2---:R1:W-:-:S12]  /*05b0*/  @!P1 STG.E desc[UR4][R12.64+0xc00], R19 ;  /* 0x000c00130c009986 */ /* 0x0043d8000c101904 */
[----:B------:R-:W-:Y:S05]  /*05c0*/  @!P0 BRA `(.L_x_412) ;  /* 0x00000004000c8947 */ /* 0x000fea0003800000 */
[----:B------:R-:W0:Y:S01]  /*05d0*/  LDC.64 R8, c[0x0][0x3a0] ;  /* 0x0000e800ff087b82 */ /* 0x000e220000000a00 */
[----:B------:R-:W-:-:S07]  /*05e0*/  IMAD.MOV.U32 R0, RZ, RZ, 0x8 ;  /* 0x00000008ff007424 */ /* 0x000fce00078e00ff */
.L_x_415:
[----:B-1----:R-:W-:-:S04]  /*05f0*/  LEA R11, R0, R7, 0x7 ;  /* 0x00000007000b7211 */ /* 0x002fc800078e38ff */
[----:B------:R-:W-:-:S13]  /*0600*/  ISETP.GE.AND P0, PT, R11, R6, PT ;  /* 0x000000060b00720c */ /* 0x000fda0003f06270 */
[C---:B------:R-:W-:Y:S01]  /*0610*/  @!P0 IMAD.WIDE.U32 R12, R11.reuse, 0x4, R2 ;  /* 0x000000040b0c8825 */ /* 0x040fe200078e0002 */
[----:B------:R-:W1:Y:S05]  /*0620*/  @!P0 LDC.64 R18, c[0x0][0x3a0] ;  /* 0x0000e800ff128b82 */ /* 0x000e6a0000000a00 */
[----:B------:R-:W1:Y:S01]  /*0630*/  @!P0 LDG.E R13, desc[UR4][R12.64] ;  /* 0x000000040c0d8981 */ /* 0x000e62000c1e1900 */
[----:B------:R-:W-:-:S04]  /*0640*/  IADD3 R27, PT, PT, R11, 0x80, RZ ;  /* 0x000000800b1b7810 */ /* 0x000fc80007ffe0ff */
[----:B------:R-:W-:Y:S01]  /*0650*/  ISETP.GE.AND P1, PT, R27, R6, PT ;  /* 0x000000061b00720c */ /* 0x000fe20003f26270 */
[----:B-1----:R-:W-:-:S12]  /*0660*/  @!P0 IMAD.WIDE R18, R13, 0x4, R18 ;  /* 0x000000040d128825 */ /* 0x002fd800078e0212 */
[----:B------:R-:W1:Y:S01]  /*0670*/  @!P1 LDC.64 R20, c[0x0][0x3a0] ;  /* 0x0000e800ff149b82 */ /* 0x000e620000000a00 */
[----:B------:R-:W2:Y:S01]  /*0680*/  @!P0 LDG.E R29, desc[UR4][R18.64] ;  /* 0x00000004121d8981 */ /* 0x000ea2000c1e1900 */
[----:B------:R-:W-:-:S04]  /*0690*/  @!P0 IMAD.WIDE.U32 R22, R11, 0x4, R4 ;  /* 0x000000040b168825 */ /* 0x000fc800078e0004 */
[----:B------:R-:W-:Y:S01]  /*06a0*/  IMAD.WIDE R14, R27, 0x4, R2 ;  /* 0x000000041b0e7825 */ /* 0x000fe200078e0202 */
[----:B--2---:R2:W-:Y:S04]  /*06b0*/  @!P0 STG.E desc[UR4][R22.64], R29 ;  /* 0x0000001d16008986 */ /* 0x0045e8000c101904 */
[----:B------:R-:W1:Y:S01]  /*06c0*/  @!P1 LDG.E R17, desc[UR4][R14.64] ;  /* 0x000000040e119981 */ /* 0x000e62000c1e1900 */
[----:B------:R-:W-:-:S05]  /*06d0*/  VIADD R13, R11, 0x100 ;  /* 0x000001000b0d7836 */ /* 0x000fca0000000000 */
[----:B------:R-:W-:Y:S01]  /*06e0*/  ISETP.GE.AND P0, PT, R13, R6, PT ;  /* 0x000000060d00720c */ /* 0x000fe20003f06270 */
[----:B-1----:R-:W-:-:S12]  /*06f0*/  @!P1 IMAD.WIDE R20, R17, 0x4, R20 ;  /* 0x0000000411149825 */ /* 0x002fd800078e0214 */
[----:B------:R-:W1:Y:S01]  /*0700*/  @!P0 LDC.64 R18, c[0x0][0x3a0] ;  /* 0x0000e800ff128b82 */ /* 0x000e620000000a00 */
[----:B------:R-:W3:Y:S01]  /*0710*/  @!P1 LDG.E R25, desc[UR4][R20.64] ;  /* 0x0000000414199981 */ /* 0x000ee2000c1e1900 */
[----:B------:R-:W-:-:S05]  /*0720*/  IMAD.WIDE R12, R27, 0x4, R4 ;  /* 0x000000041b0c7825 */ /* 0x000fca00078e0204 */
[----:B---3--:R3:W-:Y:S04]  /*0730*/  @!P1 STG.E desc[UR4][R12.64], R25 ;  /* 0x000000190c009986 */ /* 0x0087e8000c101904 */
[----:B------:R-:W1:Y:S02]  /*0740*/  @!P0 LDG.E R17, desc[UR4][R14.64+0x200] ;  /* 0x000200040e118981 */ /* 0x000e64000c1e1900 */
[----:B-1----:R-:W-:-:S05]  /*0750*/  @!P0 IMAD.WIDE R18, R17, 0x4, R18 ;  /* 0x0000000411128825 */ /* 0x002fca00078e0212 */
[----:B--2---:R-:W2:Y:S01]  /*0760*/  @!P0 LDG.E R23, desc[UR4][R18.64] ;  /* 0x0000000412178981 */ /* 0x004ea2000c1e1900 */
[----:B------:R-:W-:-:S04]  /*0770*/  IADD3 R17, PT, PT, R11, 0x180, RZ ;  /* 0x000001800b117810 */ /* 0x000fc80007ffe0ff */
[----:B------:R-:W-:-:S13]  /*0780*/  ISETP.GE.AND P1, PT, R17, R6, PT ;  /* 0x000000061100720c */ /* 0x000fda0003f26270 */
[----:B------:R-:W1:Y:S01]  /*0790*/  @!P1 LDC.64 R20, c[0x0][0x3a0] ;  /* 0x0000e800ff149b82 */ /* 0x000e620000000a00 */
[----:B--2---:R2:W-:Y:S04]  /*07a0*/  @!P0 STG.E desc[UR4][R12.64+0x200], R23 ;  /* 0x000200170c008986 */ /* 0x0045e8000c101904 */
[----:B------:R-:W1:Y:S02]  /*07b0*/  @!P1 LDG.E R17, desc[UR4][R14.64+0x400] ;  /* 0x000400040e119981 */ /* 0x000e64000c1e1900 */
[----:B-1----:R-:W-:-:S05]  /*07c0*/  @!P1 IMAD.WIDE R20, R17, 0x4, R20 ;  /* 0x0000000411149825 */ /* 0x002fca00078e0214 */
[----:B---3--:R-:W3:Y:S01]  /*07d0*/  @!P1 LDG.E R25, desc[UR4][R20.64] ;  /* 0x0000000414199981 */ /* 0x008ee2000c1e1900 */
[----:B------:R-:W-:-:S04]  /*07e0*/  IADD3 R17, PT, PT, R11, 0x200, RZ ;  /* 0x000002000b117810 */ /* 0x000fc80007ffe0ff */
[----:B------:R-:W-:-:S13]  /*07f0*/  ISETP.GE.AND P0, PT, R17, R6, PT ;  /* 0x000000061100720c */ /* 0x000fda0003f06270 */
[----:B------:R-:W1:Y:S01]  /*0800*/  @!P0 LDC.64 R18, c[0x0][0x3a0] ;  /* 0x0000e800ff128b82 */ /* 0x000e620000000a00 */
[----:B---3--:R3:W-:Y:S04]  /*0810*/  @!P1 STG.E desc[UR4][R12.64+0x400], R25 ;  /* 0x000400190c009986 */ /* 0x0087e8000c101904 */
[----:B------:R-:W1:Y:S02]  /*0820*/  @!P0 LDG.E R17, desc[UR4][R14.64+0x600] ;  /* 0x000600040e118981 */ /* 0x000e64000c1e1900 */
[----:B-1----:R-:W-:-:S05]  /*0830*/  @!P0 IMAD.WIDE R18, R17, 0x4, R18 ;  /* 0x0000000411128825 */ /* 0x002fca00078e0212 */
[----:B--2---:R-:W2:Y:S01]  /*0840*/  @!P0 LDG.E R23, desc[UR4][R18.64] ;  /* 0x0000000412178981 */ /* 0x004ea2000c1e1900 */
[----:B------:R-:W-:-:S05]  /*0850*/  VIADD R17, R11, 0x280 ;  /* 0x000002800b117836 */ /* 0x000fca0000000000 */
[----:B------:R-:W-:-:S13]  /*0860*/  ISETP.GE.AND P1, PT, R17, R6, PT ;  /* 0x000000061100720c */ /* 0x000fda0003f26270 */
[----:B------:R-:W1:Y:S01]  /*0870*/  @!P1 LDC.64 R20, c[0x0][0x3a0] ;  /* 0x0000e800ff149b82 */ /* 0x000e620000000a00 */
[----:B--2---:R3:W-:Y:S04]  /*0880*/  @!P0 STG.E desc[UR4][R12.64+0x600], R23 ;  /* 0x000600170c008986 */ /* 0x0047e8000c101904 */
[----:B------:R-:W1:Y:S02]  /*0890*/  @!P1 LDG.E R17, desc[UR4][R14.64+0x800] ;  /* 0x000800040e119981 */ /* 0x000e64000c1e1900 */
[----:B-1----:R-:W-:-:S06]  /*08a0*/  @!P1 IMAD.WIDE R20, R17, 0x4, R20 ;  /* 0x0000000411149825 */ /* 0x002fcc00078e0214 */
[----:B------:R-:W2:Y:S01]  /*08b0*/  @!P1 LDG.E R21, desc[UR4][R20.64] ;  /* 0x0000000414159981 */ /* 0x000ea2000c1e1900 */
[----:B------:R-:W-:-:S04]  /*08c0*/  IADD3 R17, PT, PT, R11, 0x300, RZ ;  /* 0x000003000b117810 */ /* 0x000fc80007ffe0ff */
[----:B------:R-:W-:-:S13]  /*08d0*/  ISETP.GE.AND P0, PT, R17, R6, PT ;  /* 0x000000061100720c */ /* 0x000fda0003f06270 */
[----:B------:R-:W1:Y:S01]  /*08e0*/  @!P0 LDC.64 R18, c[0x0][0x3a0] ;  /* 0x0000e800ff128b82 */ /* 0x000e620000000a00 */
[----:B--2---:R3:W-:Y:S04]  /*08f0*/  @!P1 STG.E desc[UR4][R12.64+0x800], R21 ;  /* 0x000800150c009986 */ /* 0x0047e8000c101904 */
[----:B------:R-:W1:Y:S02]  /*0900*/  @!P0 LDG.E R17, desc[UR4][R14.64+0xa00] ;  /* 0x000a00040e118981 */ /* 0x000e64000c1e1900 */
[----:B-1----:R-:W-:-:S06]  /*0910*/  @!P0 IMAD.WIDE R18, R17, 0x4, R18 ;  /* 0x0000000411128825 */ /* 0x002fcc00078e0212 */
[----:B------:R-:W2:Y:S01]  /*0920*/  @!P0 LDG.E R19, desc[UR4][R18.64] ;  /* 0x0000000412138981 */ /* 0x000ea2000c1e1900 */
[----:B------:R-:W-:Y:S01]  /*0930*/  IADD3 R11, PT, PT, R11, 0x380, RZ ;  /* 0x000003800b0b7810 */ /* 0x000fe20007ffe0ff */
[----:B------:R-:W-:Y:S01]  /*0940*/  VIADD R0, R0, 0x8 ;  /* 0x0000000800007836 */ /* 0x000fe20000000000 */
[----:B------:R-:W-:Y:S04]  /*0950*/  BSSY.RECONVERGENT B0, `(.L_x_413) ;  /* 0x0000009000007945 */ /* 0x000fe80003800200 */
[----:B------:R-:W-:Y:S01]  /*0960*/  ISETP.NE.AND P1, PT, R0, R10, PT ;  /* 0x0000000a0000720c */ /* 0x000fe20003f25270 */
[----:B--2---:R3:W-:Y:S01]  /*0970*/  @!P0 STG.E desc[UR4][R12.64+0xa00], R19 ;  /* 0x000a00130c008986 */ /* 0x0047e2000c101904 */
[----:B------:R-:W-:-:S13]  /*0980*/  ISETP.GE.AND P0, PT, R11, R6, PT ;  /* 0x000000060b00720c */ /* 0x000fda0003f06270 */
[----:B---3--:R-:W-:Y:S05]  /*0990*/  @P0 BRA `(.L_x_414) ;  /* 0x0000000000100947 */ /* 0x008fea0003800000 */
[----:B------:R-:W0:Y:S02]  /*09a0*/  LDG.E R19, desc[UR4][R14.64+0xc00] ;  /* 0x000c00040e137981 */ /* 0x000e24000c1e1900 */
[----:B0-----:R-:W-:-:S06]  /*09b0*/  IMAD.WIDE R18, R19, 0x4, R8 ;  /* 0x0000000413127825 */ /* 0x001fcc00078e0208 */
[----:B------:R-:W2:Y:S04]  /*09c0*/  LDG.E R19, desc[UR4][R18.64] ;  /* 0x0000000412137981 */ /* 0x000ea8000c1e1900 */
[----:B--2---:R1:W-:Y:S02]  /*09d0*/  STG.E desc[UR4][R12.64+0xc00], R19 ;  /* 0x000c00130c007986 */ /* 0x0043e4000c101904 */
.L_x_414:
[----:B------:R-:W-:Y:S05]  /*09e0*/  BSYNC.RECONVERGENT B0 ;  /* 0x0000000000007941 */ /* 0x000fea0003800200 */
.L_x_413:
[----:B------:R-:W-:Y:S05]  /*09f0*/  @P1 BRA `(.L_x_415) ;  /* 0xfffffff800fc1947 */ /* 0x000fea000383ffff */
.L_x_412:
[----:B------:R-:W-:-:S13]  /*0a00*/  ISETP.NE.AND P0, PT, R16, RZ, PT ;  /* 0x000000ff1000720c */ /* 0x000fda0003f05270 */
[----:B------:R-:W-:Y:S05]  /*0a10*/  @!P0 EXIT ;  /* 0x000000000000894d */ /* 0x000fea0003800000 */
[----:B------:R-:W1:Y:S01]  /*0a20*/  LDC R0, c[0x0][0x388] ;  /* 0x0000e200ff007b82 */ /* 0x000e620000000800 */
[----:B------:R-:W-:Y:S02]  /*0a30*/  ISETP.GE.U32.AND P1, PT, R16, 0x4, PT ;  /* 0x000000041000780c */ /* 0x000fe40003f26070 */
[----:B-1----:R-:W-:-:S04]  /*0a40*/  LOP3.LUT R11, R0, 0x3, RZ, 0xc0, !PT ;  /* 0x00000003000b7812 */ /* 0x002fc800078ec0ff */
[----:B------:R-:W-:-:S07]  /*0a50*/  ISETP.NE.AND P0, PT, R11, RZ, PT ;  /* 0x000000ff0b00720c */ /* 0x000fce0003f05270 */
[----:B------:R-:W-:Y:S06]  /*0a60*/  @!P1 BRA `(.L_x_416) ;  /* 0x0000000000949947 */ /* 0x000fec0003800000 */
[----:B0-----:R-:W-:-:S04]  /*0a70*/  LEA R9, R10, R7, 0x7 ;  /* 0x000000070a097211 */ /* 0x001fc800078e38ff */
[----:B------:R-:W-:-:S13]  /*0a80*/  ISETP.GE.AND P2, PT, R9, R6, PT ;  /* 0x000000060900720c */ /* 0x000fda0003f46270 */
[C---:B------:R-:W-:Y:S01]  /*0a90*/  @!P2 IMAD.WIDE R12, R9.reuse, 0x4, R2 ;  /* 0x00000004090ca825 */ /* 0x040fe200078e0202 */
[----:B------:R-:W0:Y:S05]  /*0aa0*/  @!P2 LDC.64 R14, c[0x0][0x3a0] ;  /* 0x0000e800ff0eab82 */ /* 0x000e2a0000000a00 */
[----:B------:R-:W0:Y:S01]  /*0ab0*/  @!P2 LDG.E R13, desc[UR4][R12.64] ;  /* 0x000000040c0da981 */ /* 0x000e22000c1e1900 */
[----:B------:R-:W-:-:S04]  /*0ac0*/  IADD3 R27, PT, PT, R9, 0x80, RZ ;  /* 0x00000080091b7810 */ /* 0x000fc80007ffe0ff */
[----:B------:R-:W-:Y:S01]  /*0ad0*/  ISETP.GE.AND P1, PT, R27, R6, PT ;  /* 0x000000061b00720c */ /* 0x000fe20003f26270 */
[----:B0-----:R-:W-:-:S12]  /*0ae0*/  @!P2 IMAD.WIDE R14, R13, 0x4, R14 ;  /* 0x000000040d0ea825 */ /* 0x001fd800078e020e */
[----:B------:R-:W0:Y:S01]  /*0af0*/  @!P1 LDC.64 R20, c[0x0][0x3a0] ;  /* 0x0000e800ff149b82 */ /* 0x000e220000000a00 */
[----:B------:R-:W2:Y:S01]  /*0b00*/  @!P2 LDG.E R23, desc[UR4][R14.64] ;  /* 0x000000040e17a981 */ /* 0x000ea2000c1e1900 */
[----:B------:R-:W-:-:S04]  /*0b10*/  @!P2 IMAD.WIDE R16, R9, 0x4, R4 ;  /* 0x000000040910a825 */ /* 0x000fc800078e0204 */
[----:B------:R-:W-:Y:S01]  /*0b20*/  @!P1 IMAD.WIDE R18, R27, 0x4, R2 ;  /* 0x000000041b129825 */ /* 0x000fe200078e0202 */
[----:B--2---:R1:W-:Y:S05]  /*0b30*/  @!P2 STG.E desc[UR4][R16.64], R23 ;  /* 0x000000171000a986 */ /* 0x0043ea000c101904 */
[----:B------:R-:W0:Y:S01]  /*0b40*/  @!P1 LDG.E R19, desc[UR4][R18.64] ;  /* 0x0000000412139981 */ /* 0x000e22000c1e1900 */
[----:B------:R-:W-:-:S05]  /*0b50*/  VIADD R29, R9, 0x100 ;  /* 0x00000100091d7836 */ /* 0x000fca0000000000 */
[----:B------:R-:W-:Y:S01]  /*0b60*/  ISETP.GE.AND P2, PT, R29, R6, PT ;  /* 0x000000061d00720c */ /* 0x000fe20003f46270 */
[----:B------:R-:W-:-:S12]  /*0b70*/  @!P1 IMAD.WIDE R14, R27, 0x4, R4 ;  /* 0x000000041b0e9825 */ /* 0x000fd800078e0204 */
[----:B-1----:R-:W1:Y:S01]  /*0b80*/  @!P2 LDC.64 R16, c[0x0][0x3a0] ;  /* 0x0000e800ff10ab82 */ /* 0x002e620000000a00 */
[----:B0-----:R-:W-:-:S05]  /*0b90*/  @!P1 IMAD.WIDE R12, R19, 0x4, R20 ;  /* 0x00000004130c9825 */ /* 0x001fca00078e0214 */
[----:B------:R-:W2:Y:S01]  /*0ba0*/  @!P1 LDG.E R25, desc[UR4][R12.64] ;  /* 0x000000040c199981 */ /* 0x000ea2000c1e1900 */
[----:B------:R-:W-:-:S03]  /*0bb0*/  @!P2 IMAD.WIDE R20, R29, 0x4, R2 ;  /* 0x000000041d14a825 */ /* 0x000fc600078e0202 */
[----:B--2---:R0:W-:Y:S04]  /*0bc0*/  @!P1 STG.E desc[UR4][R14.64], R25 ;  /* 0x000000190e009986 */ /* 0x0041e8000c101904 */
[----:B------:R-:W1:Y:S01]  /*0bd0*/  @!P2 LDG.E R21, desc[UR4][R20.64] ;  /* 0x000000041415a981 */ /* 0x000e62000c1e1900 */
[----:B------:R-:W-:-:S04]  /*0be0*/  IADD3 R19, PT, PT, R9, 0x180, RZ ;  /* 0x0000018009137810 */ /* 0x000fc80007ffe0ff */
[----:B------:R-:W-:Y:S01]  /*0bf0*/  ISETP.GE.AND P1, PT, R19, R6, PT ;  /* 0x000000061300720c */ /* 0x000fe20003f26270 */
[----:B-1----:R-:W-:-:S12]  /*0c00*/  @!P2 IMAD.WIDE R16, R21, 0x4, R16 ;  /* 0x000000041510a825 */ /* 0x002fd800078e0210 */
[----:B0-----:R-:W0:Y:S01]  /*0c10*/  @!P1 LDC.64 R14, c[0x0][0x3a0] ;  /* 0x0000e800ff0e9b82 */ /* 0x001e220000000a00 */
[----:B------:R-:W2:Y:S01]  /*0c20*/  @!P2 LDG.E R17, desc[UR4][R16.64] ;  /* 0x000000041011a981 */ /* 0x000ea2000c1e1900 */
[----:B------:R-:W-:-:S04]  /*0c30*/  @!P2 IMAD.WIDE R8, R29, 0x4, R4 ;  /* 0x000000041d08a825 */ /* 0x000fc800078e0204 */
[----:B------:R-:W-:Y:S01]  /*0c40*/  @!P1 IMAD.WIDE R12, R19, 0x4, R2 ;  /* 0x00000004130c9825 */ /* 0x000fe200078e0202 */
[----:B--2---:R1:W-:Y:S05]  /*0c50*/  @!P2 STG.E desc[UR4][R8.64], R17 ;  /* 0x000000110800a986 */ /* 0x0043ea000c101904 */
[----:B------:R-:W0:Y:S02]  /*0c60*/  @!P1 LDG.E R13, desc[UR4][R12.64] ;  /* 0x000000040c0d9981 */ /* 0x000e24000c1e1900 */
[----:B0-----:R-:W-:-:S06]  /*0c70*/  @!P1 IMAD.WIDE R14, R13, 0x4, R14 ;  /* 0x000000040d0e9825 */ /* 0x001fcc00078e020e */
[----:B------:R-:W2:Y:S01]  /*0c80*/  @!P1 LDG.E R15, desc[UR4][R14.64] ;  /* 0x000000040e0f9981 */ /* 0x000ea2000c1e1900 */
[----:B------:R-:W-:Y:S01]  /*0c90*/  @!P1 IMAD.WIDE R18, R19, 0x4, R4 ;  /* 0x0000000413129825 */ /* 0x000fe200078e0204 */
[----:B------:R-:W-:-:S04]  /*0ca0*/  IADD3 R10, PT, PT, R10, 0x4, RZ ;  /* 0x000000040a0a7810 */ /* 0x000fc80007ffe0ff */
[----:B--2---:R1:W-:Y:S03]  /*0cb0*/  @!P1 STG.E desc[UR4][R18.64], R15 ;  /* 0x0000000f12009986 */ /* 0x0043e6000c101904 */
.L_x_416:
[----:B------:R-:W-:Y:S05]  /*0cc0*/  @!P0 EXIT ;  /* 0x000000000000894d */ /* 0x000fea0003800000 */
[----:B------:R-:W-:Y:S02]  /*0cd0*/  ISETP.NE.AND P1, PT, R11, 0x1, PT ;  /* 0x000000010b00780c */ /* 0x000fe40003f25270 */
[----:B------:R-:W-:-:S04]  /*0ce0*/  LOP3.LUT R0, R0, 0x1, RZ, 0xc0, !PT ;  /* 0x0000000100007812 */ /* 0x000fc800078ec0ff */
[----:B------:R-:W-:-:S07]  /*0cf0*/  ISETP.NE.U32.AND P0, PT, R0, 0x1, PT ;  /* 0x000000010000780c */ /* 0x000fce0003f05070 */
[----:B------:R-:W-:Y:S06]  /*0d00*/  @!P1 BRA `(.L_x_417) ;  /* 0x00000000004c9947 */ /* 0x000fec0003800000 */
[----:B01----:R-:W-:-:S05]  /*0d10*/  IMAD R15, R10, 0x80, R7 ;  /* 0x000000800a0f7824 */ /* 0x003fca00078e0207 */
        /* <DEDUP_REMOVED lines=12> */
[----:B------:R-:W0:Y:S02]  /*0de0*/  @!P2 LDG.E R17, desc[UR4][R16.64] ;  /* 0x000000041011a981 */ /* 0x000e24000c1e1900 */
[----:B0-----:R-:W-:-:S06]  /*0df0*/  @!P2 IMAD.WIDE R8, R17, 0x4, R18 ;  /* 0x000000041108a825 */ /* 0x001fcc00078e0212 */
[----:B------:R-:W3:Y:S01]  /*0e00*/  @!P2 LDG.E R9, desc[UR4][R8.64] ;  /* 0x000000040809a981 */ /* 0x000ee2000c1e1900 */
[----:B------:R-:W-:Y:S01]  /*0e10*/  @!P2 IMAD.WIDE R18, R11, 0x4, R4 ;  /* 0x000000040b12a825 */ /* 0x000fe200078e0204 */
[----:B------:R-:W-:-:S04]  /*0e20*/  IADD3 R10, PT, PT, R10, 0x2, RZ ;  /* 0x000000020a0a7810 */ /* 0x000fc80007ffe0ff */
[----:B---3--:R2:W-:Y:S03]  /*0e30*/  @!P2 STG.E desc[UR4][R18.64], R9 ;  /* 0x000000091200a986 */ /* 0x0085e6000c101904 */
.L_x_417:
[----:B------:R-:W-:Y:S05]  /*0e40*/  @P0 EXIT ;  /* 0x000000000000094d */ /* 0x000fea0003800000 */
[----:B012---:R-:W-:-:S05]  /*0e50*/  IMAD R9, R10, 0x80, R7 ;  /* 0x000000800a097824 */ /* 0x007fca00078e0207 */
[----:B------:R-:W-:-:S13]  /*0e60*/  ISETP.GE.AND P0, PT, R9, R6, PT ;  /* 0x000000060900720c */ /* 0x000fda0003f06270 */
[----:B------:R-:W-:Y:S05]  /*0e70*/  @P0 EXIT ;  /* 0x000000000000094d */ /* 0x000fea0003800000 */
[----:B------:R-:W-:Y:S01]  /*0e80*/  IMAD.WIDE R2, R9, 0x4, R2 ;  /* 0x0000000409027825 */ /* 0x000fe200078e0202 */
[----:B------:R-:W0:Y:S05]  /*0e90*/  LDC.64 R6, c[0x0][0x3a0] ;  /* 0x0000e800ff067b82 */ /* 0x000e2a0000000a00 */
[----:B------:R-:W0:Y:S02]  /*0ea0*/  LDG.E R3, desc[UR4][R2.64] ;  /* 0x0000000402037981 */ /* 0x000e24000c1e1900 */
[----:B0-----:R-:W-:-:S06]  /*0eb0*/  IMAD.WIDE R6, R3, 0x4, R6 ;  /* 0x0000000403067825 */ /* 0x001fcc00078e0206 */
[----:B------:R-:W2:Y:S01]  /*0ec0*/  LDG.E R7, desc[UR4][R6.64] ;  /* 0x0000000406077981 */ /* 0x000ea2000c1e1900 */
[----:B------:R-:W-:-:S05]  /*0ed0*/  IMAD.WIDE R4, R9, 0x4, R4 ;  /* 0x0000000409047825 */ /* 0x000fca00078e0204 */
[----:B--2---:R-:W-:Y:S01]  /*0ee0*/  STG.E desc[UR4][R4.64], R7 ;  /* 0x0000000704007986 */ /* 0x004fe2000c101904 */
[----:B------:R-:W-:Y:S05]  /*0ef0*/  EXIT ;  /* 0x000000000000794d */ /* 0x000fea0003800000 */
.L_x_411:
[----:B------:R-:W-:-:S13]  /*0f00*/  ISETP.GE.AND P0, PT, R0, 0x1, PT ;  /* 0x000000010000780c */ /* 0x000fda0003f06270 */
[----:B------:R-:W-:Y:S05]  /*0f10*/  @!P0 EXIT ;  /* 0x000000000000894d */ /* 0x000fea0003800000 */
[----:B------:R-:W0:Y:S01]  /*0f20*/  S2R R8, SR_TID.X ;  /* 0x0000000000087919 */ /* 0x000e220000002100 */
[C---:B------:R-:W-:Y:S02]  /*0f30*/  ISETP.GE.U32.AND P1, PT, R0.reuse, 0x10, PT ;  /* 0x000000100000780c */ /* 0x040fe40003f26070 */
[----:B------:R-:W-:Y:S02]  /*0f40*/  LOP3.LUT R22, R0, 0xf, RZ, 0xc0, !PT ;  /* 0x0000000f00167812 */ /* 0x000fe400078ec0ff */
[----:B------:R-:W-:Y:S02]  /*0f50*/  MOV R9, RZ ;  /* 0x000000ff00097202 */ /* 0x000fe40000000f00 */
[----:B------:R-:W-:-:S07]  /*0f60*/  ISETP.NE.AND P0, PT, R22, RZ, PT ;  /* 0x000000ff1600720c */ /* 0x000fce0003f05270 */
[----:B------:R-:W-:Y:S06]  /*0f70*/  @!P1 BRA `(.L_x_418) ;  /* 0x00000004005c9947 */ /* 0x000fec0003800000 */
[----:B0-----:R-:W-:Y:S01]  /*0f80*/  IMAD.WIDE.U32 R18, R8, 0x4, RZ ;  /* 0x0000000408127825 */ /* 0x001fe200078e00ff */
[----:B------:R-:W-:-:S03]  /*0f90*/  LOP3.LUT R9, R0, 0x7ffffff0, RZ, 0xc0, !PT ;  /* 0x7ffffff000097812 */ /* 0x000fc600078ec0ff */
[----:B------:R-:W-:Y:S01]  /*0fa0*/  VIADD R14, R8, 0x480 ;  /* 0x00000480080e7836 */ /* 0x000fe20000000000 */
[----:B------:R-:W-:Y:S02]  /*0fb0*/  MOV R15, R18 ;  /* 0x00000012000f7202 */ /* 0x000fe40000000f00 */
[----:B------:R-:W-:-:S07]  /*0fc0*/  IADD3 R18, PT, PT, -R9, RZ, RZ ;  /* 0x000000ff09127210 */ /* 0x000fce0007ffe1ff */
.L_x_419:
[----:B-1----:R-:W-:Y:S01]  /*0fd0*/  IADD3 R16, P1, PT, R15, R2, RZ ;  /* 0x000000020f107210 */ /* 0x002fe20007f3e0ff */
[----:B------:R-:W0:Y:S03]  /*0fe0*/  LDC.64 R6, c[0x0][0x3a0] ;  /* 0x0000e800ff067b82 */ /* 0x000e260000000a00 */
[----:B------:R-:W-:-:S05]  /*0ff0*/  IADD3.X R17, PT, PT, R19, R3, RZ, P1, !PT ;  /* 0x0000000313117210 */ /* 0x000fca0000ffe4ff */
[----:B------:R-:W0:Y:S01]  /*1000*/  LDG.E R13, desc[UR4][R16.64] ;  /* 0x00000004100d7981 */ /* 0x000e22000c1e1900 */
[----:B------:R-:W-:Y:S01]  /*1010*/  IADD3 R10, P1, PT, R15, R4, RZ ;  /* 0x000000040f0a7210 */ /* 0x000fe20007f3e0ff */
[----:B0-----:R-:W-:-:S05]  /*1020*/  IMAD.WIDE R12, R13, 0x4, R6 ;  /* 0x000000040d0c7825 */ /* 0x001fca00078e0206 */
[----:B------:R-:W2:Y:S01]  /*1030*/  LDG.E R23, desc[UR4][R12.64] ;  /* 0x000000040c177981 */ /* 0x000ea2000c1e1900 */
[----:B------:R-:W-:-:S05]  /*1040*/  IMAD.X R11, R19, 0x1, R5, P1 ;  /* 0x00000001130b7824 */ /* 0x000fca00008e0605 */
[----:B--2---:R0:W-:Y:S04]  /*1050*/  STG.E desc[UR4][R10.64], R23 ;  /* 0x000000170a007986 */ /* 0x0041e8000c101904 */
[----:B------:R-:W2:Y:S02]  /*1060*/  LDG.E R21, desc[UR4][R16.64+0x200] ;  /* 0x0002000410157981 */ /* 0x000ea4000c1e1900 */
[----:B--2---:R-:W-:-:S05]  /*1070*/  IMAD.WIDE R20, R21, 0x4, R6 ;  /* 0x0000000415147825 */ /* 0x004fca00078e0206 */
[----:B------:R-:W2:Y:S04]  /*1080*/  LDG.E R27, desc[UR4][R20.64] ;  /* 0x00000004141b7981 */ /* 0x000ea8000c1e1900 */
[----:B--2---:R1:W-:Y:S04]  /*1090*/  STG.E desc[UR4][R10.64+0x200], R27 ;  /* 0x0002001b0a007986 */ /* 0x0043e8000c101904 */
[----:B------:R-:W2:Y:S02]  /*10a0*/  LDG.E R25, desc[UR4][R16.64+0x400] ;  /* 0x0004000410197981 */ /* 0x000ea4000c1e1900 */
[----:B--2---:R-:W-:-:S05]  /*10b0*/  IMAD.WIDE R24, R25, 0x4, R6 ;  /* 0x0000000419187825 */ /* 0x004fca00078e0206 */
[----:B------:R-:W2:Y:S04]  /*10c0*/  LDG.E R29, desc[UR4][R24.64] ;  /* 0x00000004181d7981 */ /* 0x000ea8000c1e1900 */
[----:B--2---:R2:W-:Y:S04]  /*10d0*/  STG.E desc[UR4][R10.64+0x400], R29 ;  /* 0x0004001d0a007986 */ /* 0x0045e8000c101904 */
[----:B------:R-:W3:Y:S02]  /*10e0*/  LDG.E R13, desc[UR4][R16.64+0x600] ;  /* 0x00060004100d7981 */ /* 0x000ee4000c1e1900 */
[----:B---3--:R-:W-:-:S05]  /*10f0*/  IMAD.WIDE R12, R13, 0x4, R6 ;  /* 0x000000040d0c7825 */ /* 0x008fca00078e0206 */
[----:B0-----:R-:W3:Y:S04]  /*1100*/  LDG.E R23, desc[UR4][R12.64] ;  /* 0x000000040c177981 */ /* 0x001ee8000c1e1900 */
[----:B---3--:R0:W-:Y:S04]  /*1110*/  STG.E desc[UR4][R10.64+0x600], R23 ;  /* 0x000600170a007986 */ /* 0x0081e8000c101904 */
[----:B------:R-:W3:Y:S02]  /*1120*/  LDG.E R26, desc[UR4][R16.64+0x800] ;  /* 0x00080004101a7981 */ /* 0x000ee4000c1e1900 */
[----:B---3--:R-:W-:-:S06]  /*1130*/  IMAD.WIDE R20, R26, 0x4, R6 ;  /* 0x000000041a147825 */ /* 0x008fcc00078e0206 */
[----:B------:R-:W3:Y:S04]  /*1140*/  LDG.E R21, desc[UR4][R20.64] ;  /* 0x0000000414157981 */ /* 0x000ee8000c1e1900 */
[----:B---3--:R3:W-:Y:S04]  /*1150*/  STG.E desc[UR4][R10.64+0x800], R21 ;  /* 0x000800150a007986 */ /* 0x0087e8000c101904 */
[----:B-1----:R-:W4:Y:S02]  /*1160*/  LDG.E R27, desc[UR4][R16.64+0xa00] ;  /* 0x000a0004101b7981 */ /* 0x002f24000c1e1900 */
[----:B----4-:R-:W-:-:S05]  /*1170*/  IMAD.WIDE R24, R27, 0x4, R6 ;  /* 0x000000041b187825 */ /* 0x010fca00078e0206 */
[----:B--2---:R-:W2:Y:S04]  /*1180*/  LDG.E R29, desc[UR4][R24.64] ;  /* 0x00000004181d7981 */ /* 0x004ea8000c1e1900 */
[----:B--2---:R-:W-:Y:S04]  /*1190*/  STG.E desc[UR4][R10.64+0xa00], R29 ;  /* 0x000a001d0a007986 */ /* 0x004fe8000c101904 */
[----:B------:R-:W2:Y:S02]  /*11a0*/  LDG.E R27, desc[UR4][R16.64+0xc00] ;  /* 0x000c0004101b7981 */ /* 0x000ea4000c1e1900 */
[----:B--2---:R-:W-:-:S05]  /*11b0*/  IMAD.WIDE R12, R27, 0x4, R6 ;  /* 0x000000041b0c7825 */ /* 0x004fca00078e0206 */
[----:B0-----:R-:W2:Y:S04]  /*11c0*/  LDG.E R23, desc[UR4][R12.64] ;  /* 0x000000040c177981 */ /* 0x001ea8000c1e1900 */
[----:B--2---:R0:W-:Y:S04]  /*11d0*/  STG.E desc[UR4][R10.64+0xc00], R23 ;  /* 0x000c00170a007986 */ /* 0x0041e8000c101904 */
[----:B------:R-:W2:Y:S02]  /*11e0*/  LDG.E R27, desc[UR4][R16.64+0xe00] ;  /* 0x000e0004101b7981 */ /* 0x000ea4000c1e1900 */
[----:B--2---:R-:W-:-:S05]  /*11f0*/  IMAD.WIDE R26, R27, 0x4, R6 ;  /* 0x000000041b1a7825 */ /* 0x004fca00078e0206 */
[----:B------:R-:W2:Y:S04]  /*1200*/  LDG.E R28, desc[UR4][R26.64] ;  /* 0x000000041a1c7981 */ /* 0x000ea8000c1e1900 */
[----:B--2---:R-:W-:Y:S04]  /*1210*/  STG.E desc[UR4][R10.64+0xe00], R28 ;  /* 0x000e001c0a007986 */ /* 0x004fe8000c101904 */
[----:B---3--:R-:W2:Y:S01]  /*1220*/  LDG.E R21, desc[UR4][R16.64+0x1000] ;  /* 0x0010000410157981 */ /* 0x008ea2000c1e1900 */
[----:B------:R-:W-:Y:S02]  /*1230*/  HFMA2 R20, -RZ, RZ, 0, 9.1552734375e-05 ;  /* 0x00000600ff147431 */ /* 0x000fe400000001ff */
[----:B--2---:R-:W-:-:S06]  /*1240*/  IMAD.WIDE R24, R21, 0x4, R6 ;  /* 0x0000000415187825 */ /* 0x004fcc00078e0206 */
[----:B------:R-:W2:Y:S01]  /*1250*/  LDG.E R25, desc[UR4][R24.64] ;  /* 0x0000000418197981 */ /* 0x000ea2000c1e1900 */
[----:B------:R-:W-:-:S03]  /*1260*/  MOV R21, 0x0 ;  /* 0x0000000000157802 */ /* 0x000fc60000000f00 */
[----:B------:R-:W-:-:S03]  /*1270*/  IMAD.WIDE R20, R14, 0x4, R20 ;  /* 0x000000040e147825 */ /* 0x000fc600078e0214 */
[----:B------:R-:W-:-:S05]  /*1280*/  IADD3 R12, P1, PT, R20, R2, RZ ;  /* 0x00000002140c7210 */ /* 0x000fca0007f3e0ff */
[----:B------:R-:W-:Y:S01]  /*1290*/  IMAD.X R13, R21, 0x1, R3, P1 ;  /* 0x00000001150d7824 */ /* 0x000fe200008e0603 */
[----:B--2---:R1:W-:Y:S04]  /*12a0*/  STG.E desc[UR4][R10.64+0x1000], R25 ;  /* 0x001000190a007986 */ /* 0x0043e8000c101904 */
[----:B0-----:R-:W2:Y:S01]  /*12b0*/  LDG.E R23, desc[UR4][R12.64+-0x600] ;  /* 0xfffa00040c177981 */ /* 0x001ea2000c1e1900 */
[----:B------:R-:W-:Y:S01]  /*12c0*/  IADD3 R16, P1, PT, R20, R4, RZ ;  /* 0x0000000414107210 */ /* 0x000fe20007f3e0ff */
[----:B--2---:R-:W-:-:S06]  /*12d0*/  IMAD.WIDE R26, R23, 0x4, R6 ;  /* 0x00000004171a7825 */ /* 0x004fcc00078e0206 */
[----:B------:R-:W2:Y:S01]  /*12e0*/  LDG.E R27, desc[UR4][R26.64] ;  /* 0x000000041a1b7981 */ /* 0x000ea2000c1e1900 */
[----:B------:R-:W-:-:S05]  /*12f0*/  IADD3.X R17, PT, PT, R21, R5, RZ, P1, !PT ;  /* 0x0000000515117210 */ /* 0x000fca0000ffe4ff */
[----:B--2---:R0:W-:Y:S04]  /*1300*/  STG.E desc[UR4][R16.64+-0x600], R27 ;  /* 0xfffa001b10007986 */ /* 0x0041e8000c101904 */
[----:B------:R-:W2:Y:S02]  /*1310*/  LDG.E R21, desc[UR4][R12.64+-0x400] ;  /* 0xfffc00040c157981 */ /* 0x000ea4000c1e1900 */
[----:B--2---:R-:W-:-:S05]  /*1320*/  IMAD.WIDE R20, R21, 0x4, R6 ;  /* 0x0000000415147825 */ /* 0x004fca00078e0206 */
[----:B------:R-:W2:Y:S04]  /*1330*/  LDG.E R23, desc[UR4][R20.64] ;  /* 0x0000000414177981 */ /* 0x000ea8000c1e1900 */
[----:B--2---:R2:W-:Y:S04]  /*1340*/  STG.E desc[UR4][R16.64+-0x400], R23 ;  /* 0xfffc001710007986 */ /* 0x0045e8000c101904 */
[----:B-1----:R-:W3:Y:S02]  /*1350*/  LDG.E R11, desc[UR4][R12.64+-0x200] ;  /* 0xfffe00040c0b7981 */ /* 0x002ee4000c1e1900 */
[----:B---3--:R-:W-:-:S05]  /*1360*/  IMAD.WIDE R10, R11, 0x4, R6 ;  /* 0x000000040b0a7825 */ /* 0x008fca00078e0206 */
[----:B------:R-:W3:Y:S04]  /*1370*/  LDG.E R29, desc[UR4][R10.64] ;  /* 0x000000040a1d7981 */ /* 0x000ee8000c1e1900 */
[----:B---3--:R1:W-:Y:S04]  /*1380*/  STG.E desc[UR4][R16.64+-0x200], R29 ;  /* 0xfffe001d10007986 */ /* 0x0083e8000c101904 */
[----:B------:R-:W3:Y:S02]  /*1390*/  LDG.E R25, desc[UR4][R12.64] ;  /* 0x000000040c197981 */ /* 0x000ee4000c1e1900 */
[----:B---3--:R-:W-:-:S06]  /*13a0*/  IMAD.WIDE R24, R25, 0x4, R6 ;  /* 0x0000000419187825 */ /* 0x008fcc00078e0206 */
[----:B------:R-:W3:Y:S04]  /*13b0*/  LDG.E R25, desc[UR4][R24.64] ;  /* 0x0000000418197981 */ /* 0x000ee8000c1e1900 */
[----:B---3--:R1:W-:Y:S04]  /*13c0*/  STG.E desc[UR4][R16.64], R25 ;  /* 0x0000001910007986 */ /* 0x0083e8000c101904 */
[----:B0-----:R-:W3:Y:S02]  /*13d0*/  LDG.E R27, desc[UR4][R12.64+0x200] ;  /* 0x000200040c1b7981 */ /* 0x001ee4000c1e1900 */
[----:B---3--:R-:W-:-:S06]  /*13e0*/  IMAD.WIDE R20, R27, 0x4, R6 ;  /* 0x000000041b147825 */ /* 0x008fcc00078e0206 */
[----:B------:R-:W3:Y:S04]  /*13f0*/  LDG.E R21, desc[UR4][R20.64] ;  /* 0x0000000414157981 */ /* 0x000ee8000c1e1900 */
[----:B---3--:R1:W-:Y:S04]  /*1400*/  STG.E desc[UR4][R16.64+0x200], R21 ;  /* 0x0002001510007986 */ /* 0x0083e8000c101904 */
[----:B--2---:R-:W2:Y:S02]  /*1410*/  LDG.E R23, desc[UR4][R12.64+0x400] ;  /* 0x000400040c177981 */ /* 0x004ea4000c1e1900 */
[----:B--2---:R-:W-:-:S06]  /*1420*/  IMAD.WIDE R10, R23, 0x4, R6 ;  /* 0x00000004170a7825 */ /* 0x004fcc00078e0206 */
[----:B------:R-:W2:Y:S04]  /*1430*/  LDG.E R11, desc[UR4][R10.64] ;  /* 0x000000040a0b7981 */ /* 0x000ea8000c1e1900 */
[----:B--2---:R1:W-:Y:S04]  /*1440*/  STG.E desc[UR4][R16.64+0x400], R11 ;  /* 0x0004000b10007986 */ /* 0x0043e8000c101904 */
[----:B------:R-:W2:Y:S02]  /*1450*/  LDG.E R23, desc[UR4][R12.64+0x600] ;  /* 0x000600040c177981 */ /* 0x000ea4000c1e1900 */
[----:B--2---:R-:W-:-:S06]  /*1460*/  IMAD.WIDE R6, R23, 0x4, R6 ;  /* 0x0000000417067825 */ /* 0x004fcc00078e0206 */
[----:B------:R-:W2:Y:S01]  /*1470*/  LDG.E R7, desc[UR4][R6.64] ;  /* 0x0000000406077981 */ /* 0x000ea2000c1e1900 */
[----:B------:R-:W-:Y:S02]  /*1480*/  IADD3 R18, PT, PT, R18, 0x10, RZ ;  /* 0x0000001012127810 */ /* 0x000fe40007ffe0ff */
[----:B------:R-:W-:Y:S02]  /*1490*/  IADD3 R15, P2, PT, R15, 0x2000, RZ ;  /* 0x000020000f0f7810 */ /* 0x000fe40007f5e0ff */
[----:B------:R-:W-:Y:S02]  /*14a0*/  ISETP.NE.AND P1, PT, R18, RZ, PT ;  /* 0x000000ff1200720c */ /* 0x000fe40003f25270 */
[----:B------:R-:W-:Y:S01]  /*14b0*/  IADD3 R14, PT, PT, R14, 0x800, RZ ;  /* 0x000008000e0e7810 */ /* 0x000fe20007ffe0ff */
[----:B------:R-:W-:Y:S01]  /*14c0*/  IMAD.X R19, RZ, RZ, R19, P2 ;  /* 0x000000ffff137224 */ /* 0x000fe200010e0613 */
[----:B--2---:R1:W-:Y:S09]  /*14d0*/  STG.E desc[UR4][R16.64+0x600], R7 ;  /* 0x0006000710007986 */ /* 0x0043f2000c101904 */
[----:B------:R-:W-:Y:S05]  /*14e0*/  @P1 BRA `(.L_x_419) ;  /* 0xfffffff800b81947 */ /* 0x000fea000383ffff */
.L_x_418:
[----:B------:R-:W-:Y:S05]  /*14f0*/  @!P0 EXIT ;  /* 0x000000000000894d */ /* 0x000fea0003800000 */
[----:B------:R-:W-:Y:S02]  /*1500*/  ISETP.GE.U32.AND P0, PT, R22, 0x8, PT ;  /* 0x000000081600780c */ /* 0x000fe40003f06070 */
[----:B------:R-:W-:-:S04]  /*1510*/  LOP3.LUT R20, R0, 0x7, RZ, 0xc0, !PT ;  /* 0x0000000700147812 */ /* 0x000fc800078ec0ff */
[----:B------:R-:W-:-:S07]  /*1520*/  ISETP.NE.AND P1, PT, R20, RZ, PT ;  /* 0x000000ff1400720c */ /* 0x000fce0003f25270 */
[----:B------:R-:W-:Y:S06]  /*1530*/  @!P0 BRA `(.L_x_420) ;  /* 0x0000000000948947 */ /* 0x000fec0003800000 */
[----:B0-----:R-:W-:Y:S01]  /*1540*/  LEA R13, R9, R8, 0x7 ;  /* 0x00000008090d7211 */ /* 0x001fe200078e38ff */
[----:B-1----:R-:W0:Y:S04]  /*1550*/  LDC.64 R10, c[0x0][0x3a0] ;  /* 0x0000e800ff0a7b82 */ /* 0x002e280000000a00 */
[----:B------:R-:W-:-:S05]  /*1560*/  IMAD.WIDE R6, R13, 0x4, R2 ;  /* 0x000000040d067825 */ /* 0x000fca00078e0202 */
[----:B------:R-:W0:Y:S02]  /*1570*/  LDG.E R15, desc[UR4][R6.64] ;  /* 0x00000004060f7981 */ /* 0x000e24000c1e1900 */
[----:B0-----:R-:W-:-:S05]  /*1580*/  IMAD.WIDE R14, R15, 0x4, R10 ;  /* 0x000000040f0e7825 */ /* 0x001fca00078e020a */
[----:B------:R-:W2:Y:S01]  /*1590*/  LDG.E R21, desc[UR4][R14.64] ;  /* 0x000000040e157981 */ /* 0x000ea2000c1e1900 */
[----:B------:R-:W-:-:S05]  /*15a0*/  IMAD.WIDE R12, R13, 0x4, R4 ;  /* 0x000000040d0c7825 */ /* 0x000fca00078e0204 */
        /* <DEDUP_REMOVED lines=8> */
[----:B--2---:R-:W-:Y:S04]  /*1630*/  STG.E desc[UR4][R12.64+0x400], R25 ;  /* 0x000400190c007986 */ /* 0x004fe8000c101904 */
[----:B------:R-:W2:Y:S02]  /*1640*/  LDG.E R15, desc[UR4][R6.64+0x600] ;  /* 0x00060004060f7981 */ /* 0x000ea4000c1e1900 */
[----:B--2---:R-:W-:-:S05]  /*1650*/  IMAD.WIDE R14, R15, 0x4, R10 ;  /* 0x000000040f0e7825 */ /* 0x004fca00078e020a */
[----:B0-----:R-:W2:Y:S04]  /*1660*/  LDG.E R21, desc[UR4][R14.64] ;  /* 0x000000040e157981 */ /* 0x001ea8000c1e1900 */
[----:B--2---:R0:W-:Y:S04]  /*1670*/  STG.E desc[UR4][R12.64+0x600], R21 ;  /* 0x000600150c007986 */ /* 0x0041e8000c101904 */
[----:B------:R-:W2:Y:S02]  /*1680*/  LDG.E R27, desc[UR4][R6.64+0x800] ;  /* 0x00080004061b7981 */ /* 0x000ea4000c1e1900 */
[----:B--2---:R-:W-:-:S06]  /*1690*/  IMAD.WIDE R16, R27, 0x4, R10 ;  /* 0x000000041b107825 */ /* 0x004fcc00078e020a */
[----:B------:R-:W2:Y:S04]  /*16a0*/  LDG.E R17, desc[UR4][R16.64] ;  /* 0x0000000410117981 */ /* 0x000ea8000c1e1900 */
[----:B--2---:R2:W-:Y:S04]  /*16b0*/  STG.E desc[UR4][R12.64+0x800], R17 ;  /* 0x000800110c007986 */ /* 0x0045e8000c101904 */
[----:B-1----:R-:W3:Y:S02]  /*16c0*/  LDG.E R23, desc[UR4][R6.64+0xa00] ;  /* 0x000a000406177981 */ /* 0x002ee4000c1e1900 */
[----:B---3--:R-:W-:-:S06]  /*16d0*/  IMAD.WIDE R18, R23, 0x4, R10 ;  /* 0x0000000417127825 */ /* 0x008fcc00078e020a */
        /* <DEDUP_REMOVED lines=8> */
[----:B------:R-:W3:Y:S01]  /*1760*/  LDG.E R11, desc[UR4][R10.64] ;  /* 0x000000040a0b7981 */ /* 0x000ee2000c1e1900 */
[----:B------:R-:W-:-:S03]  /*1770*/  VIADD R9, R9, 0x8 ;  /* 0x0000000809097836 */ /* 0x000fc60000000000 */
[----:B---3--:R2:W-:Y:S04]  /*1780*/  STG.E desc[UR4][R12.64+0xe00], R11 ;  /* 0x000e000b0c007986 */ /* 0x0085e8000c101904 */
.L_x_420:
[----:B------:R-:W-:Y:S05]  /*1790*/  @!P1 EXIT ;  /* 0x000000000000994d */ /* 0x000fea0003800000 */
[----:B------:R-:W-:Y:S02]  /*17a0*/  ISETP.GE.U32.AND P0, PT, R20, 0x4, PT ;  /* 0x000000041400780c */ /* 0x000fe40003f06070 */
[----:B------:R-:W-:-:S04]  /*17b0*/  LOP3.LUT R0, R0, 0x3, RZ, 0xc0, !PT ;  /* 0x0000000300007812 */ /* 0x000fc800078ec0ff */
[----:B------:R-:W-:-:S07]  /*17c0*/  ISETP.NE.AND P1, PT, R0, RZ, PT ;  /* 0x000000ff0000720c */ /* 0x000fce0003f25270 */
[----:B------:R-:W-:Y:S06]  /*17d0*/  @!P0 BRA `(.L_x_421) ;  /* 0x0000000000548947 */ /* 0x000fec0003800000 */
[----:B0-2---:R-:W-:Y:S01]  /*17e0*/  LEA R13, R9, R8, 0x7 ;  /* 0x00000008090d7211 */ /* 0x005fe200078e38ff */
[----:B-1----:R-:W0:Y:S04]  /*17f0*/  LDC.64 R6, c[0x0][0x3a0] ;  /* 0x0000e800ff067b82 */ /* 0x002e280000000a00 */
[----:B------:R-:W-:-:S05]  /*1800*/  IMAD.WIDE R10, R13, 0x4, R2 ;  /* 0x000000040d0a7825 */ /* 0x000fca00078e0202 */
[----:B------:R-:W0:Y:S02]  /*1810*/  LDG.E R15, desc[UR4][R10.64] ;  /* 0x000000040a0f7981 */ /* 0x000e24000c1e1900 */
[----:B0-----:R-:W-:-:S06]  /*1820*/  IMAD.WIDE R14, R15, 0x4, R6 ;  /* 0x000000040f0e7825 */ /* 0x001fcc00078e0206 */
[----:B------:R-:W2:Y:S01]  /*1830*/  LDG.E R15, desc[UR4][R14.64] ;  /* 0x000000040e0f7981 */ /* 0x000ea2000c1e1900 */
[----:B------:R-:W-:-:S05]  /*1840*/  IMAD.WIDE R12, R13, 0x4, R4 ;  /* 0x000000040d0c7825 */ /* 0x000fca00078e0204 */
[----:B--2---:R3:W-:Y:S04]  /*1850*/  STG.E desc[UR4][R12.64], R15 ;  /* 0x0000000f0c007986 */ /* 0x0047e8000c101904 */
[----:B------:R-:W2:Y:S02]  /*1860*/  LDG.E R17, desc[UR4][R10.64+0x200] ;  /* 0x000200040a117981 */ /* 0x000ea4000c1e1900 */
[----:B--2---:R-:W-:-:S06]  /*1870*/  IMAD.WIDE R16, R17, 0x4, R6 ;  /* 0x0000000411107825 */ /* 0x004fcc00078e0206 */
[----:B------:R-:W2:Y:S04]  /*1880*/  LDG.E R17, desc[UR4][R16.64] ;  /* 0x0000000410117981 */ /* 0x000ea8000c1e1900 */
[----:B--2---:R3:W-:Y:S04]  /*1890*/  STG.E desc[UR4][R12.64+0x200], R17 ;  /* 0x000200110c007986 */ /* 0x0047e8000c101904 */
[----:B------:R-:W2:Y:S02]  /*18a0*/  LDG.E R19, desc[UR4][R10.64+0x400] ;  /* 0x000400040a137981 */ /* 0x000ea4000c1e1900 */
[----:B--2---:R-:W-:-:S06]  /*18b0*/  IMAD.WIDE R18, R19, 0x4, R6 ;  /* 0x0000000413127825 */ /* 0x004fcc00078e0206 */
[----:B------:R-:W2:Y:S04]  /*18c0*/  LDG.E R19, desc[UR4][R18.64] ;  /* 0x0000000412137981 */ /* 0x000ea8000c1e1900 */
[----:B--2---:R3:W-:Y:S04]  /*18d0*/  STG.E desc[UR4][R12.64+0x400], R19 ;  /* 0x000400130c007986 */ /* 0x0047e8000c101904 */
[----:B------:R-:W2:Y:S02]  /*18e0*/  LDG.E R21, desc[UR4][R10.64+0x600] ;  /* 0x000600040a157981 */ /* 0x000ea4000c1e1900 */
[----:B--2---:R-:W-:-:S06]  /*18f0*/  IMAD.WIDE R6, R21, 0x4, R6 ;  /* 0x0000000415067825 */ /* 0x004fcc00078e0206 */
[----:B------:R-:W2:Y:S01]  /*1900*/  LDG.E R7, desc[UR4][R6.64] ;  /* 0x0000000406077981 */ /* 0x000ea2000c1e1900 */
[----:B------:R-:W-:-:S03]  /*1910*/  IADD3 R9, PT, PT, R9, 0x4, RZ ;  /* 0x0000000409097810 */ /* 0x000fc60007ffe0ff */
[----:B--2---:R3:W-:Y:S04]  /*1920*/  STG.E desc[UR4][R12.64+0x600], R7 ;  /* 0x000600070c007986 */ /* 0x0047e8000c101904 */
.L_x_421:
[----:B------:R-:W-:Y:S05]  /*1930*/  @!P1 EXIT ;  /* 0x000000000000994d */ /* 0x000fea0003800000 */
[----:B--23--:R-:W2:Y:S01]  /*1940*/  LDC.64 R12, c[0x0][0x3a0] ;  /* 0x0000e800ff0c7b82 */ /* 0x00cea20000000a00 */
[----:B0-----:R-:W-:Y:S01]  /*1950*/  IMAD R15, R9, 0x80, R8 ;  /* 0x00000080090f7824 */ /* 0x001fe200078e0208 */
[----:B------:R-:W-:-:S07]  /*1960*/  IADD3 R0, PT, PT, -R0, RZ, RZ ;  /* 0x000000ff00007210 */ /* 0x000fce0007ffe1ff */
.L_x_422:
[----:B------:R-:W-:-:S06]  /*1970*/  IMAD.WIDE R8, R15, 0x4, R2 ;  /* 0x000000040f087825 */ /* 0x000fcc00078e0202 */
[----:B------:R-:W1:Y:S01]  /*1980*/  LDG.E R9, desc[UR4][R8.64] ;  /* 0x0000000408097981 */ /* 0x000e62000c1e1900 */
[----:B------:R-:W-:-:S04]  /*1990*/  IADD3 R0, PT, PT, R0, 0x1, RZ ;  /* 0x0000000100007810 */ /* 0x000fc80007ffe0ff */
[----:B------:R-:W-:Y:S01]  /*19a0*/  ISETP.NE.AND P0, PT, R0, RZ, PT ;  /* 0x000000ff0000720c */ /* 0x000fe20003f05270 */
[----:B012---:R-:W-:-:S06]  /*19b0*/  IMAD.WIDE R10, R9, 0x4, R12 ;  /* 0x00000004090a7825 */ /* 0x007fcc00078e020c */
[----:B------:R-:W2:Y:S01]  /*19c0*/  LDG.E R11, desc[UR4][R10.64] ;  /* 0x000000040a0b7981 */ /* 0x000ea2000c1e1900 */
[----:B------:R-:W-:-:S05]  /*19d0*/  IMAD.WIDE R6, R15, 0x4, R4 ;  /* 0x000000040f067825 */ /* 0x000fca00078e0204 */
[----:B--2---:R0:W-:Y:S01]  /*19e0*/  STG.E desc[UR4][R6.64], R11 ;  /* 0x0000000b06007986 */ /* 0x0041e2000c101904 */
[----:B------:R-:W-:Y:S05]  /*19f0*/  @!P0 EXIT ;  /* 0x000000000000894d */ /* 0x000fea0003800000 */
[----:B------:R-:W-:Y:S01]  /*1a00*/  IADD3 R15, PT, PT, R15, 0x80, RZ ;  /* 0x000000800f0f7810 */ /* 0x000fe20007ffe0ff */
[----:B------:R-:W-:Y:S06]  /*1a10*/  BRA `(.L_x_422) ;  /* 0xfffffffc00d47947 */ /* 0x000fec000383ffff */
.L_x_423:
        /* <DEDUP_REMOVED lines=14> */
.L_x_511:


//--------------------- .text._ZN3cub18CUB_300001_SM_10006detail9transform16transform_kernelINS2_10policy_hubILb1EN4cuda3std3__45tupleIJN6thrust24THRUST_300001_SM_1000_NS20permutation_iteratorINSA_6detail15normal_iteratorINSA_10device_ptrIKfEEEENSD_INSE_IiEEEEEEEEEE10policy1000EiNS7_10__identityENSD_INSE_IfEEEEJSK_EEEvT0_iT1_T2_DpNS2_10kernel_argIT3_EE --------------------------
	.section	.text._ZN3cub18CUB_300001_SM_10006detail9transform16transform_kernelINS2_10policy_hubILb1EN4cuda3std3__45tupleIJN6thrust24THRUST_300001_SM_1000_NS20permutation_iteratorINSA_6detail15normal_iteratorINSA_10device_ptrIKfEEEENSD_INSE_IiEEEEEEEEEE10policy1000EiNS7_10__identityENSD_INSE_IfEEEEJSK_EEEvT0_iT1_T2_DpNS2_10kernel_argIT3_EE,"ax",@progbits
	.align	128
        .global         _ZN3cub18CUB_300001_SM_10006detail9transform16transform_kernelINS2_10policy_hubILb1EN4cuda3std3__45tupleIJN6thrust24THRUST_300001_SM_1000_NS20permutation_iteratorINSA_6detail15normal_iteratorINSA_10device_ptrIKfEEEENSD_INSE_IiEEEEEEEEEE10policy1000EiNS7_10__identityENSD_INSE_IfEEEEJSK_EEEvT0_iT1_T2_DpNS2_10kernel_argIT3_EE
        .type           _ZN3cub18CUB_300001_SM_10006detail9transform16transform_kernelINS2_10policy_hubILb1EN4cuda3std3__45tupleIJN6thrust24THRUST_300001_SM_1000_NS20permutation_iteratorINSA_6detail15normal_iteratorINSA_10device_ptrIKfEEEENSD_INSE_IiEEEEEEEEEE10policy1000EiNS7_10__identityENSD_INSE_IfEEEEJSK_EEEvT0_iT1_T2_DpNS2_10kernel_argIT3_EE,@function
        .size           _ZN3cub18CUB_300001_SM_10006detail9transform16transform_kernelINS2_10policy_hubILb1EN4cuda3std3__45tupleIJN6thrust24THRUST_300001_SM_1000_NS20permutation_iteratorINSA_6detail15normal_iteratorINSA_10device_ptrIKfEEEENSD_INSE_IiEEEEEEEEEE10policy1000EiNS7_10__identityENSD_INSE_IfEEEEJSK_EEEvT0_iT1_T2_DpNS2_10kernel_argIT3_EE,(.L_x_512 - _ZN3cub18CUB_300001_SM_10006detail9transform16transform_kernelINS2_10policy_hubILb1EN4cuda3std3__45tupleIJN6thrust24THRUST_300001_SM_1000_NS20permutation_iteratorINSA_6detail15normal_iteratorINSA_10device_ptrIKfEEEENSD_INSE_IiEEEEEEEEEE10policy1000EiNS7_10__identityENSD_INSE_IfEEEEJSK_EEEvT0_iT1_T2_DpNS2_10kernel_argIT3_EE)
        .other          _ZN3cub18CUB_300001_SM_10006detail9transform16transform_kernelINS2_10policy_hubILb1EN4cuda3std3__45tupleIJN6thrust24THRUST_300001_SM_1000_NS20permutation_iteratorINSA_6detail15normal_iteratorINSA_10device_ptrIKfEEEENSD_INSE_IiEEEEEEEEEE10policy1000EiNS7_10__identityENSD_INSE_IfEEEEJSK_EEEvT0_iT1_T2_DpNS2_10kernel_argIT3_EE,@"STO_CUDA_ENTRY STV_DEFAULT"
_ZN3cub18CUB_300001_SM_10006detail9transform16transform_kernelINS2_10policy_hubILb1EN4cuda3std3__45tupleIJN6thrust24THRUST_300001_SM_1000_NS20permutation_iteratorINSA_6detail15normal_iteratorINSA_10device_ptrIKfEEEENSD_INSE_IiEEEEEEEEEE10policy1000EiNS7_10__identityENSD_INSE_IfEEEEJSK_EEEvT0_iT1_T2_DpNS2_10kernel_argIT3_EE:
.text._ZN3cub18CUB_300001_SM_10006detail9transform16transform_kernelINS2_10policy_hubILb1EN4cuda3std3__45tupleIJN6thrust24THRUST_300001_SM_1000_NS20permutation_iteratorINSA_6detail15normal_iteratorINSA_10device_ptrIKfEEEENSD_INSE_IiEEEEEEEEEE10policy1000EiNS7_10__identityENSD_INSE_IfEEEEJSK_EEEvT0_iT1_T2_DpNS2_10kernel_argIT3_EE:
[----:B------:R-:W-:Y:S08]  /*0000*/  LDC R1, c[0x0][0x37c] ;  /* 0x0000df00ff017b82 */ /* 0x000ff00000000800 */
[----:B------:R-:W0:Y:S01]  /*0010*/  LDC.64 R10, c[0x0][0x380] ;  /* 0x0000e000ff0a7b82 */ /* 0x000e220000000a00 */
[----:B------:R-:W1:Y:S07]  /*0020*/  LDCU.64 UR6, c[0x0][0x358] ;  /* 0x00006b00ff0677ac */ /* 0x000e6e0008000a00 */
[----:B------:R-:W2:Y:S08]  /*0030*/  S2UR UR4, SR_CTAID.X ;  /* 0x00000000000479c3 */ /* 0x000eb00000002500 */
[----:B------:R-:W3:Y:S01]  /*0040*/  LDC.64 R2, c[0x0][0x398] ;  /* 0x0000e600ff027b82 */ /* 0x000ee20000000a00 */
[----:B0-----:R-:W-:-:S07]  /*0050*/  SHF.L.U32 R0, R11, 0x7, RZ ;  /* 0x000000070b007819 */ /* 0x001fce00000006ff */
[----:B------:R-:W0:Y:S01]  /*0060*/  LDC.64 R4, c[0x0][0x390] ;  /* 0x0000e400ff047b82 */ /* 0x000e220000000a00 */
[----:B--2---:R-:W-:-:S05]  /*0070*/  IMAD R7, R0, UR4, RZ ;  /* 0x0000000400077c24 */ /* 0x004fca000f8e02ff */
[C---:B------:R-:W-:Y:S01]  /*0080*/  IADD3 R9, PT, PT, -R7.reuse, R10, RZ ;  /* 0x0000000a07097210 */ /* 0x040fe20007ffe1ff */
[----:B---3--:R-:W-:-:S03]  /*0090*/  IMAD.WIDE R2, R7, 0x4, R2 ;  /* 0x0000000407027825 */ /* 0x008fc600078e0202 */
[CC--:B------:R-:W-:Y:S02]  /*00a0*/  ISETP.GT.AND P0, PT, R0.reuse, R9.reuse, PT ;  /* 0x000000090000720c */ /* 0x0c0fe40003f04270 */
[----:B------:R-:W-:Y:S01]  /*00b0*/  VIMNMX R0, PT, PT, R0, R9, PT ;  /* 0x0000000900007248 */ /* 0x000fe20003fe0100 */
[----:B0-----:R-:W-:-:S10]  /*00c0*/  IMAD.WIDE R4, R7, 0x4, R4 ;  /* 0x0000000407047825 */ /* 0x001fd400078e0204 */
[----:B-1----:R-:W-:Y:S05]  /*00d0*/  @P0 BRA `(.L_x_424) ;  /* 0x0000000800cc0947 */ /* 0x002fea0003800000 */
[----:B------:R-:W-:-:S13]  /*00e0*/  ISETP.GE.AND P0, PT, R11, 0x1, PT ;  /* 0x000000010b00780c */ /* 0x000fda0003f06270 */
[----:B------:R-:W-:Y:S05]  /*00f0*/  @!P0 EXIT ;  /* 0x000000000000894d */ /* 0x000fea0003800000 */
[----:B------:R-:W0:Y:S01]  /*0100*/  S2R R0, SR_TID.X ;  /* 0x0000000000007919 */ /* 0x000e220000002100 */
[C---:B------:R-:W-:Y:S01]  /*0110*/  ISETP.GE.U32.AND P1, PT, R11.reuse, 0x10, PT ;  /* 0x000000100b00780c */ /* 0x040fe20003f26070 */
[----:B------:R-:W-:Y:S01]  /*0120*/  HFMA2 R7, -RZ, RZ, 0, 0 ;  /* 0x00000000ff077431 */ /* 0x000fe200000001ff */
[----:B------:R-:W-:-:S04]  /*0130*/  LOP3.LUT R22, R11, 0xf, RZ, 0xc0, !PT ;  /* 0x0000000f0b167812 */ /* 0x000fc800078ec0ff */
[----:B------:R-:W-:-:S07]  /*0140*/  ISETP.NE.AND P0, PT, R22, RZ, PT ;  /* 0x000000ff1600720c */ /* 0x000fce0003f05270 */
[----:B------:R-:W-:Y:S06]  /*0150*/  @!P1 BRA `(.L_x_425) ;  /* 0x00000004005c9947 */ /* 0x000fec0003800000 */
[C---:B0-----:R-:W-:Y:S01]  /*0160*/  IMAD.WIDE.U32 R16, R0.reuse, 0x4, RZ ;  /* 0x0000000400107825 */ /* 0x041fe200078e00ff */
[----:B------:R-:W-:Y:S02]  /*0170*/  LOP3.LUT R7, R11, 0x7ffffff0, RZ, 0xc0, !PT ;  /* 0x7ffffff00b077812 */ /* 0x000fe400078ec0ff */
[----:B------:R-:W-:Y:S02]  /*0180*/  IADD3 R6, PT, PT, R0, 0x480, RZ ;  /* 0x0000048000067810 */ /* 0x000fe40007ffe0ff */
[----:B------:R-:W-:Y:S02]  /*0190*/  MOV R13, R16 ;  /* 0x00000010000d7202 */ /* 0x000fe40000000f00 */
[----:B------:R-:W-:-:S07]  /*01a0*/  IADD3 R12, PT, PT, -R7, RZ, RZ ;  /* 0x000000ff070c7210 */ /* 0x000fce0007ffe1ff */
.L_x_426:
        /* <DEDUP_REMOVED lines=38> */
[----:B------:R-:W-:Y:S01]  /*0410*/  MOV R20, 0x600 ;  /* 0x0000060000147802 */ /* 0x000fe20000000f00 */
[----:B--2---:R-:W-:-:S06]  /*0420*/  IMAD.WIDE R24, R21, 0x4, R8 ;  /* 0x0000000415187825 */ /* 0x004fcc00078e0208 */
[----:B------:R-:W2:Y:S01]  /*0430*/  LDG.E R25, desc[UR6][R24.64] ;  /* 0x0000000618197981 */ /* 0x000ea2000c1e1900 */
[----:B------:R-:W-:-:S03]  /*0440*/  HFMA2 R21, -RZ, RZ, 0, 0 ;  /* 0x00000000ff157431 */ /* 0x000fc600000001ff */
[----:B------:R-:W-:-:S03]  /*0450*/  IMAD.WIDE R20, R6, 0x4, R20 ;  /* 0x0000000406147825 */ /* 0x000fc600078e0214 */
[----:B------:R-:W-:-:S04]  /*0460*/  IADD3 R18, P1, PT, R2, R20, RZ ;  /* 0x0000001402127210 */ /* 0x000fc80007f3e0ff */
[----:B------:R-:W-:Y:S01]  /*0470*/  IADD3.X R19, PT, PT, R3, R21, RZ, P1, !PT ;  /* 0x0000001503137210 */ /* 0x000fe20000ffe4ff */
        /* <DEDUP_REMOVED lines=37> */
.L_x_425:
[----:B------:R-:W-:Y:S05]  /*06d0*/  @!P0 EXIT ;  /* 0x000000000000894d */ /* 0x000fea0003800000 */
[----:B------:R-:W2:Y:S01]  /*06e0*/  LDCU UR4, c[0x0][0x384] ;  /* 0x00007080ff0477ac */ /* 0x000ea20008000800 */
[----:B------:R-:W-:Y:S01]  /*06f0*/  ISETP.GE.U32.AND P0, PT, R22, 0x8, PT ;  /* 0x000000081600780c */ /* 0x000fe20003f06070 */
[----:B--2---:R-:W-:-:S06]  /*0700*/  ULOP3.LUT UR5, UR4, 0x7, URZ, 0xc0, !UPT ;  /* 0x0000000704057892 */ /* 0x004fcc000f8ec0ff */
[----:B------:R-:W-:-:S06]  /*0710*/  ISETP.NE.AND P1, PT, RZ, UR5, PT ;  /* 0x00000005ff007c0c */ /* 0x000fcc000bf25270 */
[----:B------:R-:W-:Y:S07]  /*0720*/  @!P0 BRA `(.L_x_427) ;  /* 0x0000000000948947 */ /* 0x000fee0003800000 */
        /* <DEDUP_REMOVED lines=35> */
[----:B------:R-:W-:-:S03]  /*0960*/  IADD3 R7, PT, PT, R7, 0x8, RZ ;  /* 0x0000000807077810 */ /* 0x000fc60007ffe0ff */
[----:B---3--:R2:W-:Y:S04]  /*0970*/  STG.E desc[UR6][R12.64+0xe00], R11 ;  /* 0x000e000b0c007986 */ /* 0x0085e8000c101906 */
.L_x_427:
[----:B------:R-:W-:Y:S05]  /*0980*/  @!P1 EXIT ;  /* 0x000000000000994d */ /* 0x000fea0003800000 */
[----:B------:R-:W-:Y:S02]  /*0990*/  UISETP.GE.U32.AND UP0, UPT, UR5, 0x4, UPT ;  /* 0x000000040500788c */ /* 0x000fe4000bf06070 */
[----:B------:R-:W-:-:S06]  /*09a0*/  ULOP3.LUT UR4, UR4, 0x3, URZ, 0xc0, !UPT ;  /* 0x0000000304047892 */ /* 0x000fcc000f8ec0ff */
[----:B------:R-:W-:Y:S01]  /*09b0*/  ISETP.NE.AND P0, PT, RZ, UR4, PT ;  /* 0x00000004ff007c0c */ /* 0x000fe2000bf05270 */
[----:B------:R-:W-:-:S12]  /*09c0*/  BRA.U !UP0, `(.L_x_428) ;  /* 0x0000000108547547 */ /* 0x000fd8000b800000 */
        /* <DEDUP_REMOVED lines=21> */
.L_x_428:
[----:B------:R-:W-:Y:S05]  /*0b20*/  @!P0 EXIT ;  /* 0x000000000000894d */ /* 0x000fea0003800000 */
[----:B--23--:R-:W2:Y:S01]  /*0b30*/  LDC.64 R12, c[0x0][0x3a0] ;  /* 0x0000e800ff0c7b82 */ /* 0x00cea20000000a00 */
[----:B01----:R-:W-:Y:S01]  /*0b40*/  LEA R15, R7, R0, 0x7 ;  /* 0x00000000070f7211 */ /* 0x003fe200078e38ff */
[----:B------:R-:W-:-:S12]  /*0b50*/  UIADD3 UR4, UPT, UPT, -UR4, URZ, URZ ;  /* 0x000000ff04047290 */ /* 0x000fd8000fffe1ff */
.L_x_429:
[----:B------:R-:W-:-:S06]  /*0b60*/  IMAD.WIDE R8, R15, 0x4, R2 ;  /* 0x000000040f087825 */ /* 0x000fcc00078e0202 */
[----:B------:R-:W2:Y:S02]  /*0b70*/  LDG.E R9, desc[UR6][R8.64] ;  /* 0x0000000608097981 */ /* 0x000ea4000c1e1900 */
[----:B0-2---:R-:W-:-:S06]  /*0b80*/  IMAD.WIDE R10, R9, 0x4, R12 ;  /* 0x00000004090a7825 */ /* 0x005fcc00078e020c */
[----:B------:R-:W2:Y:S01]  /*0b90*/  LDG.E R11, desc[UR6][R10.64] ;  /* 0x000000060a0b7981 */ /* 0x000ea2000c1e1900 */
[----:B------:R-:W-:Y:S01]  /*0ba0*/  IMAD.WIDE R6, R15, 0x4, R4 ;  /* 0x000000040f067825 */ /* 0x000fe200078e0204 */
[----:B------:R-:W-:-:S03]  /*0bb0*/  UIADD3 UR4, UPT, UPT, UR4, 0x1, URZ ;  /* 0x0000000104047890 */ /* 0x000fc6000fffe0ff */
[----:B------:R-:W-:Y:S01]  /*0bc0*/  VIADD R15, R15, 0x80 ;  /* 0x000000800f0f7836 */ /* 0x000fe20000000000 */
[----:B------:R-:W-:Y:S01]  /*0bd0*/  UISETP.NE.AND UP0, UPT, UR4, URZ, UPT ;  /* 0x000000ff0400728c */ /* 0x000fe2000bf05270 */
[----:B--2---:R0:W-:Y:S08]  /*0be0*/  STG.E desc[UR6][R6.64], R11 ;  /* 0x0000000b06007986 */ /* 0x0041f0000c101906 */
[----:B------:R-:W-:Y:S05]  /*0bf0*/  BRA.U UP0, `(.L_x_429) ;  /* 0xfffffffd00d87547 */ /* 0x000fea000b83ffff */
[----:B------:R-:W-:Y:S05]  /*0c00*/  EXIT ;  /* 0x000000000000794d */ /* 0x000fea0003800000 */
.L_x_424:
[----:B------:R-:W-:-:S13]  /*0c10*/  ISETP.GE.AND P0, PT, R11, 0x1, PT ;  /* 0x000000010b00780c */ /* 0x000fda0003f06270 */
[----:B------:R-:W-:Y:S05]  /*0c20*/  @!P0 EXIT ;  /* 0x000000000000894d */ /* 0x000fea0003800000 */
[----:B------:R-:W0:Y:S01]  /*0c30*/  S2R R8, SR_TID.X ;  /* 0x0000000000087919 */ /* 0x000e220000002100 */
[C---:B------:R-:W-:Y:S02]  /*0c40*/  ISETP.GE.U32.AND P0, PT, R11.reuse, 0x8, PT ;  /* 0x000000080b00780c */ /* 0x040fe40003f06070 */
[----:B------:R-:W-:Y:S02]  /*0c50*/  LOP3.LUT R22, R11, 0x7, RZ, 0xc0, !PT ;  /* 0x000000070b167812 */ /* 0x000fe400078ec0ff */
[----:B------:R-:W-:-:S09]  /*0c60*/  MOV R9, RZ ;  /* 0x000000ff00097202 */ /* 0x000fd20000000f00 */
[----:B------:R-:W-:Y:S05]  /*0c70*/  @!P0 BRA `(.L_x_430) ;  /* 0x0000000400108947 */ /* 0x000fea0003800000 */
[----:B------:R-:W1:Y:S01]  /*0c80*/  LDC.64 R6, c[0x0][0x3a0] ;  /* 0x0000e800ff067b82 */ /* 0x000e620000000a00 */
[----:B------:R-:W-:Y:S01]  /*0c90*/  HFMA2 R12, -RZ, RZ, 0, 0 ;  /* 0x00000000ff0c7431 */ /* 0x000fe200000001ff */
[----:B------:R-:W-:-:S07]  /*0ca0*/  LOP3.LUT R9, R11, 0x7ffffff8, RZ, 0xc0, !PT ;  /* 0x7ffffff80b097812 */ /* 0x000fce00078ec0ff */
.L_x_433:
[----:B0-----:R-:W-:-:S04]  /*0cb0*/  LEA R13, R12, R8, 0x7 ;  /* 0x000000080c0d7211 */ /* 0x001fc800078e38ff */
[----:B------:R-:W-:-:S13]  /*0cc0*/  ISETP.GE.AND P0, PT, R13, R0, PT ;  /* 0x000000000d00720c */ /* 0x000fda0003f06270 */
        /* <DEDUP_REMOVED lines=11> */
[----:B------:R-:W0:Y:S01]  /*0d80*/  @!P1 LDG.E R27, desc[UR6][R10.64] ;  /* 0x000000060a1b9981 */ /* 0x000e22000c1e1900 */
[----:B------:R-:W-:-:S04]  /*0d90*/  IADD3 R15, PT, PT, R13, 0x100, RZ ;  /* 0x000001000d0f7810 */ /* 0x000fc80007ffe0ff */
[----:B------:R-:W-:Y:S01]  /*0da0*/  ISETP.GE.AND P0, PT, R15, R0, PT ;  /* 0x000000000f00720c */ /* 0x000fe20003f06270 */
[----:B0-----:R-:W-:-:S12]  /*0db0*/  @!P1 IMAD.WIDE R20, R27, 0x4, R20 ;  /* 0x000000041b149825 */ /* 0x001fd800078e0214 */
[----:B------:R-:W0:Y:S01]  /*0dc0*/  @!P0 LDC.64 R16, c[0x0][0x3a0] ;  /* 0x0000e800ff108b82 */ /* 0x000e220000000a00 */
[----:B------:R-:W3:Y:S01]  /*0dd0*/  @!P1 LDG.E R21, desc[UR6][R20.64] ;  /* 0x0000000614159981 */ /* 0x000ee2000c1e1900 */
[----:B------:R-:W-:-:S05]  /*0de0*/  IMAD.WIDE R14, R25, 0x4, R4 ;  /* 0x00000004190e7825 */ /* 0x000fca00078e0204 */
[----:B---3--:R3:W-:Y:S04]  /*0df0*/  @!P1 STG.E desc[UR6][R14.64], R21 ;  /* 0x000000150e009986 */ /* 0x0087e8000c101906 */
[----:B------:R-:W0:Y:S01]  /*0e00*/  @!P0 LDG.E R25, desc[UR6][R10.64+0x200] ;  /* 0x000200060a198981 */ /* 0x000e22000c1e1900 */
[----:B--2---:R-:W-:-:S04]  /*0e10*/  IADD3 R19, PT, PT, R13, 0x180, RZ ;  /* 0x000001800d137810 */ /* 0x004fc80007ffe0ff */
[----:B------:R-:W-:-:S13]  /*0e20*/  ISETP.GE.AND P1, PT, R19, R0, PT ;  /* 0x000000001300720c */ /* 0x000fda0003f26270 */
[----:B------:R-:W2:Y:S01]  /*0e30*/  @!P1 LDC.64 R18, c[0x0][0x3a0] ;  /* 0x0000e800ff129b82 */ /* 0x000ea20000000a00 */
[----:B0-----:R-:W-:-:S05]  /*0e40*/  @!P0 IMAD.WIDE R16, R25, 0x4, R16 ;  /* 0x0000000419108825 */ /* 0x001fca00078e0210 */
[----:B------:R-:W4:Y:S04]  /*0e50*/  @!P0 LDG.E R23, desc[UR6][R16.64] ;  /* 0x0000000610178981 */ /* 0x000f28000c1e1900 */
[----:B----4-:R0:W-:Y:S04]  /*0e60*/  @!P0 STG.E desc[UR6][R14.64+0x200], R23 ;  /* 0x000200170e008986 */ /* 0x0101e8000c101906 */
[----:B------:R-:W2:Y:S02]  /*0e70*/  @!P1 LDG.E R25, desc[UR6][R10.64+0x400] ;  /* 0x000400060a199981 */ /* 0x000ea4000c1e1900 */
[----:B--2---:R-:W-:-:S05]  /*0e80*/  @!P1 IMAD.WIDE R18, R25, 0x4, R18 ;  /* 0x0000000419129825 */ /* 0x004fca00078e0212 */
[----:B---3--:R-:W2:Y:S01]  /*0e90*/  @!P1 LDG.E R21, desc[UR6][R18.64] ;  /* 0x0000000612159981 */ /* 0x008ea2000c1e1900 */
[----:B------:R-:W-:-:S05]  /*0ea0*/  VIADD R25, R13, 0x200 ;  /* 0x000002000d197836 */ /* 0x000fca0000000000 */
[----:B------:R-:W-:-:S13]  /*0eb0*/  ISETP.GE.AND P0, PT, R25, R0, PT ;  /* 0x000000001900720c */ /* 0x000fda0003f06270 */
[----:B------:R-:W3:Y:S01]  /*0ec0*/  @!P0 LDC.64 R16, c[0x0][0x3a0] ;  /* 0x0000e800ff108b82 */ /* 0x000ee20000000a00 */
[----:B--2---:R2:W-:Y:S04]  /*0ed0*/  @!P1 STG.E desc[UR6][R14.64+0x400], R21 ;  /* 0x000400150e009986 */ /* 0x0045e8000c101906 */
[----:B------:R-:W3:Y:S02]  /*0ee0*/  @!P0 LDG.E R25, desc[UR6][R10.64+0x600] ;  /* 0x000600060a198981 */ /* 0x000ee4000c1e1900 */
[----:B---3--:R-:W-:-:S05]  /*0ef0*/  @!P0 IMAD.WIDE R16, R25, 0x4, R16 ;  /* 0x0000000419108825 */ /* 0x008fca00078e0210 */
[----:B0-----:R-:W3:Y:S01]  /*0f00*/  @!P0 LDG.E R23, desc[UR6][R16.64] ;  /* 0x0000000610178981 */ /* 0x001ee2000c1e1900 */
[----:B------:R-:W-:-:S04]  /*0f10*/  IADD3 R25, PT, PT, R13, 0x280, RZ ;  /* 0x000002800d197810 */ /* 0x000fc80007ffe0ff */
[----:B------:R-:W-:-:S13]  /*0f20*/  ISETP.GE.AND P1, PT, R25, R0, PT ;  /* 0x000000001900720c */ /* 0x000fda0003f26270 */
[----:B------:R-:W0:Y:S01]  /*0f30*/  @!P1 LDC.64 R18, c[0x0][0x3a0] ;  /* 0x0000e800ff129b82 */ /* 0x000e220000000a00 */
[----:B---3--:R3:W-:Y:S04]  /*0f40*/  @!P0 STG.E desc[UR6][R14.64+0x600], R23 ;  /* 0x000600170e008986 */ /* 0x0087e8000c101906 */
[----:B------:R-:W0:Y:S01]  /*0f50*/  @!P1 LDG.E R25, desc[UR6][R10.64+0x800] ;  /* 0x000800060a199981 */ /* 0x000e22000c1e1900 */
[----:B--2---:R-:W-:-:S04]  /*0f60*/  IADD3 R21, PT, PT, R13, 0x300, RZ ;  /* 0x000003000d157810 */ /* 0x004fc80007ffe0ff */
[----:B------:R-:W-:-:S13]  /*0f70*/  ISETP.GE.AND P0, PT, R21, R0, PT ;  /* 0x000000001500720c */ /* 0x000fda0003f06270 */
[----:B------:R-:W2:Y:S01]  /*0f80*/  @!P0 LDC.64 R16, c[0x0][0x3a0] ;  /* 0x0000e800ff108b82 */ /* 0x000ea20000000a00 */
[----:B0-----:R-:W-:-:S06]  /*0f90*/  @!P1 IMAD.WIDE R18, R25, 0x4, R18 ;  /* 0x0000000419129825 */ /* 0x001fcc00078e0212 */
[----:B------:R-:W4:Y:S04]  /*0fa0*/  @!P1 LDG.E R19, desc[UR6][R18.64] ;  /* 0x0000000612139981 */ /* 0x000f28000c1e1900 */
[----:B----4-:R3:W-:Y:S04]  /*0fb0*/  @!P1 STG.E desc[UR6][R14.64+0x800], R19 ;  /* 0x000800130e009986 */ /* 0x0107e8000c101906 */
[----:B------:R-:W2:Y:S02]  /*0fc0*/  @!P0 LDG.E R21, desc[UR6][R10.64+0xa00] ;  /* 0x000a00060a158981 */ /* 0x000ea4000c1e1900 */
[----:B--2---:R-:W-:-:S06]  /*0fd0*/  @!P0 IMAD.WIDE R16, R21, 0x4, R16 ;  /* 0x0000000415108825 */ /* 0x004fcc00078e0210 */
[----:B------:R-:W2:Y:S01]  /*0fe0*/  @!P0 LDG.E R17, desc[UR6][R16.64] ;  /* 0x0000000610118981 */ /* 0x000ea2000c1e1900 */
[----:B------:R-:W-:Y:S01]  /*0ff0*/  IADD3 R13, PT, PT, R13, 0x380, RZ ;  /* 0x000003800d0d7810 */ /* 0x000fe20007ffe0ff */
[----:B------:R-:W-:Y:S01]  /*1000*/  BSSY.RECONVERGENT B0, `(.L_x_431) ;  /* 0x000000a000007945 */ /* 0x000fe20003800200 */
[----:B------:R-:W-:-:S04]  /*1010*/  IADD3 R12, PT, PT, R12, 0x8, RZ ;  /* 0x000000080c0c7810 */ /* 0x000fc80007ffe0ff */
[----:B------:R-:W-:Y:S01]  /*1020*/  ISETP.NE.AND P1, PT, R12, R9, PT ;  /* 0x000000090c00720c */ /* 0x000fe20003f25270 */
[----:B--2---:R3:W-:Y:S01]  /*1030*/  @!P0 STG.E desc[UR6][R14.64+0xa00], R17 ;  /* 0x000a00110e008986 */ /* 0x0047e2000c101906 */
[----:B------:R-:W-:-:S13]  /*1040*/  ISETP.GE.AND P0, PT, R13, R0, PT ;  /* 0x000000000d00720c */ /* 0x000fda0003f06270 */
[----:B---3--:R-:W-:Y:S05]  /*1050*/  @P0 BRA `(.L_x_432) ;  /* 0x0000000000100947 */ /* 0x008fea0003800000 */
[----:B------:R-:W1:Y:S02]  /*1060*/  LDG.E R17, desc[UR6][R10.64+0xc00] ;  /* 0x000c00060a117981 */ /* 0x000e64000c1e1900 */
[----:B-1----:R-:W-:-:S06]  /*1070*/  IMAD.WIDE R16, R17, 0x4, R6 ;  /* 0x0000000411107825 */ /* 0x002fcc00078e0206 */
[----:B------:R-:W2:Y:S04]  /*1080*/  LDG.E R17, desc[UR6][R16.64] ;  /* 0x0000000610117981 */ /* 0x000ea8000c1e1900 */
[----:B--2---:R0:W-:Y:S02]  /*1090*/  STG.E desc[UR6][R14.64+0xc00], R17 ;  /* 0x000c00110e007986 */ /* 0x0041e4000c101906 */
.L_x_432:
[----:B------:R-:W-:Y:S05]  /*10a0*/  BSYNC.RECONVERGENT B0 ;  /* 0x0000000000007941 */ /* 0x000fea0003800200 */
.L_x_431:
[----:B------:R-:W-:Y:S05]  /*10b0*/  @P1 BRA `(.L_x_433) ;  /* 0xfffffff800fc1947 */ /* 0x000fea000383ffff */
.L_x_430:
[----:B------:R-:W-:-:S13]  /*10c0*/  ISETP.NE.AND P0, PT, R22, RZ, PT ;  /* 0x000000ff1600720c */ /* 0x000fda0003f05270 */
[----:B------:R-:W-:Y:S05]  /*10d0*/  @!P0 EXIT ;  /* 0x000000000000894d */ /* 0x000fea0003800000 */
[----:B-1----:R-:W1:Y:S01]  /*10e0*/  LDC R6, c[0x0][0x384] ;  /* 0x0000e100ff067b82 */ /* 0x002e620000000800 */
        /* <DEDUP_REMOVED lines=41> */
.L_x_434:
[----:B------:R-:W-:Y:S05]  /*1380*/  @!P0 EXIT ;  /* 0x000000000000894d */ /* 0x000fea0003800000 */
[----:B------:R-:W-:Y:S02]  /*1390*/  ISETP.NE.AND P1, PT, R20, 0x1, PT ;  /* 0x000000011400780c */ /* 0x000fe40003f25270 */
[----:B------:R-:W-:-:S04]  /*13a0*/  LOP3.LUT R6, R6, 0x1, RZ, 0xc0, !PT ;  /* 0x0000000106067812 */ /* 0x000fc800078ec0ff */
[----:B------:R-:W-:-:S07]  /*13b0*/  ISETP.NE.U32.AND P0, PT, R6, 0x1, PT ;  /* 0x000000010600780c */ /* 0x000fce0003f05070 */
[----:B------:R-:W-:Y:S06]  /*13c0*/  @!P1 BRA `(.L_x_435) ;  /* 0x00000000004c9947 */ /* 0x000fec0003800000 */
[----:B01----:R-:W-:-:S04]  /*13d0*/  LEA R13, R9, R8, 0x7 ;  /* 0x00000008090d7211 */ /* 0x003fc800078e38ff */
        /* <DEDUP_REMOVED lines=18> */
.L_x_435:
[----:B------:R-:W-:Y:S05]  /*1500*/  @P0 EXIT ;  /* 0x000000000000094d */ /* 0x000fea0003800000 */
[----:B0-----:R-:W-:-:S04]  /*1510*/  LEA R9, R9, R8, 0x7 ;  /* 0x0000000809097211 */ /* 0x001fc800078e38ff */
[----:B------:R-:W-:-:S13]  /*1520*/  ISETP.GE.AND P0, PT, R9, R0, PT ;  /* 0x000000000900720c */ /* 0x000fda0003f06270 */
[----:B------:R-:W-:Y:S05]  /*1530*/  @P0 EXIT ;  /* 0x000000000000094d */ /* 0x000fea0003800000 */
[----:B------:R-:W-:Y:S01]  /*1540*/  IMAD.WIDE R2, R9, 0x4, R2 ;  /* 0x0000000409027825 */ /* 0x000fe200078e0202 */
[----:B--2---:R-:W0:Y:S05]  /*1550*/  LDC.64 R6, c[0x0][0x3a0] ;  /* 0x0000e800ff067b82 */ /* 0x004e2a0000000a00 */
[----:B------:R-:W0:Y:S02]  /*1560*/  LDG.E R3, desc[UR6][R2.64] ;  /* 0x0000000602037981 */ /* 0x000e24000c1e1900 */
[----:B0-----:R-:W-:-:S06]  /*1570*/  IMAD.WIDE R6, R3, 0x4, R6 ;  /* 0x0000000403067825 */ /* 0x001fcc00078e0206 */
[----:B------:R-:W2:Y:S01]  /*1580*/  LDG.E R7, desc[UR6][R6.64] ;  /* 0x0000000606077981 */ /* 0x000ea2000c1e1900 */
[----:B------:R-:W-:-:S05]  /*1590*/  IMAD.WIDE R4, R9, 0x4, R4 ;  /* 0x0000000409047825 */ /* 0x000fca00078e0204 */
[----:B--2---:R-:W-:Y:S01]  /*15a0*/  STG.E desc[UR6][R4.64], R7 ;  /* 0x0000000704007986 */ /* 0x004fe2000c101906 */
[----:B------:R-:W-:Y:S05]  /*15b0*/  EXIT ;  /* 0x000000000000794d */ /* 0x000fea0003800000 */
.L_x_436:
        /* <DEDUP_REMOVED lines=12> */
.L_x_512:


//--------------------- .text._ZN3cub18CUB_300001_SM_10006detail9transform16transform_kernelINS2_10policy_hubILb1EN4cuda3std3__45tupleIJN6thrust24THRUST_300001_SM_1000_NS20permutation_iteratorINSA_6detail15normal_iteratorINSA_10device_ptrIKiEEEENSD_INSE_IiEEEEEEEEEE10policy1000ElNS7_10__identityESJ_JSK_EEEvT0_iT1_T2_DpNS2_10kernel_argIT3_EE --------------------------
	.section	.text._ZN3cub18CUB_300001_SM_10006detail9transform16transform_kernelINS2_10policy_hubILb1EN4cuda3std3__45tupleIJN6thrust24THRUST_300001_SM_1000_NS20permutation_iteratorINSA_6detail15normal_iteratorINSA_10device_ptrIKiEEEENSD_INSE_IiEEEEEEEEEE10policy1000ElNS7_10__identityESJ_JSK_EEEvT0_iT1_T2_DpNS2_10kernel_argIT3_EE,"ax",@progbits
	.align	128
        .global         _ZN3cub18CUB_300001_SM_10006detail9transform16transform_kernelINS2_10policy_hubILb1EN4cuda3std3__45tupleIJN6thrust24THRUST_300001_SM_1000_NS20permutation_iteratorINSA_6detail15normal_iteratorINSA_10device_ptrIKiEEEENSD_INSE_IiEEEEEEEEEE10policy1000ElNS7_10__identityESJ_JSK_EEEvT0_iT1_T2_DpNS2_10kernel_argIT3_EE
        .type           _ZN3cub18CUB_300001_SM_10006detail9transform16transform_kernelINS2_10policy_hubILb1EN4cuda3std3__45tupleIJN6thrust24THRUST_300001_SM_1000_NS20permutation_iteratorINSA_6detail15normal_iteratorINSA_10device_ptrIKiEEEENSD_INSE_IiEEEEEEEEEE10policy1000ElNS7_10__identityESJ_JSK_EEEvT0_iT1_T2_DpNS2_10kernel_argIT3_EE,@function
        .size           _ZN3cub18CUB_300001_SM_10006detail9transform16transform_kernelINS2_10policy_hubILb1EN4cuda3std3__45tupleIJN6thrust24THRUST_300001_SM_1000_NS20permutation_iteratorINSA_6detail15normal_iteratorINSA_10device_ptrIKiEEEENSD_INSE_IiEEEEEEEEEE10policy1000ElNS7_10__identityESJ_JSK_EEEvT0_iT1_T2_DpNS2_10kernel_argIT3_EE,(.L_x_513 - _ZN3cub18CUB_300001_SM_10006detail9transform16transform_kernelINS2_10policy_hubILb1EN4cuda3std3__45tupleIJN6thrust24THRUST_300001_SM_1000_NS20permutation_iteratorINSA_6detail15normal_iteratorINSA_10device_ptrIKiEEEENSD_INSE_IiEEEEEEEEEE10policy1000ElNS7_10__identityESJ_JSK_EEEvT0_iT1_T2_DpNS2_10kernel_argIT3_EE)
        .other          _ZN3cub18CUB_300001_SM_10006detail9transform16transform_kernelINS2_10policy_hubILb1EN4cuda3std3__45tupleIJN6thrust24THRUST_300001_SM_1000_NS20permutation_iteratorINSA_6detail15normal_iteratorINSA_10device_ptrIKiEEEENSD_INSE_IiEEEEEEEEEE10policy1000ElNS7_10__identityESJ_JSK_EEEvT0_iT1_T2_DpNS2_10kernel_argIT3_EE,@"STO_CUDA_ENTRY STV_DEFAULT"
_ZN3cub18CUB_300001_SM_10006detail9transform16transform_kernelINS2_10policy_hubILb1EN4cuda3std3__45tupleIJN6thrust24THRUST_300001_SM_1000_NS20permutation_iteratorINSA_6detail15normal_iteratorINSA_10device_ptrIKiEEEENSD_INSE_IiEEEEEEEEEE10policy1000ElNS7_10__identityESJ_JSK_EEEvT0_iT1_T2_DpNS2_10kernel_argIT3_EE:
.text._ZN3cub18CUB_300001_SM_10006detail9transform16transform_kernelINS2_10policy_hubILb1EN4cuda3std3__45tupleIJN6thrust24THRUST_300001_SM_1000_NS20permutation_iteratorINSA_6detail15normal_iteratorINSA_10device_ptrIKiEEEENSD_INSE_IiEEEEEEEEEE10policy1000ElNS7_10__identityESJ_JSK_EEEvT0_iT1_T2_DpNS2_10kernel_argIT3_EE:
        /* <DEDUP_REMOVED lines=95> */
.L_x_441:
        /* <DEDUP_REMOVED lines=63> */
.L_x_440:
[----:B------:R-:W-:Y:S05]  /*09e0*/  BSYNC.RECONVERGENT B0 ;  /* 0x0000000000007941 */ /* 0x000fea0003800200 */
.L_x_439:
[----:B------:R-:W-:Y:S05]  /*09f0*/  @P1 BRA `(.L_x_441) ;  /* 0xfffffff800fc1947 */ /* 0x000fea000383ffff */
.L_x_438:
        /* <DEDUP_REMOVED lines=44> */
.L_x_442:
        /* <DEDUP_REMOVED lines=24> */
.L_x_443:
        /* <DEDUP_REMOVED lines=12> */
.L_x_437:
        /* <DEDUP_REMOVED lines=13> */
.L_x_445:
        /* <DEDUP_REMOVED lines=82> */
.L_x_444:
        /* <DEDUP_REMOVED lines=42> */
.L_x_446:
        /* <DEDUP_REMOVED lines=26> */
.L_x_447:
[----:B------:R-:W-:Y:S05]  /*1930*/  @!P1 EXIT ;  /* 0x000000000000994d */ /* 0x000fea0003800000 */
[----:B--23--:R-:W2:Y:S01]  /*1940*/  LDC.64 R12, c[0x0][0x3a0] ;  /* 0x0000e800ff0c7b82 */ /* 0x00cea20000000a00 */
[----:B0-----:R-:W-:Y:S01]  /*1950*/  IMAD R15, R9, 0x80, R8 ;  /* 0x00000080090f7824 */ /* 0x001fe200078e0208 */
[----:B------:R-:W-:-:S07]  /*1960*/  IADD3 R0, PT, PT, -R0, RZ, RZ ;  /* 0x000000ff00007210 */ /* 0x000fce0007ffe1ff */
.L_x_448:
        /* <DEDUP_REMOVED lines=11> */
.L_x_449:
        /* <DEDUP_REMOVED lines=14> */
.L_x_513:


//--------------------- .text._ZN3cub18CUB_300001_SM_10006detail9transform16transform_kernelINS2_10policy_hubILb1EN4cuda3std3__45tupleIJN6thrust24THRUST_300001_SM_1000_NS20permutation_iteratorINSA_6detail15normal_iteratorINSA_10device_ptrIKiEEEENSD_INSE_IiEEEEEEEEEE10policy1000EiNS7_10__identityESJ_JSK_EEEvT0_iT1_T2_DpNS2_10kernel_argIT3_EE --------------------------
	.section	.text._ZN3cub18CUB_300001_SM_10006detail9transform16transform_kernelINS2_10policy_hubILb1EN4cuda3std3__45tupleIJN6thrust24THRUST_300001_SM_1000_NS20permutation_iteratorINSA_6detail15normal_iteratorINSA_10device_ptrIKiEEEENSD_INSE_IiEEEEEEEEEE10policy1000EiNS7_10__identityESJ_JSK_EEEvT0_iT1_T2_DpNS2_10kernel_argIT3_EE,"ax",@progbits
	.align	128
        .global         _ZN3cub18CUB_300001_SM_10006detail9transform16transform_kernelINS2_10policy_hubILb1EN4cuda3std3__45tupleIJN6thrust24THRUST_300001_SM_1000_NS20permutation_iteratorINSA_6detail15normal_iteratorINSA_10device_ptrIKiEEEENSD_INSE_IiEEEEEEEEEE10policy1000EiNS7_10__identityESJ_JSK_EEEvT0_iT1_T2_DpNS2_10kernel_argIT3_EE
        .type           _ZN3cub18CUB_300001_SM_10006detail9transform16transform_kernelINS2_10policy_hubILb1EN4cuda3std3__45tupleIJN6thrust24THRUST_300001_SM_1000_NS20permutation_iteratorINSA_6detail15normal_iteratorINSA_10device_ptrIKiEEEENSD_INSE_IiEEEEEEEEEE10policy1000EiNS7_10__identityESJ_JSK_EEEvT0_iT1_T2_DpNS2_10kernel_argIT3_EE,@function
        .size           _ZN3cub18CUB_300001_SM_10006detail9transform16transform_kernelINS2_10policy_hubILb1EN4cuda3std3__45tupleIJN6thrust24THRUST_300001_SM_1000_NS20permutation_iteratorINSA_6detail15normal_iteratorINSA_10device_ptrIKiEEEENSD_INSE_IiEEEEEEEEEE10policy1000EiNS7_10__identityESJ_JSK_EEEvT0_iT1_T2_DpNS2_10kernel_argIT3_EE,(.L_x_514 - _ZN3cub18CUB_300001_SM_10006detail9transform16transform_kernelINS2_10policy_hubILb1EN4cuda3std3__45tupleIJN6thrust24THRUST_300001_SM_1000_NS20permutation_iteratorINSA_6detail15normal_iteratorINSA_10device_ptrIKiEEEENSD_INSE_IiEEEEEEEEEE10policy1000EiNS7_10__identityESJ_JSK_EEEvT0_iT1_T2_DpNS2_10kernel_argIT3_EE)
        .other          _ZN3cub18CUB_300001_SM_10006detail9transform16transform_kernelINS2_10policy_hubILb1EN4cuda3std3__45tupleIJN6thrust24THRUST_300001_SM_1000_NS20permutation_iteratorINSA_6detail15normal_iteratorINSA_10device_ptrIKiEEEENSD_INSE_IiEEEEEEEEEE10policy1000EiNS7_10__identityESJ_JSK_EEEvT0_iT1_T2_DpNS2_10kernel_argIT3_EE,@"STO_CUDA_ENTRY STV_DEFAULT"
_ZN3cub18CUB_300001_SM_10006detail9transform16transform_kernelINS2_10policy_hubILb1EN4cuda3std3__45tupleIJN6thrust24THRUST_300001_SM_1000_NS20permutation_iteratorINSA_6detail15normal_iteratorINSA_10device_ptrIKiEEEENSD_INSE_IiEEEEEEEEEE10policy1000EiNS7_10__identityESJ_JSK_EEEvT0_iT1_T2_DpNS2_10kernel_argIT3_EE:
.text._ZN3cub18CUB_300001_SM_10006detail9transform16transform_kernelINS2_10policy_hubILb1EN4cuda3std3__45tupleIJN6thrust24THRUST_300001_SM_1000_NS20permutation_iteratorINSA_6detail15normal_iteratorINSA_10device_ptrIKiEEEENSD_INSE_IiEEEEEEEEEE10policy1000EiNS7_10__identityESJ_JSK_EEEvT0_iT1_T2_DpNS2_10kernel_argIT3_EE:
        /* <DEDUP_REMOVED lines=27> */
.L_x_452:
        /* <DEDUP_REMOVED lines=82> */
.L_x_451:
        /* <DEDUP_REMOVED lines=43> */
.L_x_453:
        /* <DEDUP_REMOVED lines=26> */
.L_x_454:
[----:B------:R-:W-:Y:S05]  /*0b20*/  @!P0 EXIT ;  /* 0x000000000000894d */ /* 0x000fea0003800000 */
[----:B--23--:R-:W2:Y:S01]  /*0b30*/  LDC.64 R12, c[0x0][0x3a0] ;  /* 0x0000e800ff0c7b82 */ /* 0x00cea20000000a00 */
[----:B01----:R-:W-:Y:S01]  /*0b40*/  LEA R15, R7, R0, 0x7 ;  /* 0x00000000070f7211 */ /* 0x003fe200078e38ff */
[----:B------:R-:W-:-:S12]  /*0b50*/  UIADD3 UR4, UPT, UPT, -UR4, URZ, URZ ;  /* 0x000000ff04047290 */ /* 0x000fd8000fffe1ff */
.L_x_455:
        /* <DEDUP_REMOVED lines=11> */
.L_x_450:
        /* <DEDUP_REMOVED lines=10> */
.L_x_459:
        /* <DEDUP_REMOVED lines=63> */
.L_x_458:
[----:B------:R-:W-:Y:S05]  /*10a0*/  BSYNC.RECONVERGENT B0 ;  /* 0x0000000000007941 */ /* 0x000fea0003800200 */
.L_x_457:
[----:B------:R-:W-:Y:S05]  /*10b0*/  @P1 BRA `(.L_x_459) ;  /* 0xfffffff800fc1947 */ /* 0x000fea000383ffff */
.L_x_456:
        /* <DEDUP_REMOVED lines=44> */
.L_x_460:
        /* <DEDUP_REMOVED lines=24> */
.L_x_461:
        /* <DEDUP_REMOVED lines=12> */
.L_x_462:
        /* <DEDUP_REMOVED lines=12> */
.L_x_514:


//--------------------- .text._ZN3cub18CUB_300001_SM_10006detail9transform16transform_kernelINS2_10policy_hubILb1EN4cuda3std3__45tupleIJN6thrust24THRUST_300001_SM_1000_NS20permutation_iteratorINSA_6detail15normal_iteratorINSA_10device_ptrIiEEEESG_EEEEEE10policy1000ElNS7_10__identityESG_JSH_EEEvT0_iT1_T2_DpNS2_10kernel_argIT3_EE --------------------------
	.section	.text._ZN3cub18CUB_300001_SM_10006detail9transform16transform_kernelINS2_10policy_hubILb1EN4cuda3std3__45tupleIJN6thrust24THRUST_300001_SM_1000_NS20permutation_iteratorINSA_6detail15normal_iteratorINSA_10device_ptrIiEEEESG_EEEEEE10policy1000ElNS7_10__identityESG_JSH_EEEvT0_iT1_T2_DpNS2_10kernel_argIT3_EE,"ax",@progbits
	.align	128
        .global         _ZN3cub18CUB_300001_SM_10006detail9transform16transform_kernelINS2_10policy_hubILb1EN4cuda3std3__45tupleIJN6thrust24THRUST_300001_SM_1000_NS20permutation_iteratorINSA_6detail15normal_iteratorINSA_10device_ptrIiEEEESG_EEEEEE10policy1000ElNS7_10__identityESG_JSH_EEEvT0_iT1_T2_DpNS2_10kernel_argIT3_EE
        .type           _ZN3cub18CUB_300001_SM_10006detail9transform16transform_kernelINS2_10policy_hubILb1EN4cuda3std3__45tupleIJN6thrust24THRUST_300001_SM_1000_NS20permutation_iteratorINSA_6detail15normal_iteratorINSA_10device_ptrIiEEEESG_EEEEEE10policy1000ElNS7_10__identityESG_JSH_EEEvT0_iT1_T2_DpNS2_10kernel_argIT3_EE,@function
        .size           _ZN3cub18CUB_300001_SM_10006detail9transform16transform_kernelINS2_10policy_hubILb1EN4cuda3std3__45tupleIJN6thrust24THRUST_300001_SM_1000_NS20permutation_iteratorINSA_6detail15normal_iteratorINSA_10device_ptrIiEEEESG_EEEEEE10policy1000ElNS7_10__identityESG_JSH_EEEvT0_iT1_T2_DpNS2_10kernel_argIT3_EE,(.L_x_515 - _ZN3cub18CUB_300001_SM_10006detail9transform16transform_kernelINS2_10policy_hubILb1EN4cuda3std3__45tupleIJN6thrust24THRUST_300001_SM_1000_NS20permutation_iteratorINSA_6detail15normal_iteratorINSA_10device_ptrIiEEEESG_EEEEEE10policy1000ElNS7_10__identityESG_JSH_EEEvT0_iT1_T2_DpNS2_10kernel_argIT3_EE)
        .other          _ZN3cub18CUB_300001_SM_10006detail9transform16transform_kernelINS2_10policy_hubILb1EN4cuda3std3__45tupleIJN6thrust24THRUST_300001_SM_1000_NS20permutation_iteratorINSA_6detail15normal_iteratorINSA_10device_ptrIiEEEESG_EEEEEE10policy1000ElNS7_10__identityESG_JSH_EEEvT0_iT1_T2_DpNS2_10kernel_argIT3_EE,@"STO_CUDA_ENTRY STV_DEFAULT"
_ZN3cub18CUB_300001_SM_10006detail9transform16transform_kernelINS2_10policy_hubILb1EN4cuda3std3__45tupleIJN6thrust24THRUST_300001_SM_1000_NS20permutation_iteratorINSA_6detail15normal_iteratorINSA_10device_ptrIiEEEESG_EEEEEE10policy1000ElNS7_10__identityESG_JSH_EEEvT0_iT1_T2_DpNS2_10kernel_argIT3_EE:
.text._ZN3cub18CUB_300001_SM_10006detail9transform16transform_kernelINS2_10policy_hubILb1EN4cuda3std3__45tupleIJN6thrust24THRUST_300001_SM_1000_NS20permutation_iteratorINSA_6detail15normal_iteratorINSA_10device_ptrIiEEEESG_EEEEEE10policy1000ElNS7_10__identityESG_JSH_EEEvT0_iT1_T2_DpNS2_10kernel_argIT3_EE:
        /* <DEDUP_REMOVED lines=95> */
.L_x_467:
        /* <DEDUP_REMOVED lines=63> */
.L_x_466:
[----:B------:R-:W-:Y:S05]  /*09e0*/  BSYNC.RECONVERGENT B0 ;  /* 0x0000000000007941 */ /* 0x000fea0003800200 */
.L_x_465:
[----:B------:R-:W-:Y:S05]  /*09f0*/  @P1 BRA `(.L_x_467) ;  /* 0xfffffff800fc1947 */ /* 0x000fea000383ffff */
.L_x_464:
        /* <DEDUP_REMOVED lines=44> */
.L_x_468:
        /* <DEDUP_REMOVED lines=24> */
.L_x_469:
        /* <DEDUP_REMOVED lines=12> */
.L_x_463:
        /* <DEDUP_REMOVED lines=13> */
.L_x_471:
        /* <DEDUP_REMOVED lines=82> */
.L_x_470:
        /* <DEDUP_REMOVED lines=42> */
.L_x_472:
        /* <DEDUP_REMOVED lines=26> */
.L_x_473:
[----:B------:R-:W-:Y:S05]  /*1930*/  @!P1 EXIT ;  /* 0x000000000000994d */ /* 0x000fea0003800000 */
[----:B--23--:R-:W2:Y:S01]  /*1940*/  LDC.64 R12, c[0x0][0x3a0] ;  /* 0x0000e800ff0c7b82 */ /* 0x00cea20000000a00 */
[----:B0-----:R-:W-:Y:S01]  /*1950*/  IMAD R15, R9, 0x80, R8 ;  /* 0x00000080090f7824 */ /* 0x001fe200078e0208 */
[----:B------:R-:W-:-:S07]  /*1960*/  IADD3 R0, PT, PT, -R0, RZ, RZ ;  /* 0x000000ff00007210 */ /* 0x000fce0007ffe1ff */
.L_x_474:
        /* <DEDUP_REMOVED lines=11> */
.L_x_475:
        /* <DEDUP_REMOVED lines=14> */
.L_x_515:


//--------------------- .text._ZN3cub18CUB_300001_SM_10006detail9transform16transform_kernelINS2_10policy_hubILb1EN4cuda3std3__45tupleIJN6thrust24THRUST_300001_SM_1000_NS20permutation_iteratorINSA_6detail15normal_iteratorINSA_10device_ptrIiEEEESG_EEEEEE10policy1000EiNS7_10__identityESG_JSH_EEEvT0_iT1_T2_DpNS2_10kernel_argIT3_EE --------------------------
	.section	.text._ZN3cub18CUB_300001_SM_10006detail9transform16transform_kernelINS2_10policy_hubILb1EN4cuda3std3__45tupleIJN6thrust24THRUST_300001_SM_1000_NS20permutation_iteratorINSA_6detail15normal_iteratorINSA_10device_ptrIiEEEESG_EEEEEE10policy1000EiNS7_10__identityESG_JSH_EEEvT0_iT1_T2_DpNS2_10kernel_argIT3_EE,"ax",@progbits
	.align	128
        .global         _ZN3cub18CUB_300001_SM_10006detail9transform16transform_kernelINS2_10policy_hubILb1EN4cuda3std3__45tupleIJN6thrust24THRUST_300001_SM_1000_NS20permutation_iteratorINSA_6detail15normal_iteratorINSA_10device_ptrIiEEEESG_EEEEEE10policy1000EiNS7_10__identityESG_JSH_EEEvT0_iT1_T2_DpNS2_10kernel_argIT3_EE
        .type           _ZN3cub18CUB_300001_SM_10006detail9transform16transform_kernelINS2_10policy_hubILb1EN4cuda3std3__45tupleIJN6thrust24THRUST_300001_SM_1000_NS20permutation_iteratorINSA_6detail15normal_iteratorINSA_10device_ptrIiEEEESG_EEEEEE10policy1000EiNS7_10__identityESG_JSH_EEEvT0_iT1_T2_DpNS2_10kernel_argIT3_EE,@function
        .size           _ZN3cub18CUB_300001_SM_10006detail9transform16transform_kernelINS2_10policy_hubILb1EN4cuda3std3__45tupleIJN6thrust24THRUST_300001_SM_1000_NS20permutation_iteratorINSA_6detail15normal_iteratorINSA_10device_ptrIiEEEESG_EEEEEE10policy1000EiNS7_10__identityESG_JSH_EEEvT0_iT1_T2_DpNS2_10kernel_argIT3_EE,(.L_x_516 - _ZN3cub18CUB_300001_SM_10006detail9transform16transform_kernelINS2_10policy_hubILb1EN4cuda3std3__45tupleIJN6thrust24THRUST_300001_SM_1000_NS20permutation_iteratorINSA_6detail15normal_iteratorINSA_10device_ptrIiEEEESG_EEEEEE10policy1000EiNS7_10__identityESG_JSH_EEEvT0_iT1_T2_DpNS2_10kernel_argIT3_EE)
        .other          _ZN3cub18CUB_300001_SM_10006detail9transform16transform_kernelINS2_10policy_hubILb1EN4cuda3std3__45tupleIJN6thrust24THRUST_300001_SM_1000_NS20permutation_iteratorINSA_6detail15normal_iteratorINSA_10device_ptrIiEEEESG_EEEEEE10policy1000EiNS7_10__identityESG_JSH_EEEvT0_iT1_T2_DpNS2_10kernel_argIT3_EE,@"STO_CUDA_ENTRY STV_DEFAULT"
_ZN3cub18CUB_300001_SM_10006detail9transform16transform_kernelINS2_10policy_hubILb1EN4cuda3std3__45tupleIJN6thrust24THRUST_300001_SM_1000_NS20permutation_iteratorINSA_6detail15normal_iteratorINSA_10device_ptrIiEEEESG_EEEEEE10policy1000EiNS7_10__identityESG_JSH_EEEvT0_iT1_T2_DpNS2_10kernel_argIT3_EE:
.text._ZN3cub18CUB_300001_SM_10006detail9transform16transform_kernelINS2_10policy_hubILb1EN4cuda3std3__45tupleIJN6thrust24THRUST_300001_SM_1000_NS20permutation_iteratorINSA_6detail15normal_iteratorINSA_10device_ptrIiEEEESG_EEEEEE10policy1000EiNS7_10__identityESG_JSH_EEEvT0_iT1_T2_DpNS2_10kernel_argIT3_EE:
        /* <DEDUP_REMOVED lines=27> */
.L_x_478:
        /* <DEDUP_REMOVED lines=82> */
.L_x_477:
        /* <DEDUP_REMOVED lines=43> */
.L_x_479:
        /* <DEDUP_REMOVED lines=26> */
.L_x_480:
[----:B------:R-:W-:Y:S05]  /*0b20*/  @!P0 EXIT ;  /* 0x000000000000894d */ /* 0x000fea0003800000 */
[----:B--23--:R-:W2:Y:S01]  /*0b30*/  LDC.64 R12, c[0x0][0x3a0] ;  /* 0x0000e800ff0c7b82 */ /* 0x00cea20000000a00 */
[----:B01----:R-:W-:Y:S01]  /*0b40*/  LEA R15, R7, R0, 0x7 ;  /* 0x00000000070f7211 */ /* 0x003fe200078e38ff */
[----:B------:R-:W-:-:S12]  /*0b50*/  UIADD3 UR4, UPT, UPT, -UR4, URZ, URZ ;  /* 0x000000ff04047290 */ /* 0x000fd8000fffe1ff */
.L_x_481:
        /* <DEDUP_REMOVED lines=11> */
.L_x_476:
        /* <DEDUP_REMOVED lines=10> */
.L_x_485:
        /* <DEDUP_REMOVED lines=63> */
.L_x_484:
[----:B------:R-:W-:Y:S05]  /*10a0*/  BSYNC.RECONVERGENT B0 ;  /* 0x0000000000007941 */ /* 0x000fea0003800200 */
.L_x_483:
[----:B------:R-:W-:Y:S05]  /*10b0*/  @P1 BRA `(.L_x_485) ;  /* 0xfffffff800fc1947 */ /* 0x000fea000383ffff */
.L_x_482:
        /* <DEDUP_REMOVED lines=44> */
.L_x_486:
        /* <DEDUP_REMOVED lines=24> */
.L_x_487:
        /* <DEDUP_REMOVED lines=12> */
.L_x_488:
        /* <DEDUP_REMOVED lines=12> */
.L_x_516:


//--------------------- .text._ZN3cub18CUB_300001_SM_10006detail8for_each13static_kernelINS2_12policy_hub_t12policy_500_tElNS2_12op_wrapper_tIl17RowCounterFunctorN6thrust24THRUST_300001_SM_1000_NS6detail15normal_iteratorINS9_10device_ptrIiEEEEEEEEvT0_T1_ --------------------------
	.section	.text._ZN3cub18CUB_300001_SM_10006detail8for_each13static_kernelINS2_12policy_hub_t12policy_500_tElNS2_12op_wrapper_tIl17RowCounterFunctorN6thrust24THRUST_300001_SM_1000_NS6detail15normal_iteratorINS9_10device_ptrIiEEEEEEEEvT0_T1_,"ax",@progbits
	.align	128
        .global         _ZN3cub18CUB_300001_SM_10006detail8for_each13static_kernelINS2_12policy_hub_t12policy_500_tElNS2_12op_wrapper_tIl17RowCounterFunctorN6thrust24THRUST_300001_SM_1000_NS6detail15normal_iteratorINS9_10device_ptrIiEEEEEEEEvT0_T1_
        .type           _ZN3cub18CUB_300001_SM_10006detail8for_each13static_kernelINS2_12policy_hub_t12policy_500_tElNS2_12op_wrapper_tIl17RowCounterFunctorN6thrust24THRUST_300001_SM_1000_NS6detail15normal_iteratorINS9_10device_ptrIiEEEEEEEEvT0_T1_,@function
        .size           _ZN3cub18CUB_300001_SM_10006detail8for_each13static_kernelINS2_12policy_hub_t12policy_500_tElNS2_12op_wrapper_tIl17RowCounterFunctorN6thrust24THRUST_300001_SM_1000_NS6detail15normal_iteratorINS9_10device_ptrIiEEEEEEEEvT0_T1_,(.L_x_517 - _ZN3cub18CUB_300001_SM_10006detail8for_each13static_kernelINS2_12policy_hub_t12policy_500_tElNS2_12op_wrapper_tIl17RowCounterFunctorN6thrust24THRUST_300001_SM_1000_NS6detail15normal_iteratorINS9_10device_ptrIiEEEEEEEEvT0_T1_)
        .other          _ZN3cub18CUB_300001_SM_10006detail8for_each13static_kernelINS2_12policy_hub_t12policy_500_tElNS2_12op_wrapper_tIl17RowCounterFunctorN6thrust24THRUST_300001_SM_1000_NS6detail15normal_iteratorINS9_10device_ptrIiEEEEEEEEvT0_T1_,@"STO_CUDA_ENTRY STV_DEFAULT"
_ZN3cub18CUB_300001_SM_10006detail8for_each13static_kernelINS2_12policy_hub_t12policy_500_tElNS2_12op_wrapper_tIl17RowCounterFunctorN6thrust24THRUST_300001_SM_1000_NS6detail15normal_iteratorINS9_10device_ptrIiEEEEEEEEvT0_T1_:
.text._ZN3cub18CUB_300001_SM_10006detail8for_each13static_kernelINS2_12policy_hub_t12policy_500_tElNS2_12op_wrapper_tIl17RowCounterFunctorN6thrust24THRUST_300001_SM_1000_NS6detail15normal_iteratorINS9_10device_ptrIiEEEEEEEEvT0_T1_:
[----:B------:R-:W-:Y:S08]  /*0000*/  LDC R1, c[0x0][0x37c] ;  /* 0x0000df00ff017b82 */ /* 0x000ff00000000800 */
[----:B------:R-:W0:Y:S01]  /*0010*/  S2UR UR4, SR_CTAID.X ;  /* 0x00000000000479c3 */ /* 0x000e220000002500 */
[----:B------:R-:W1:Y:S01]  /*0020*/  LDCU.64 UR6, c[0x0][0x380] ;  /* 0x00007000ff0677ac */ /* 0x000e620008000a00 */
[----:B------:R-:W2:Y:S01]  /*0030*/  LDCU.64 UR8, c[0x0][0x358] ;  /* 0x00006b00ff0877ac */ /* 0x000ea20008000a00 */
[----:B0-----:R-:W-:-:S04]  /*0040*/  UIMAD.WIDE.U32 UR4, UR4, 0x200, URZ ;  /* 0x00000200040478a5 */ /* 0x001fc8000f8e00ff */
[----:B-1----:R-:W-:-:S04]  /*0050*/  UIADD3 UR6, UP0, UPT, -UR4, UR6, URZ ;  /* 0x0000000604067290 */ /* 0x002fc8000ff1e1ff */
[----:B------:R-:W-:Y:S02]  /*0060*/  UIADD3.X UR7, UPT, UPT, ~UR5, UR7, URZ, UP0, !UPT ;  /* 0x0000000705077290 */ /* 0x000fe400087fe5ff */
[----:B------:R-:W-:-:S04]  /*0070*/  UISETP.GE.U32.AND UP0, UPT, UR6, 0x200, UPT ;  /* 0x000002000600788c */ /* 0x000fc8000bf06070 */
[----:B------:R-:W-:-:S09]  /*0080*/  UISETP.GE.AND.EX UP0, UPT, UR7, URZ, UPT, UP0 ;  /* 0x000000ff0700728c */ /* 0x000fd2000bf06300 */
[----:B--2---:R-:W-:Y:S05]  /*0090*/  BRA.U !UP0, `(.L_x_489) ;  /* 0x00000001083c7547 */ /* 0x004fea000b800000 */
[----:B------:R-:W0:Y:S01]  /*00a0*/  S2R R0, SR_TID.X ;  /* 0x0000000000007919 */ /* 0x000e220000002100 */
[----:B------:R-:W1:Y:S01]  /*00b0*/  LDCU.64 UR10, c[0x0][0x388] ;  /* 0x00007100ff0a77ac */ /* 0x000e620008000a00 */
[----:B------:R-:W2:Y:S01]  /*00c0*/  LDC.64 R6, c[0x0][0x390] ;  /* 0x0000e400ff067b82 */ /* 0x000ea20000000a00 */
[----:B0-----:R-:W-:-:S05]  /*00d0*/  IADD3 R0, P0, PT, R0, UR4, RZ ;  /* 0x0000000400007c10 */ /* 0x001fca000ff1e0ff */
[----:B------:R-:W-:Y:S01]  /*00e0*/  IMAD.X R3, RZ, RZ, UR5, P0 ;  /* 0x00000005ff037e24 */ /* 0x000fe200080e06ff */
[----:B-1----:R-:W-:-:S04]  /*00f0*/  LEA R2, P0, R0, UR10, 0x2 ;  /* 0x0000000a00027c11 */ /* 0x002fc8000f8010ff */
[----:B------:R-:W-:-:S05]  /*0100*/  LEA.HI.X R3, R0, UR11, R3, 0x2, P0 ;  /* 0x0000000b00037c11 */ /* 0x000fca00080f1403 */
[----:B------:R-:W2:Y:S01]  /*0110*/  LDG.E R5, desc[UR8][R2.64] ;  /* 0x0000000802057981 */ /* 0x000ea2000c1e1900 */
[----:B------:R-:W-:Y:S02]  /*0120*/  IMAD.MOV.U32 R11, RZ, RZ, 0x1 ;  /* 0x00000001ff0b7424 */ /* 0x000fe400078e00ff */
[----:B--2---:R-:W-:-:S05]  /*0130*/  IMAD.WIDE R4, R5, 0x4, R6 ;  /* 0x0000000405047825 */ /* 0x004fca00078e0206 */
[----:B------:R-:W-:Y:S04]  /*0140*/  REDG.E.ADD.STRONG.GPU desc[UR8][R4.64+0x4], R11 ;  /* 0x0000040b0400798e */ /* 0x000fe8000c12e108 */
[----:B------:R-:W2:Y:S02]  /*0150*/  LDG.E R9, desc[UR8][R2.64+0x400] ;  /* 0x0004000802097981 */ /* 0x000ea4000c1e1900 */
[----:B--2---:R-:W-:-:S05]  /*0160*/  IMAD.WIDE R6, R9, 0x4, R6 ;  /* 0x0000000409067825 */ /* 0x004fca00078e0206 */
[----:B------:R-:W-:Y:S01]  /*0170*/  REDG.E.ADD.STRONG.GPU desc[UR8][R6.64+0x4], R11 ;  /* 0x0000040b0600798e */ /* 0x000fe2000c12e108 */
[----:B------:R-:W-:Y:S05]  /*0180*/  EXIT ;  /* 0x000000000000794d */ /* 0x000fea0003800000 */
.L_x_489:
[----:B------:R-:W0:Y:S01]  /*0190*/  S2R R0, SR_TID.X ;  /* 0x0000000000007919 */ /* 0x000e220000002100 */
[----:B------:R-:W-:Y:S01]  /*01a0*/  USHF.R.S32.HI UR7, URZ, 0x1f, UR6 ;  /* 0x0000001fff077899 */ /* 0x000fe20008011406 */
[----:B------:R-:W-:Y:S01]  /*01b0*/  BSSY.RECONVERGENT B0, `(.L_x_490) ;  /* 0x0000013000007945 */ /* 0x000fe20003800200 */
[----:B------:R-:W1:Y:S04]  /*01c0*/  LDCU.64 UR10, c[0x0][0x388] ;  /* 0x00007100ff0a77ac */ /* 0x000e680008000a00 */
[----:B------:R-:W-:Y:S01]  /*01d0*/  MOV R5, UR7 ;  /* 0x0000000700057c02 */ /* 0x000fe20008000f00 */
[C---:B0-----:R-:W-:Y:S01]  /*01e0*/  VIADD R2, R0.reuse, 0x100 ;  /* 0x0000010000027836 */ /* 0x041fe20000000000 */
[C---:B------:R-:W-:Y:S02]  /*01f0*/  ISETP.LT.U32.AND P1, PT, R0.reuse, UR6, PT ;  /* 0x0000000600007c0c */ /* 0x040fe4000bf21070 */
[----:B------:R-:W-:-:S02]  /*0200*/  IADD3 R0, P2, PT, R0, UR4, RZ ;  /* 0x0000000400007c10 */ /* 0x000fc4000ff5e0ff */
[----:B------:R-:W-:Y:S01]  /*0210*/  ISETP.LT.U32.AND P0, PT, R2, UR6, PT ;  /* 0x0000000602007c0c */ /* 0x000fe2000bf01070 */
[----:B------:R-:W-:Y:S02]  /*0220*/  IMAD.U32 R2, RZ, RZ, UR7 ;  /* 0x00000007ff027e24 */ /* 0x000fe4000f8e00ff */
[----:B------:R-:W-:Y:S01]  /*0230*/  IMAD.X R3, RZ, RZ, UR5, P2 ;  /* 0x00000005ff037e24 */ /* 0x000fe200090e06ff */
[----:B-1----:R-:W-:Y:S02]  /*0240*/  LEA R4, P2, R0, UR10, 0x2 ;  /* 0x0000000a00047c11 */ /* 0x002fe4000f8410ff */
[----:B------:R-:W-:Y:S02]  /*0250*/  ISETP.GT.AND.EX P1, PT, R2, RZ, PT, P1 ;  /* 0x000000ff0200720c */ /* 0x000fe40003f24310 */
[----:B------:R-:W-:Y:S02]  /*0260*/  ISETP.GT.AND.EX P0, PT, R5, RZ, PT, P0 ;  /* 0x000000ff0500720c */ /* 0x000fe40003f04300 */
[----:B------:R-:W-:-:S09]  /*0270*/  LEA.HI.X R5, R0, UR11, R3, 0x2, P2 ;  /* 0x0000000b00057c11 */ /* 0x000fd200090f1403 */
[----:B------:R-:W-:Y:S05]  /*0280*/  @!P1 BRA `(.L_x_491) ;  /* 0x0000000000149947 */ /* 0x000fea0003800000 */
[----:B------:R-:W2:Y:S01]  /*0290*/  LDG.E R7, desc[UR8][R4.64] ;  /* 0x0000000804077981 */ /* 0x000ea2000c1e1900 */
[----:B------:R-:W2:Y:S01]  /*02a0*/  LDC.64 R2, c[0x0][0x390] ;  /* 0x0000e400ff027b82 */ /* 0x000ea20000000a00 */
[----:B------:R-:W-:Y:S02]  /*02b0*/  IMAD.MOV.U32 R9, RZ, RZ, 0x1 ;  /* 0x00000001ff097424 */ /* 0x000fe400078e00ff */
[----:B--2---:R-:W-:-:S05]  /*02c0*/  IMAD.WIDE R2, R7, 0x4, R2 ;  /* 0x0000000407027825 */ /* 0x004fca00078e0202 */
[----:B------:R0:W-:Y:S02]  /*02d0*/  REDG.E.ADD.STRONG.GPU desc[UR8][R2.64+0x4], R9 ;  /* 0x000004090200798e */ /* 0x0001e4000c12e108 */
.L_x_491:
[----:B------:R-:W-:Y:S05]  /*02e0*/  BSYNC.RECONVERGENT B0 ;  /* 0x0000000000007941 */ /* 0x000fea0003800200 */
.L_x_490:
[----:B------:R-:W-:Y:S05]  /*02f0*/  @!P0 EXIT ;  /* 0x000000000000894d */ /* 0x000fea0003800000 */
[----:B------:R-:W2:Y:S01]  /*0300*/  LDG.E R5, desc[UR8][R4.64+0x400] ;  /* 0x0004000804057981 */ /* 0x000ea2000c1e1900 */
[----:B0-----:R-:W2:Y:S01]  /*0310*/  LDC.64 R2, c[0x0][0x390] ;  /* 0x0000e400ff027b82 */ /* 0x001ea20000000a00 */
[----:B------:R-:W-:Y:S02]  /*0320*/  HFMA2 R7, -RZ, RZ, 0, 5.9604644775390625e-08 ;  /* 0x00000001ff077431 */ /* 0x000fe400000001ff */
[----:B--2---:R-:W-:-:S05]  /*0330*/  IMAD.WIDE R2, R5, 0x4, R2 ;  /* 0x0000000405027825 */ /* 0x004fca00078e0202 */
[----:B------:R-:W-:Y:S01]  /*0340*/  REDG.E.ADD.STRONG.GPU desc[UR8][R2.64+0x4], R7 ;  /* 0x000004070200798e */ /* 0x000fe2000c12e108 */
[----:B------:R-:W-:Y:S05]  /*0350*/  EXIT ;  /* 0x000000000000794d */ /* 0x000fea0003800000 */
.L_x_492:
        /* <DEDUP_REMOVED lines=10> */
.L_x_517:


//--------------------- .text._ZN3cub18CUB_300001_SM_10006detail8for_each13static_kernelINS2_12policy_hub_t12policy_500_tElN6thrust24THRUST_300001_SM_1000_NS8cuda_cub6__fill7functorINS7_6detail15normal_iteratorINS7_10device_ptrIiEEEEiEEEEvT0_T1_ --------------------------
	.section	.text._ZN3cub18CUB_300001_SM_10006detail8for_each13static_kernelINS2_12policy_hub_t12policy_500_tElN6thrust24THRUST_300001_SM_1000_NS8cuda_cub6__fill7functorINS7_6detail15normal_iteratorINS7_10device_ptrIiEEEEiEEEEvT0_T1_,"ax",@progbits
	.align	128
        .global         _ZN3cub18CUB_300001_SM_10006detail8for_each13static_kernelINS2_12policy_hub_t12policy_500_tElN6thrust24THRUST_300001_SM_1000_NS8cuda_cub6__fill7functorINS7_6detail15normal_iteratorINS7_10device_ptrIiEEEEiEEEEvT0_T1_
        .type           _ZN3cub18CUB_300001_SM_10006detail8for_each13static_kernelINS2_12policy_hub_t12policy_500_tElN6thrust24THRUST_300001_SM_1000_NS8cuda_cub6__fill7functorINS7_6detail15normal_iteratorINS7_10device_ptrIiEEEEiEEEEvT0_T1_,@function
        .size           _ZN3cub18CUB_300001_SM_10006detail8for_each13static_kernelINS2_12policy_hub_t12policy_500_tElN6thrust24THRUST_300001_SM_1000_NS8cuda_cub6__fill7functorINS7_6detail15normal_iteratorINS7_10device_ptrIiEEEEiEEEEvT0_T1_,(.L_x_518 - _ZN3cub18CUB_300001_SM_10006detail8for_each13static_kernelINS2_12policy_hub_t12policy_500_tElN6thrust24THRUST_300001_SM_1000_NS8cuda_cub6__fill7functorINS7_6detail15normal_iteratorINS7_10device_ptrIiEEEEiEEEEvT0_T1_)
        .other          _ZN3cub18CUB_300001_SM_10006detail8for_each13static_kernelINS2_12policy_hub_t12policy_500_tElN6thrust24THRUST_300001_SM_1000_NS8cuda_cub6__fill7functorINS7_6detail15normal_iteratorINS7_10device_ptrIiEEEEiEEEEvT0_T1_,@"STO_CUDA_ENTRY STV_DEFAULT"
_ZN3cub18CUB_300001_SM_10006detail8for_each13static_kernelINS2_12policy_hub_t12policy_500_tElN6thrust24THRUST_300001_SM_1000_NS8cuda_cub6__fill7functorINS7_6detail15normal_iteratorINS7_10device_ptrIiEEEEiEEEEvT0_T1_:
.text._ZN3cub18CUB_300001_SM_10006detail8for_each13static_kernelINS2_12policy_hub_t12policy_500_tElN6thrust24THRUST_300001_SM_1000_NS8cuda_cub6__fill7functorINS7_6detail15normal_iteratorINS7_10device_ptrIiEEEEiEEEEvT0_T1_:
        /* <DEDUP_REMOVED lines=12> */
[----:B------:R-:W2:Y:S01]  /*00c0*/  LDC R5, c[0x0][0x390] ;  /* 0x0000e400ff057b82 */ /* 0x000ea20000000800 */
[----:B0-----:R-:W-:-:S05]  /*00d0*/  IADD3 R0, P0, PT, R0, UR4, RZ ;  /* 0x0000000400007c10 */ /* 0x001fca000ff1e0ff */
[----:B------:R-:W-:Y:S01]  /*00e0*/  IMAD.X R3, RZ, RZ, UR5, P0 ;  /* 0x00000005ff037e24 */ /* 0x000fe200080e06ff */
[----:B-1----:R-:W-:-:S04]  /*00f0*/  LEA R2, P0, R0, UR6, 0x2 ;  /* 0x0000000600027c11 */ /* 0x002fc8000f8010ff */
[----:B------:R-:W-:-:S05]  /*0100*/  LEA.HI.X R3, R0, UR7, R3, 0x2, P0 ;  /* 0x0000000700037c11 */ /* 0x000fca00080f1403 */
[----:B--2---:R-:W-:Y:S04]  /*0110*/  STG.E desc[UR8][R2.64], R5 ;  /* 0x0000000502007986 */ /* 0x004fe8000c101908 */
[----:B------:R-:W-:Y:S01]  /*0120*/  STG.E desc[UR8][R2.64+0x400], R5 ;  /* 0x0004000502007986 */ /* 0x000fe2000c101908 */
[----:B------:R-:W-:Y:S05]  /*0130*/  EXIT ;  /* 0x000000000000794d */ /* 0x000fea0003800000 */
.L_x_493:
[----:B------:R-:W0:Y:S01]  /*0140*/  S2R R0, SR_TID.X ;  /* 0x0000000000007919 */ /* 0x000e220000002100 */
[----:B------:R-:W-:Y:S01]  /*0150*/  USHF.R.S32.HI UR7, URZ, 0x1f, UR6 ;  /* 0x0000001fff077899 */ /* 0x000fe20008011406 */
[----:B------:R-:W1:Y:S05]  /*0160*/  LDCU.64 UR10, c[0x0][0x388] ;  /* 0x00007100ff0a77ac */ /* 0x000e6a0008000a00 */
[----:B------:R-:W-:Y:S02]  /*0170*/  IMAD.U32 R2, RZ, RZ, UR7 ;  /* 0x00000007ff027e24 */ /* 0x000fe4000f8e00ff */
[----:B------:R-:W-:Y:S01]  /*0180*/  IMAD.U32 R4, RZ, RZ, UR7 ;  /* 0x00000007ff047e24 */ /* 0x000fe2000f8e00ff */
[----:B0-----:R-:W-:-:S04]  /*0190*/  ISETP.LT.U32.AND P0, PT, R0, UR6, PT ;  /* 0x0000000600007c0c */ /* 0x001fc8000bf01070 */
[----:B------:R-:W-:Y:S01]  /*01a0*/  ISETP.GT.AND.EX P0, PT, R2, RZ, PT, P0 ;  /* 0x000000ff0200720c */ /* 0x000fe20003f04300 */
[C---:B------:R-:W-:Y:S01]  /*01b0*/  VIADD R2, R0.reuse, 0x100 ;  /* 0x0000010000027836 */ /* 0x040fe20000000000 */
[----:B------:R-:W-:-:S04]  /*01c0*/  IADD3 R0, P2, PT, R0, UR4, RZ ;  /* 0x0000000400007c10 */ /* 0x000fc8000ff5e0ff */
[----:B------:R-:W-:Y:S01]  /*01d0*/  ISETP.LT.U32.AND P1, PT, R2, UR6, PT ;  /* 0x0000000602007c0c */ /* 0x000fe2000bf21070 */
[----:B------:R-:W-:Y:S01]  /*01e0*/  IMAD.X R3, RZ, RZ, UR5, P2 ;  /* 0x00000005ff037e24 */ /* 0x000fe200090e06ff */
[----:B-1----:R-:W-:Y:S02]  /*01f0*/  LEA R2, P2, R0, UR10, 0x2 ;  /* 0x0000000a00027c11 */ /* 0x002fe4000f8410ff */
[----:B------:R-:W-:Y:S02]  /*0200*/  ISETP.GT.AND.EX P1, PT, R4, RZ, PT, P1 ;  /* 0x000000ff0400720c */ /* 0x000fe40003f24310 */
[----:B------:R-:W-:Y:S01]  /*0210*/  LEA.HI.X R3, R0, UR11, R3, 0x2, P2 ;  /* 0x0000000b00037c11 */ /* 0x000fe200090f1403 */
[----:B------:R-:W0:Y:S04]  /*0220*/  @P0 LDC R5, c[0x0][0x390] ;  /* 0x0000e400ff050b82 */ /* 0x000e280000000800 */
[----:B0-----:R0:W-:Y:S06]  /*0230*/  @P0 STG.E desc[UR8][R2.64], R5 ;  /* 0x0000000502000986 */ /* 0x0011ec000c101908 */
[----:B------:R-:W-:Y:S05]  /*0240*/  @!P1 EXIT ;  /* 0x000000000000994d */ /* 0x000fea0003800000 */
[----:B0-----:R-:W0:Y:S02]  /*0250*/  LDC R5, c[0x0][0x390] ;  /* 0x0000e400ff057b82 */ /* 0x001e240000000800 */
[----:B0-----:R-:W-:Y:S01]  /*0260*/  STG.E desc[UR8][R2.64+0x400], R5 ;  /* 0x0004000502007986 */ /* 0x001fe2000c101908 */
[----:B------:R-:W-:Y:S05]  /*0270*/  EXIT ;  /* 0x000000000000794d */ /* 0x000fea0003800000 */
.L_x_494:
        /* <DEDUP_REMOVED lines=16> */
.L_x_518:


//--------------------- .text._ZN3cub18CUB_300001_SM_10006detail8for_each13static_kernelINS2_12policy_hub_t12policy_500_tElN6thrust24THRUST_300001_SM_1000_NS8cuda_cub10__tabulate7functorINS7_6detail15normal_iteratorINS7_10device_ptrIiEEEENS7_6system6detail7generic6detail22compute_sequence_valueIivEElEEEEvT0_T1_ --------------------------
	.section	.text._ZN3cub18CUB_300001_SM_10006detail8for_each13static_kernelINS2_12policy_hub_t12policy_500_tElN6thrust24THRUST_300001_SM_1000_NS8cuda_cub10__tabulate7functorINS7_6detail15normal_iteratorINS7_10device_ptrIiEEEENS7_6system6detail7generic6detail22compute_sequence_valueIivEElEEEEvT0_T1_,"ax",@progbits
	.align	128
        .global         _ZN3cub18CUB_300001_SM_10006detail8for_each13static_kernelINS2_12policy_hub_t12policy_500_tElN6thrust24THRUST_300001_SM_1000_NS8cuda_cub10__tabulate7functorINS7_6detail15normal_iteratorINS7_10device_ptrIiEEEENS7_6system6detail7generic6detail22compute_sequence_valueIivEElEEEEvT0_T1_
        .type           _ZN3cub18CUB_300001_SM_10006detail8for_each13static_kernelINS2_12policy_hub_t12policy_500_tElN6thrust24THRUST_300001_SM_1000_NS8cuda_cub10__tabulate7functorINS7_6detail15normal_iteratorINS7_10device_ptrIiEEEENS7_6system6detail7generic6detail22compute_sequence_valueIivEElEEEEvT0_T1_,@function
        .size           _ZN3cub18CUB_300001_SM_10006detail8for_each13static_kernelINS2_12policy_hub_t12policy_500_tElN6thrust24THRUST_300001_SM_1000_NS8cuda_cub10__tabulate7functorINS7_6detail15normal_iteratorINS7_10device_ptrIiEEEENS7_6system6detail7generic6detail22compute_sequence_valueIivEElEEEEvT0_T1_,(.L_x_519 - _ZN3cub18CUB_300001_SM_10006detail8for_each13static_kernelINS2_12policy_hub_t12policy_500_tElN6thrust24THRUST_300001_SM_1000_NS8cuda_cub10__tabulate7functorINS7_6detail15normal_iteratorINS7_10device_ptrIiEEEENS7_6system6detail7generic6detail22compute_sequence_valueIivEElEEEEvT0_T1_)
        .other          _ZN3cub18CUB_300001_SM_10006detail8for_each13static_kernelINS2_12policy_hub_t12policy_500_tElN6thrust24THRUST_300001_SM_1000_NS8cuda_cub10__tabulate7functorINS7_6detail15normal_iteratorINS7_10device_ptrIiEEEENS7_6system6detail7generic6detail22compute_sequence_valueIivEElEEEEvT0_T1_,@"STO_CUDA_ENTRY STV_DEFAULT"
_ZN3cub18CUB_300001_SM_10006detail8for_each13static_kernelINS2_12policy_hub_t12policy_500_tElN6thrust24THRUST_300001_SM_1000_NS8cuda_cub10__tabulate7functorINS7_6detail15normal_iteratorINS7_10device_ptrIiEEEENS7_6system6detail7generic6detail22compute_sequence_valueIivEElEEEEvT0_T1_:
.text._ZN3cub18CUB_300001_SM_10006detail8for_each13static_kernelINS2_12policy_hub_t12policy_500_tElN6thrust24THRUST_300001_SM_1000_NS8cuda_cub10__tabulate7functorINS7_6detail15normal_iteratorINS7_10device_ptrIiEEEENS7_6system6detail7generic6detail22compute_sequence_valueIivEElEEEEvT0_T1_:
        /* <DEDUP_REMOVED lines=11> */
[----:B------:R-:W1:Y:S01]  /*00b0*/  LDC.64 R6, c[0x0][0x390] ;  /* 0x0000e400ff067b82 */ /* 0x000e620000000a00 */
[----:B------:R-:W2:Y:S01]  /*00c0*/  LDCU.64 UR10, c[0x0][0x388] ;  /* 0x00007100ff0a77ac */ /* 0x000ea20008000a00 */
[----:B0-----:R-:W-:-:S05]  /*00d0*/  IADD3 R5, P0, PT, R0, UR4, RZ ;  /* 0x0000000400057c10 */ /* 0x001fca000ff1e0ff */
[----:B------:R-:W-:Y:S01]  /*00e0*/  IMAD.X R4, RZ, RZ, UR5, P0 ;  /* 0x00000005ff047e24 */ /* 0x000fe200080e06ff */
[C---:B--2---:R-:W-:Y:S01]  /*00f0*/  LEA R2, P0, R5.reuse, UR10, 0x2 ;  /* 0x0000000a05027c11 */ /* 0x044fe2000f8010ff */
[----:B------:R-:W-:-:S03]  /*0100*/  VIADD R0, R5, 0x100 ;  /* 0x0000010005007836 */ /* 0x000fc60000000000 */
[C---:B------:R-:W-:Y:S01]  /*0110*/  LEA.HI.X R3, R5.reuse, UR11, R4, 0x2, P0 ;  /* 0x0000000b05037c11 */ /* 0x040fe200080f1404 */
[-CC-:B-1----:R-:W-:Y:S02]  /*0120*/  IMAD R5, R5, R7.reuse, R6.reuse ;  /* 0x0000000705057224 */ /* 0x182fe400078e0206 */
[----:B------:R-:W-:-:S03]  /*0130*/  IMAD R7, R0, R7, R6 ;  /* 0x0000000700077224 */ /* 0x000fc600078e0206 */
[----:B------:R-:W-:Y:S04]  /*0140*/  STG.E desc[UR8][R2.64], R5 ;  /* 0x0000000502007986 */ /* 0x000fe8000c101908 */
[----:B------:R-:W-:Y:S01]  /*0150*/  STG.E desc[UR8][R2.64+0x400], R7 ;  /* 0x0004000702007986 */ /* 0x000fe2000c101908 */
[----:B------:R-:W-:Y:S05]  /*0160*/  EXIT ;  /* 0x000000000000794d */ /* 0x000fea0003800000 */
.L_x_495:
[----:B------:R-:W0:Y:S01]  /*0170*/  S2R R2, SR_TID.X ;  /* 0x0000000000027919 */ /* 0x000e220000002100 */
[----:B------:R-:W-:Y:S01]  /*0180*/  USHF.R.S32.HI UR7, URZ, 0x1f, UR6 ;  /* 0x0000001fff077899 */ /* 0x000fe20008011406 */
[----:B------:R-:W-:Y:S05]  /*0190*/  BSSY.RECONVERGENT B0, `(.L_x_496) ;  /* 0x0000011000007945 */ /* 0x000fea0003800200 */
[----:B------:R-:W-:Y:S02]  /*01a0*/  IMAD.U32 R3, RZ, RZ, UR7 ;  /* 0x00000007ff037e24 */ /* 0x000fe4000f8e00ff */
[----:B------:R-:W-:Y:S01]  /*01b0*/  IMAD.U32 R4, RZ, RZ, UR7 ;  /* 0x00000007ff047e24 */ /* 0x000fe2000f8e00ff */
[C---:B0-----:R-:W-:Y:S01]  /*01c0*/  ISETP.LT.U32.AND P0, PT, R2.reuse, UR6, PT ;  /* 0x0000000602007c0c */ /* 0x041fe2000bf01070 */
[----:B------:R-:W-:-:S03]  /*01d0*/  VIADD R0, R2, 0x100 ;  /* 0x0000010002007836 */ /* 0x000fc60000000000 */
[----:B------:R-:W-:Y:S02]  /*01e0*/  ISETP.GT.AND.EX P0, PT, R3, RZ, PT, P0 ;  /* 0x000000ff0300720c */ /* 0x000fe40003f04300 */
[----:B------:R-:W-:-:S04]  /*01f0*/  ISETP.LT.U32.AND P1, PT, R0, UR6, PT ;  /* 0x0000000600007c0c */ /* 0x000fc8000bf21070 */
[----:B------:R-:W-:-:S07]  /*0200*/  ISETP.GT.AND.EX P1, PT, R4, RZ, PT, P1 ;  /* 0x000000ff0400720c */ /* 0x000fce0003f24310 */
[----:B------:R-:W-:Y:S06]  /*0210*/  @!P0 BRA `(.L_x_497) ;  /* 0x0000000000208947 */ /* 0x000fec0003800000 */
[----:B------:R-:W0:Y:S01]  /*0220*/  LDC.64 R6, c[0x0][0x390] ;  /* 0x0000e400ff067b82 */ /* 0x000e220000000a00 */
[----:B------:R-:W1:Y:S01]  /*0230*/  LDCU.64 UR10, c[0x0][0x388] ;  /* 0x00007100ff0a77ac */ /* 0x000e620008000a00 */
[----:B------:R-:W-:-:S05]  /*0240*/  IADD3 R4, P0, PT, R2, UR4, RZ ;  /* 0x0000000402047c10 */ /* 0x000fca000ff1e0ff */
[----:B------:R-:W-:Y:S01]  /*0250*/  IMAD.X R3, RZ, RZ, UR5, P0 ;  /* 0x00000005ff037e24 */ /* 0x000fe200080e06ff */
[----:B-1----:R-:W-:-:S04]  /*0260*/  LEA R2, P0, R4, UR10, 0x2 ;  /* 0x0000000a04027c11 */ /* 0x002fc8000f8010ff */
[C---:B------:R-:W-:Y:S01]  /*0270*/  LEA.HI.X R3, R4.reuse, UR11, R3, 0x2, P0 ;  /* 0x0000000b04037c11 */ /* 0x040fe200080f1403 */
[----:B0-----:R-:W-:-:S05]  /*0280*/  IMAD R7, R4, R7, R6 ;  /* 0x0000000704077224 */ /* 0x001fca00078e0206 */
[----:B------:R0:W-:Y:S03]  /*0290*/  STG.E desc[UR8][R2.64], R7 ;  /* 0x0000000702007986 */ /* 0x0001e6000c101908 */
.L_x_497:
[----:B------:R-:W-:Y:S05]  /*02a0*/  BSYNC.RECONVERGENT B0 ;  /* 0x0000000000007941 */ /* 0x000fea0003800200 */
.L_x_496:
[----:B------:R-:W-:Y:S05]  /*02b0*/  @!P1 EXIT ;  /* 0x000000000000994d */ /* 0x000fea0003800000 */
[----:B------:R-:W1:Y:S01]  /*02c0*/  LDC.64 R4, c[0x0][0x390] ;  /* 0x0000e400ff047b82 */ /* 0x000e620000000a00 */
[----:B------:R-:W2:Y:S01]  /*02d0*/  LDCU.64 UR6, c[0x0][0x388] ;  /* 0x00007100ff0677ac */ /* 0x000ea20008000a00 */
[----:B------:R-:W-:-:S05]  /*02e0*/  IADD3 R0, P0, PT, R0, UR4, RZ ;  /* 0x0000000400007c10 */ /* 0x000fca000ff1e0ff */
[----:B0-----:R-:W-:Y:S01]  /*02f0*/  IMAD.X R3, RZ, RZ, UR5, P0 ;  /* 0x00000005ff037e24 */ /* 0x001fe200080e06ff */
[----:B--2---:R-:W-:-:S04]  /*0300*/  LEA R2, P0, R0, UR6, 0x2 ;  /* 0x0000000600027c11 */ /* 0x004fc8000f8010ff */
[C---:B------:R-:W-:Y:S01]  /*0310*/  LEA.HI.X R3, R0.reuse, UR7, R3, 0x2, P0 ;  /* 0x0000000700037c11 */ /* 0x040fe200080f1403 */
[----:B-1----:R-:W-:-:S05]  /*0320*/  IMAD R5, R0, R5, R4 ;  /* 0x0000000500057224 */ /* 0x002fca00078e0204 */
[----:B------:R-:W-:Y:S01]  /*0330*/  STG.E desc[UR8][R2.64], R5 ;  /* 0x0000000502007986 */ /* 0x000fe2000c101908 */
[----:B------:R-:W-:Y:S05]  /*0340*/  EXIT ;  /* 0x000000000000794d */ /* 0x000fea0003800000 */
.L_x_498:
        /* <DEDUP_REMOVED lines=11> */
.L_x_519:


//--------------------- .text._ZN3cub18CUB_300001_SM_10006detail8for_each13static_kernelINS2_12policy_hub_t12policy_500_tEmN6thrust24THRUST_300001_SM_1000_NS8cuda_cub20__uninitialized_fill7functorINS7_10device_ptrIfEEfEEEEvT0_T1_ --------------------------
	.section	.text._ZN3cub18CUB_300001_SM_10006detail8for_each13static_kernelINS2_12policy_hub_t12policy_500_tEmN6thrust24THRUST_300001_SM_1000_NS8cuda_cub20__uninitialized_fill7functorINS7_10device_ptrIfEEfEEEEvT0_T1_,"ax",@progbits
	.align	128
        .global         _ZN3cub18CUB_300001_SM_10006detail8for_each13static_kernelINS2_12policy_hub_t12policy_500_tEmN6thrust24THRUST_300001_SM_1000_NS8cuda_cub20__uninitialized_fill7functorINS7_10device_ptrIfEEfEEEEvT0_T1_
        .type           _ZN3cub18CUB_300001_SM_10006detail8for_each13static_kernelINS2_12policy_hub_t12policy_500_tEmN6thrust24THRUST_300001_SM_1000_NS8cuda_cub20__uninitialized_fill7functorINS7_10device_ptrIfEEfEEEEvT0_T1_,@function
        .size           _ZN3cub18CUB_300001_SM_10006detail8for_each13static_kernelINS2_12policy_hub_t12policy_500_tEmN6thrust24THRUST_300001_SM_1000_NS8cuda_cub20__uninitialized_fill7functorINS7_10device_ptrIfEEfEEEEvT0_T1_,(.L_x_520 - _ZN3cub18CUB_300001_SM_10006detail8for_each13static_kernelINS2_12policy_hub_t12policy_500_tEmN6thrust24THRUST_300001_SM_1000_NS8cuda_cub20__uninitialized_fill7functorINS7_10device_ptrIfEEfEEEEvT0_T1_)
        .other          _ZN3cub18CUB_300001_SM_10006detail8for_each13static_kernelINS2_12policy_hub_t12policy_500_tEmN6thrust24THRUST_300001_SM_1000_NS8cuda_cub20__uninitialized_fill7functorINS7_10device_ptrIfEEfEEEEvT0_T1_,@"STO_CUDA_ENTRY STV_DEFAULT"
_ZN3cub18CUB_300001_SM_10006detail8for_each13static_kernelINS2_12policy_hub_t12policy_500_tEmN6thrust24THRUST_300001_SM_1000_NS8cuda_cub20__uninitialized_fill7functorINS7_10device_ptrIfEEfEEEEvT0_T1_:
.text._ZN3cub18CUB_300001_SM_10006detail8for_each13static_kernelINS2_12policy_hub_t12policy_500_tEmN6thrust24THRUST_300001_SM_1000_NS8cuda_cub20__uninitialized_fill7functorINS7_10device_ptrIfEEfEEEEvT0_T1_:
        /* <DEDUP_REMOVED lines=8> */
[----:B------:R-:W-:-:S09]  /*0080*/  UISETP.GE.U32.AND.EX UP0, UPT, UR7, URZ, UPT, UP0 ;  /* 0x000000ff0700728c */ /* 0x000fd2000bf06100 */
        /* <DEDUP_REMOVED lines=11> */
.L_x_499:
[----:B------:R-:W0:Y:S01]  /*0140*/  S2R R0, SR_TID.X ;  /* 0x0000000000007919 */ /* 0x000e220000002100 */
[----:B------:R-:W-:Y:S01]  /*0150*/  IMAD.U32 R2, RZ, RZ, UR7 ;  /* 0x00000007ff027e24 */ /* 0x000fe2000f8e00ff */
[----:B------:R-:W1:Y:S01]  /*0160*/  LDCU.64 UR10, c[0x0][0x388] ;  /* 0x00007100ff0a77ac */ /* 0x000e620008000a00 */
[----:B------:R-:W-:Y:S01]  /*0170*/  IMAD.U32 R4, RZ, RZ, UR7 ;  /* 0x00000007ff047e24 */ /* 0x000fe2000f8e00ff */
[----:B0-----:R-:W-:-:S04]  /*0180*/  ISETP.LT.U32.AND P0, PT, R0, UR6, PT ;  /* 0x0000000600007c0c */ /* 0x001fc8000bf01070 */
[----:B------:R-:W-:Y:S01]  /*0190*/  ISETP.GT.U32.AND.EX P0, PT, R2, RZ, PT, P0 ;  /* 0x000000ff0200720c */ /* 0x000fe20003f04100 */
[C---:B------:R-:W-:Y:S01]  /*01a0*/  VIADD R2, R0.reuse, 0x100 ;  /* 0x0000010000027836 */ /* 0x040fe20000000000 */
[----:B------:R-:W-:-:S04]  /*01b0*/  IADD3 R0, P2, PT, R0, UR4, RZ ;  /* 0x0000000400007c10 */ /* 0x000fc8000ff5e0ff */
[----:B------:R-:W-:Y:S01]  /*01c0*/  ISETP.LT.U32.AND P1, PT, R2, UR6, PT ;  /* 0x0000000602007c0c */ /* 0x000fe2000bf21070 */
[----:B------:R-:W-:Y:S01]  /*01d0*/  IMAD.X R3, RZ, RZ, UR5, P2 ;  /* 0x00000005ff037e24 */ /* 0x000fe200090e06ff */
[----:B-1----:R-:W-:Y:S02]  /*01e0*/  LEA R2, P2, R0, UR10, 0x2 ;  /* 0x0000000a00027c11 */ /* 0x002fe4000f8410ff */
[----:B------:R-:W-:Y:S02]  /*01f0*/  ISETP.GT.U32.AND.EX P1, PT, R4, RZ, PT, P1 ;  /* 0x000000ff0400720c */ /* 0x000fe40003f24110 */
[----:B------:R-:W-:Y:S01]  /*0200*/  LEA.HI.X R3, R0, UR11, R3, 0x2, P2 ;  /* 0x0000000b00037c11 */ /* 0x000fe200090f1403 */
[----:B------:R-:W0:Y:S04]  /*0210*/  @P0 LDC R5, c[0x0][0x390] ;  /* 0x0000e400ff050b82 */ /* 0x000e280000000800 */
[----:B0-----:R0:W-:Y:S06]  /*0220*/  @P0 STG.E desc[UR8][R2.64], R5 ;  /* 0x0000000502000986 */ /* 0x0011ec000c101908 */
[----:B------:R-:W-:Y:S05]  /*0230*/  @!P1 EXIT ;  /* 0x000000000000994d */ /* 0x000fea0003800000 */
[----:B0-----:R-:W0:Y:S02]  /*0240*/  LDC R5, c[0x0][0x390] ;  /* 0x0000e400ff057b82 */ /* 0x001e240000000800 */
[----:B0-----:R-:W-:Y:S01]  /*0250*/  STG.E desc[UR8][R2.64+0x400], R5 ;  /* 0x0004000502007986 */ /* 0x001fe2000c101908 */
[----:B------:R-:W-:Y:S05]  /*0260*/  EXIT ;  /* 0x000000000000794d */ /* 0x000fea0003800000 */
.L_x_500:
        /* <DEDUP_REMOVED lines=9> */
.L_x_520:


//--------------------- .text._ZN3cub18CUB_300001_SM_10006detail8for_each13static_kernelINS2_12policy_hub_t12policy_500_tEmN6thrust24THRUST_300001_SM_1000_NS8cuda_cub20__uninitialized_fill7functorINS7_10device_ptrIiEEiEEEEvT0_T1_ --------------------------
	.section	.text._ZN3cub18CUB_300001_SM_10006detail8for_each13static_kernelINS2_12policy_hub_t12policy_500_tEmN6thrust24THRUST_300001_SM_1000_NS8cuda_cub20__uninitialized_fill7functorINS7_10device_ptrIiEEiEEEEvT0_T1_,"ax",@progbits
	.align	128
        .global         _ZN3cub18CUB_300001_SM_10006detail8for_each13static_kernelINS2_12policy_hub_t12policy_500_tEmN6thrust24THRUST_300001_SM_1000_NS8cuda_cub20__uninitialized_fill7functorINS7_10device_ptrIiEEiEEEEvT0_T1_
        .type           _ZN3cub18CUB_300001_SM_10006detail8for_each13static_kernelINS2_12policy_hub_t12policy_500_tEmN6thrust24THRUST_300001_SM_1000_NS8cuda_cub20__uninitialized_fill7functorINS7_10device_ptrIiEEiEEEEvT0_T1_,@function
        .size           _ZN3cub18CUB_300001_SM_10006detail8for_each13static_kernelINS2_12policy_hub_t12policy_500_tEmN6thrust24THRUST_300001_SM_1000_NS8cuda_cub20__uninitialized_fill7functorINS7_10device_ptrIiEEiEEEEvT0_T1_,(.L_x_521 - _ZN3cub18CUB_300001_SM_10006detail8for_each13static_kernelINS2_12policy_hub_t12policy_500_tEmN6thrust24THRUST_300001_SM_1000_NS8cuda_cub20__uninitialized_fill7functorINS7_10device_ptrIiEEiEEEEvT0_T1_)
        .other          _ZN3cub18CUB_300001_SM_10006detail8for_each13static_kernelINS2_12policy_hub_t12policy_500_tEmN6thrust24THRUST_300001_SM_1000_NS8cuda_cub20__uninitialized_fill7functorINS7_10device_ptrIiEEiEEEEvT0_T1_,@"STO_CUDA_ENTRY STV_DEFAULT"
_ZN3cub18CUB_300001_SM_10006detail8for_each13static_kernelINS2_12policy_hub_t12policy_500_tEmN6thrust24THRUST_300001_SM_1000_NS8cuda_cub20__uninitialized_fill7functorINS7_10device_ptrIiEEiEEEEvT0_T1_:
.text._ZN3cub18CUB_300001_SM_10006detail8for_each13static_kernelINS2_12policy_hub_t12policy_500_tEmN6thrust24THRUST_300001_SM_1000_NS8cuda_cub20__uninitialized_fill7functorINS7_10device_ptrIiEEiEEEEvT0_T1_:
        /* <DEDUP_REMOVED lines=20> */
.L_x_501:
        /* <DEDUP_REMOVED lines=19> */
.L_x_502:
        /* <DEDUP_REMOVED lines=9> */
.L_x_521:


//--------------------- .text._ZN3cub18CUB_300001_SM_10006detail11EmptyKernelIvEEvv --------------------------
	.section	.text._ZN3cub18CUB_300001_SM_10006detail11EmptyKernelIvEEvv,"ax",@progbits
	.align	128
        .global         _ZN3cub18CUB_300001_SM_10006detail11EmptyKernelIvEEvv
        .type           _ZN3cub18CUB_300001_SM_10006detail11EmptyKernelIvEEvv,@function
        .size           _ZN3cub18CUB_300001_SM_10006detail11EmptyKernelIvEEvv,(.L_x_522 - _ZN3cub18CUB_300001_SM_10006detail11EmptyKernelIvEEvv)
        .other          _ZN3cub18CUB_300001_SM_10006detail11EmptyKernelIvEEvv,@"STO_CUDA_ENTRY STV_DEFAULT"
_ZN3cub18CUB_300001_SM_10006detail11EmptyKernelIvEEvv:
.text._ZN3cub18CUB_300001_SM_10006detail11EmptyKernelIvEEvv:
[----:B------:R-:W-:Y:S01]  /*0000*/  LDC R1, c[0x0][0x37c] ;  /* 0x0000df00ff017b82 */ /* 0x000fe20000000800 */
[----:B------:R-:W-:Y:S05]  /*0010*/  EXIT ;  /* 0x000000000000794d */ /* 0x000fea0003800000 */
.L_x_503:
        /* <DEDUP_REMOVED lines=14> */
.L_x_522:


//--------------------- .nv.shared._ZN3cub18CUB_300001_SM_10006detail10radix_sort29DeviceRadixSortOnesweepKernelINS1_5radix10policy_hubIiiyE10Policy1000ELNS0_9SortOrderE0EiiyiiNS1_21identity_decomposer_tEEEvPT5_SB_PT3_PKSC_PT1_PKSG_PT2_PKSK_T4_iiT6_ --------------------------
	.section	.nv.shared._ZN3cub18CUB_300001_SM_10006detail10radix_sort29DeviceRadixSortOnesweepKernelINS1_5radix10policy_hubIiiyE10Policy1000ELNS0_9SortOrderE0EiiyiiNS1_21identity_decomposer_tEEEvPT5_SB_PT3_PKSC_PT1_PKSG_PT2_PKSK_T4_iiT6_,"aw",@nobits
	.sectionflags	@""
	.align	16
.nv.shared._ZN3cub18CUB_300001_SM_10006detail10radix_sort29DeviceRadixSortOnesweepKernelINS1_5radix10policy_hubIiiyE10Policy1000ELNS0_9SortOrderE0EiiyiiNS1_21identity_decomposer_tEEEvPT5_SB_PT3_PKSC_PT1_PKSG_PT2_PKSK_T4_iiT6_:
	.zero		29184


//--------------------- .nv.shared.reserved.0     --------------------------
	.section	.nv.shared.reserved.0,"aw",@nobits
	.weak		__nv_reservedSMEM_offset_0_alias
	.size		__nv_reservedSMEM_offset_0_alias, 0, 64
	.other		__nv_reservedSMEM_offset_0_alias,@"STO_CUDA_RESERVED_SHARED STV_DEFAULT"
__nv_reservedSMEM_offset_0_alias:
	.zero		0
	.zero		64


//--------------------- .nv.global                --------------------------
	.section	.nv.global,"aw",@nobits
.nv.global:
	.type		_ZN40_INTERNAL_384888ea_4_k_cu_10559675_912446thrust24THRUST_300001_SM_1000_NS12placeholders2_8E,@object
	.size		_ZN40_INTERNAL_384888ea_4_k_cu_10559675_912446thrust24THRUST_300001_SM_1000_NS12placeholders2_8E,(_ZN40_INTERNAL_384888ea_4_k_cu_10559675_912444cuda3std3__442_GLOBAL__N__384888ea_4_k_cu_10559675_912446ignoreE - _ZN40_INTERNAL_384888ea_4_k_cu_10559675_912446thrust24THRUST_300001_SM_1000_NS12placeholders2_8E)
_ZN40_INTERNAL_384888ea_4_k_cu_10559675_912446thrust24THRUST_300001_SM_1000_NS12placeholders2_8E:
	.zero		1
	.type		_ZN40_INTERNAL_384888ea_4_k_cu_10559675_912444cuda3std3__442_GLOBAL__N__384888ea_4_k_cu_10559675_912446ignoreE,@object
	.size		_ZN40_INTERNAL_384888ea_4_k_cu_10559675_912444cuda3std3__442_GLOBAL__N__384888ea_4_k_cu_10559675_912446ignoreE,(_ZN40_INTERNAL_384888ea_4_k_cu_10559675_912444cuda3std6ranges3__45__cpo4dataE - _ZN40_INTERNAL_384888ea_4_k_cu_10559675_912444cuda3std3__442_GLOBAL__N__384888ea_4_k_cu_10559675_912446ignoreE)
_ZN40_INTERNAL_384888ea_4_k_cu_10559675_912444cuda3std3__442_GLOBAL__N__384888ea_4_k_cu_10559675_912446ignoreE:
	.zero		1
	.type		_ZN40_INTERNAL_384888ea_4_k_cu_10559675_912444cuda3std6ranges3__45__cpo4dataE,@object
	.size		_ZN40_INTERNAL_384888ea_4_k_cu_10559675_912444cuda3std6ranges3__45__cpo4dataE,(_ZN40_INTERNAL_384888ea_4_k_cu_10559675_912446thrust24THRUST_300001_SM_1000_NS6system3cpp3parE - _ZN40_INTERNAL_384888ea_4_k_cu_10559675_912444cuda3std6ranges3__45__cpo4dataE)
_ZN40_INTERNAL_384888ea_4_k_cu_10559675_912444cuda3std6ranges3__45__cpo4dataE:
	.zero		1
	.type		_ZN40_INTERNAL_384888ea_4_k_cu_10559675_912446thrust24THRUST_300001_SM_1000_NS6system3cpp3parE,@object
	.size		_ZN40_INTERNAL_384888ea_4_k_cu_10559675_912446thrust24THRUST_300001_SM_1000_NS6system3cpp3parE,(_ZN40_INTERNAL_384888ea_4_k_cu_10559675_912444cuda3std3__45__cpo5beginE - _ZN40_INTERNAL_384888ea_4_k_cu_10559675_912446thrust24THRUST_300001_SM_1000_NS6system3cpp3parE)
_ZN40_INTERNAL_384888ea_4_k_cu_10559675_912446thrust24THRUST_300001_SM_1000_NS6system3cpp3parE:
	.zero		1
	.type		_ZN40_INTERNAL_384888ea_4_k_cu_10559675_912444cuda3std3__45__cpo5beginE,@object
	.size		_ZN40_INTERNAL_384888ea_4_k_cu_10559675_912444cuda3std3__45__cpo5beginE,(_ZN40_INTERNAL_384888ea_4_k_cu_10559675_912444cuda3std6ranges3__45__cpo5beginE - _ZN40_INTERNAL_384888ea_4_k_cu_10559675_912444cuda3std3__45__cpo5beginE)
_ZN40_INTERNAL_384888ea_4_k_cu_10559675_912444cuda3std3__45__cpo5beginE:
	.zero		1
	.type		_ZN40_INTERNAL_384888ea_4_k_cu_10559675_912444cuda3std6ranges3__45__cpo5beginE,@object
	.size		_ZN40_INTERNAL_384888ea_4_k_cu_10559675_912444cuda3std6ranges3__45__cpo5beginE,(_ZN40_INTERNAL_384888ea_4_k_cu_10559675_912446thrust24THRUST_300001_SM_1000_NS6deviceE - _ZN40_INTERNAL_384888ea_4_k_cu_10559675_912444cuda3std6ranges3__45__cpo5beginE)
_ZN40_INTERNAL_384888ea_4_k_cu_10559675_912444cuda3std6ranges3__45__cpo5beginE:
	.zero		1
	.type		_ZN40_INTERNAL_384888ea_4_k_cu_10559675_912446thrust24THRUST_300001_SM_1000_NS6deviceE,@object
	.size		_ZN40_INTERNAL_384888ea_4_k_cu_10559675_912446thrust24THRUST_300001_SM_1000_NS6deviceE,(_ZN40_INTERNAL_384888ea_4_k_cu_10559675_912444cuda3std3__47nulloptE - _ZN40_INTERNAL_384888ea_4_k_cu_10559675_912446thrust24THRUST_300001_SM_1000_NS6deviceE)
_ZN40_INTERNAL_384888ea_4_k_cu_10559675_912446thrust24THRUST_300001_SM_1000_NS6deviceE:
	.zero		1
	.type		_ZN40_INTERNAL_384888ea_4_k_cu_10559675_912444cuda3std3__47nulloptE,@object
	.size		_ZN40_INTERNAL_384888ea_4_k_cu_10559675_912444cuda3std3__47nulloptE,(_ZN40_INTERNAL_384888ea_4_k_cu_10559675_912444cuda3std6ranges3__45__cpo8distanceE - _ZN40_INTERNAL_384888ea_4_k_cu_10559675_912444cuda3std3__47nulloptE)
_ZN40_INTERNAL_384888ea_4_k_cu_10559675_912444cuda3std3__47nulloptE:
	.zero		1
	.type		_ZN40_INTERNAL_384888ea_4_k_cu_10559675_912444cuda3std6ranges3__45__cpo8distanceE,@object
	.size		_ZN40_INTERNAL_384888ea_4_k_cu_10559675_912444cuda3std6ranges3__45__cpo8distanceE,(_ZN40_INTERNAL_384888ea_4_k_cu_10559675_912446thrust24THRUST_300001_SM_1000_NS12placeholders2_4E - _ZN40_INTERNAL_384888ea_4_k_cu_10559675_912444cuda3std6ranges3__45__cpo8distanceE)
_ZN40_INTERNAL_384888ea_4_k_cu_10559675_912444cuda3std6ranges3__45__cpo8distanceE:
	.zero		1
	.type		_ZN40_INTERNAL_384888ea_4_k_cu_10559675_912446thrust24THRUST_300001_SM_1000_NS12placeholders2_4E,@object
	.size		_ZN40_INTERNAL_384888ea_4_k_cu_10559675_912446thrust24THRUST_300001_SM_1000_NS12placeholders2_4E,(_ZN40_INTERNAL_384888ea_4_k_cu_10559675_912444cuda3std3__45__cpo6rbeginE - _ZN40_INTERNAL_384888ea_4_k_cu_10559675_912446thrust24THRUST_300001_SM_1000_NS12placeholders2_4E)
_ZN40_INTERNAL_384888ea_4_k_cu_10559675_912446thrust24THRUST_300001_SM_1000_NS12placeholders2_4E:
	.zero		1
	.type		_ZN40_INTERNAL_384888ea_4_k_cu_10559675_912444cuda3std3__45__cpo6rbeginE,@object
	.size		_ZN40_INTERNAL_384888ea_4_k_cu_10559675_912444cuda3std3__45__cpo6rbeginE,(_ZN40_INTERNAL_384888ea_4_k_cu_10559675_912444cuda3std6ranges3__45__cpo7advanceE - _ZN40_INTERNAL_384888ea_4_k_cu_10559675_912444cuda3std3__45__cpo6rbeginE)
_ZN40_INTERNAL_384888ea_4_k_cu_10559675_912444cuda3std3__45__cpo6rbeginE:
	.zero		1
	.type		_ZN40_INTERNAL_384888ea_4_k_cu_10559675_912444cuda3std6ranges3__45__cpo7advanceE,@object
	.size		_ZN40_INTERNAL_384888ea_4_k_cu_10559675_912444cuda3std6ranges3__45__cpo7advanceE,(_ZN40_INTERNAL_384888ea_4_k_cu_10559675_912446thrust24THRUST_300001_SM_1000_NS12placeholders3_10E - _ZN40_INTERNAL_384888ea_4_k_cu_10559675_912444cuda3std6ranges3__45__cpo7advanceE)
_ZN40_INTERNAL_384888ea_4_k_cu_10559675_912444cuda3std6ranges3__45__cpo7advanceE:
	.zero		1
	.type		_ZN40_INTERNAL_384888ea_4_k_cu_10559675_912446thrust24THRUST_300001_SM_1000_NS12placeholders3_10E,@object
	.size		_ZN40_INTERNAL_384888ea_4_k_cu_10559675_912446thrust24THRUST_300001_SM_1000_NS12placeholders3_10E,(_ZN40_INTERNAL_384888ea_4_k_cu_10559675_912444cuda3std3__48in_placeE - _ZN40_INTERNAL_384888ea_4_k_cu_10559675_912446thrust24THRUST_300001_SM_1000_NS12placeholders3_10E)
_ZN40_INTERNAL_384888ea_4_k_cu_10559675_912446thrust24THRUST_300001_SM_1000_NS12placeholders3_10E:
	.zero		1
	.type		_ZN40_INTERNAL_384888ea_4_k_cu_10559675_912444cuda3std3__48in_placeE,@object
	.size		_ZN40_INTERNAL_384888ea_4_k_cu_10559675_912444cuda3std3__48in_placeE,(_ZN40_INTERNAL_384888ea_4_k_cu_10559675_912444cuda3std6ranges3__45__cpo4sizeE - _ZN40_INTERNAL_384888ea_4_k_cu_10559675_912444cuda3std3__48in_placeE)
_ZN40_INTERNAL_384888ea_4_k_cu_10559675_912444cuda3std3__48in_placeE:
	.zero		1
	.type		_ZN40_INTERNAL_384888ea_4_k_cu_10559675_912444cuda3std6ranges3__45__cpo4sizeE,@object
	.size		_ZN40_INTERNAL_384888ea_4_k_cu_10559675_912444cuda3std6ranges3__45__cpo4sizeE,(_ZN40_INTERNAL_384888ea_4_k_cu_10559675_912446thrust24THRUST_300001_SM_1000_NS12placeholders2_2E - _ZN40_INTERNAL_384888ea_4_k_cu_10559675_912444cuda3std6ranges3__45__cpo4sizeE)
_ZN40_INTERNAL_384888ea_4_k_cu_10559675_912444cuda3std6ranges3__45__cpo4sizeE:
	.zero		1
	.type		_ZN40_INTERNAL_384888ea_4_k_cu_10559675_912446thrust24THRUST_300001_SM_1000_NS12placeholders2_2E,@object
	.size		_ZN40_INTERNAL_384888ea_4_k_cu_10559675_912446thrust24THRUST_300001_SM_1000_NS12placeholders2_2E,(_ZN40_INTERNAL_384888ea_4_k_cu_10559675_912444cuda3std3__45__cpo6cbeginE - _ZN40_INTERNAL_384888ea_4_k_cu_10559675_912446thrust24THRUST_300001_SM_1000_NS12placeholders2_2E)
_ZN40_INTERNAL_384888ea_4_k_cu_10559675_912446thrust24THRUST_300001_SM_1000_NS12placeholders2_2E:
	.zero		1
	.type		_ZN40_INTERNAL_384888ea_4_k_cu_10559675_912444cuda3std3__45__cpo6cbeginE,@object
	.size		_ZN40_INTERNAL_384888ea_4_k_cu_10559675_912444cuda3std3__45__cpo6cbeginE,(_ZN40_INTERNAL_384888ea_4_k_cu_10559675_912444cuda3std6ranges3__45__cpo6cbeginE - _ZN40_INTERNAL_384888ea_4_k_cu_10559675_912444cuda3std3__45__cpo6cbeginE)
_ZN40_INTERNAL_384888ea_4_k_cu_10559675_912444cuda3std3__45__cpo6cbeginE:
	.zero		1
	.type		_ZN40_INTERNAL_384888ea_4_k_cu_10559675_912444cuda3std6ranges3__45__cpo6cbeginE,@object
	.size		_ZN40_INTERNAL_384888ea_4_k_cu_10559675_912444cuda3std6ranges3__45__cpo6cbeginE,(_ZN40_INTERNAL_384888ea_4_k_cu_10559675_912446thrust24THRUST_300001_SM_1000_NS12placeholders2_6E - _ZN40_INTERNAL_384888ea_4_k_cu_10559675_912444cuda3std6ranges3__45__cpo6cbeginE)
_ZN40_INTERNAL_384888ea_4_k_cu_10559675_912444cuda3std6ranges3__45__cpo6cbeginE:
	.zero		1
	.type		_ZN40_INTERNAL_384888ea_4_k_cu_10559675_912446thrust24THRUST_300001_SM_1000_NS12placeholders2_6E,@object
	.size		_ZN40_INTERNAL_384888ea_4_k_cu_10559675_912446thrust24THRUST_300001_SM_1000_NS12placeholders2_6E,(_ZN40_INTERNAL_384888ea_4_k_cu_10559675_912444cuda3std3__45__cpo7crbeginE - _ZN40_INTERNAL_384888ea_4_k_cu_10559675_912446thrust24THRUST_300001_SM_1000_NS12placeholders2_6E)
_ZN40_INTERNAL_384888ea_4_k_cu_10559675_912446thrust24THRUST_300001_SM_1000_NS12placeholders2_6E:
	.zero		1
	.type		_ZN40_INTERNAL_384888ea_4_k_cu_10559675_912444cuda3std3__45__cpo7crbeginE,@object
	.size		_ZN40_INTERNAL_384888ea_4_k_cu_10559675_912444cuda3std3__45__cpo7crbeginE,(_ZN40_INTERNAL_384888ea_4_k_cu_10559675_912444cuda3std6ranges3__45__cpo4nextE - _ZN40_INTERNAL_384888ea_4_k_cu_10559675_912444cuda3std3__45__cpo7crbeginE)
_ZN40_INTERNAL_384888ea_4_k_cu_10559675_912444cuda3std3__45__cpo7crbeginE:
	.zero		1
	.type		_ZN40_INTERNAL_384888ea_4_k_cu_10559675_912444cuda3std6ranges3__45__cpo4nextE,@object
	.size		_ZN40_INTERNAL_384888ea_4_k_cu_10559675_912444cuda3std6ranges3__45__cpo4nextE,(_ZN40_INTERNAL_384888ea_4_k_cu_10559675_912444cuda3std6ranges3__45__cpo4swapE - _ZN40_INTERNAL_384888ea_4_k_cu_10559675_912444cuda3std6ranges3__45__cpo4nextE)
_ZN40_INTERNAL_384888ea_4_k_cu_10559675_912444cuda3std6ranges3__45__cpo4nextE:
	.zero		1
	.type		_ZN40_INTERNAL_384888ea_4_k_cu_10559675_912444cuda3std6ranges3__45__cpo4swapE,@object
	.size		_ZN40_INTERNAL_384888ea_4_k_cu_10559675_912444cuda3std6ranges3__45__cpo4swapE,(_ZN40_INTERNAL_384888ea_4_k_cu_10559675_912446thrust24THRUST_300001_SM_1000_NS8cuda_cub10par_nosyncE - _ZN40_INTERNAL_384888ea_4_k_cu_10559675_912444cuda3std6ranges3__45__cpo4swapE)
_ZN40_INTERNAL_384888ea_4_k_cu_10559675_912444cuda3std6ranges3__45__cpo4swapE:
	.zero		1
	.type		_ZN40_INTERNAL_384888ea_4_k_cu_10559675_912446thrust24THRUST_300001_SM_1000_NS8cuda_cub10par_nosyncE,@object
	.size		_ZN40_INTERNAL_384888ea_4_k_cu_10559675_912446thrust24THRUST_300001_SM_1000_NS8cuda_cub10par_nosyncE,(_ZN40_INTERNAL_384888ea_4_k_cu_10559675_912446thrust24THRUST_300001_SM_1000_NS3seqE - _ZN40_INTERNAL_384888ea_4_k_cu_10559675_912446thrust24THRUST_300001_SM_1000_NS8cuda_cub10par_nosyncE)
_ZN40_INTERNAL_384888ea_4_k_cu_10559675_912446thrust24THRUST_300001_SM_1000_NS8cuda_cub10par_nosyncE:
	.zero		1
	.type		_ZN40_INTERNAL_384888ea_4_k_cu_10559675_912446thrust24THRUST_300001_SM_1000_NS3seqE,@object
	.size		_ZN40_INTERNAL_384888ea_4_k_cu_10559675_912446thrust24THRUST_300001_SM_1000_NS3seqE,(_ZN40_INTERNAL_384888ea_4_k_cu_10559675_912444cuda3std3__420unreachable_sentinelE - _ZN40_INTERNAL_384888ea_4_k_cu_10559675_912446thrust24THRUST_300001_SM_1000_NS3seqE)
_ZN40_INTERNAL_384888ea_4_k_cu_10559675_912446thrust24THRUST_300001_SM_1000_NS3seqE:
	.zero		1
	.type		_ZN40_INTERNAL_384888ea_4_k_cu_10559675_912444cuda3std3__420unreachable_sentinelE,@object
	.size		_ZN40_INTERNAL_384888ea_4_k_cu_10559675_912444cuda3std3__420unreachable_sentinelE,(_ZN40_INTERNAL_384888ea_4_k_cu_10559675_912444cuda3std6ranges3__45__cpo5ssizeE - _ZN40_INTERNAL_384888ea_4_k_cu_10559675_912444cuda3std3__420unreachable_sentinelE)
_ZN40_INTERNAL_384888ea_4_k_cu_10559675_912444cuda3std3__420unreachable_sentinelE:
	.zero		1
	.type		_ZN40_INTERNAL_384888ea_4_k_cu_10559675_912444cuda3std6ranges3__45__cpo5ssizeE,@object
	.size		_ZN40_INTERNAL_384888ea_4_k_cu_10559675_912444cuda3std6ranges3__45__cpo5ssizeE,(_ZN40_INTERNAL_384888ea_4_k_cu_10559675_912446thrust24THRUST_300001_SM_1000_NS12placeholders2_3E - _ZN40_INTERNAL_384888ea_4_k_cu_10559675_912444cuda3std6ranges3__45__cpo5ssizeE)
_ZN40_INTERNAL_384888ea_4_k_cu_10559675_912444cuda3std6ranges3__45__cpo5ssizeE:
	.zero		1
	.type		_ZN40_INTERNAL_384888ea_4_k_cu_10559675_912446thrust24THRUST_300001_SM_1000_NS12placeholders2_3E,@object
	.size		_ZN40_INTERNAL_384888ea_4_k_cu_10559675_912446thrust24THRUST_300001_SM_1000_NS12placeholders2_3E,(_ZN40_INTERNAL_384888ea_4_k_cu_10559675_912444cuda3std3__45__cpo4cendE - _ZN40_INTERNAL_384888ea_4_k_cu_10559675_912446thrust24THRUST_300001_SM_1000_NS12placeholders2_3E)
_ZN40_INTERNAL_384888ea_4_k_cu_10559675_912446thrust24THRUST_300001_SM_1000_NS12placeholders2_3E:
	.zero		1
	.type		_ZN40_INTERNAL_384888ea_4_k_cu_10559675_912444cuda3std3__45__cpo4cendE,@object
	.size		_ZN40_INTERNAL_384888ea_4_k_cu_10559675_912444cuda3std3__45__cpo4cendE,(_ZN40_INTERNAL_384888ea_4_k_cu_10559675_912444cuda3std6ranges3__45__cpo4cendE - _ZN40_INTERNAL_384888ea_4_k_cu_10559675_912444cuda3std3__45__cpo4cendE)
_ZN40_INTERNAL_384888ea_4_k_cu_10559675_912444cuda3std3__45__cpo4cendE:
	.zero		1
	.type		_ZN40_INTERNAL_384888ea_4_k_cu_10559675_912444cuda3std6ranges3__45__cpo4cendE,@object
	.size		_ZN40_INTERNAL_384888ea_4_k_cu_10559675_912444cuda3std6ranges3__45__cpo4cendE,(_ZN40_INTERNAL_384888ea_4_k_cu_10559675_912446thrust24THRUST_300001_SM_1000_NS12placeholders2_7E - _ZN40_INTERNAL_384888ea_4_k_cu_10559675_912444cuda3std6ranges3__45__cpo4cendE)
_ZN40_INTERNAL_384888ea_4_k_cu_10559675_912444cuda3std6ranges3__45__cpo4cendE:
	.zero		1
	.type		_ZN40_INTERNAL_384888ea_4_k_cu_10559675_912446thrust24THRUST_300001_SM_1000_NS12placeholders2_7E,@object
	.size		_ZN40_INTERNAL_384888ea_4_k_cu_10559675_912446thrust24THRUST_300001_SM_1000_NS12placeholders2_7E,(_ZN40_INTERNAL_384888ea_4_k_cu_10559675_912444cuda3std3__45__cpo5crendE - _ZN40_INTERNAL_384888ea_4_k_cu_10559675_912446thrust24THRUST_300001_SM_1000_NS12placeholders2_7E)
_ZN40_INTERNAL_384888ea_4_k_cu_10559675_912446thrust24THRUST_300001_SM_1000_NS12placeholders2_7E:
	.zero		1
	.type		_ZN40_INTERNAL_384888ea_4_k_cu_10559675_912444cuda3std3__45__cpo5crendE,@object
	.size		_ZN40_INTERNAL_384888ea_4_k_cu_10559675_912444cuda3std3__45__cpo5crendE,(_ZN40_INTERNAL_384888ea_4_k_cu_10559675_912444cuda3std6ranges3__45__cpo4prevE - _ZN40_INTERNAL_384888ea_4_k_cu_10559675_912444cuda3std3__45__cpo5crendE)
_ZN40_INTERNAL_384888ea_4_k_cu_10559675_912444cuda3std3__45__cpo5crendE:
	.zero		1
	.type		_ZN40_INTERNAL_384888ea_4_k_cu_10559675_912444cuda3std6ranges3__45__cpo4prevE,@object
	.size		_ZN40_INTERNAL_384888ea_4_k_cu_10559675_912444cuda3std6ranges3__45__cpo4prevE,(_ZN40_INTERNAL_384888ea_4_k_cu_10559675_912444cuda3std6ranges3__45__cpo9iter_moveE - _ZN40_INTERNAL_384888ea_4_k_cu_10559675_912444cuda3std6ranges3__45__cpo4prevE)
_ZN40_INTERNAL_384888ea_4_k_cu_10559675_912444cuda3std6ranges3__45__cpo4prevE:
	.zero		1
	.type		_ZN40_INTERNAL_384888ea_4_k_cu_10559675_912444cuda3std6ranges3__45__cpo9iter_moveE,@object
	.size		_ZN40_INTERNAL_384888ea_4_k_cu_10559675_912444cuda3std6ranges3__45__cpo9iter_moveE,(_ZN40_INTERNAL_384888ea_4_k_cu_10559675_912446thrust24THRUST_300001_SM_1000_NS6system6detail10sequential3seqE - _ZN40_INTERNAL_384888ea_4_k_cu_10559675_912444cuda3std6ranges3__45__cpo9iter_moveE)
_ZN40_INTERNAL_384888ea_4_k_cu_10559675_912444cuda3std6ranges3__45__cpo9iter_moveE:
	.zero		1
	.type		_ZN40_INTERNAL_384888ea_4_k_cu_10559675_912446thrust24THRUST_300001_SM_1000_NS6system6detail10sequential3seqE,@object
	.size		_ZN40_INTERNAL_384888ea_4_k_cu_10559675_912446thrust24THRUST_300001_SM_1000_NS6system6detail10sequential3seqE,(_ZN40_INTERNAL_384888ea_4_k_cu_10559675_912446thrust24THRUST_300001_SM_1000_NS12placeholders2_9E - _ZN40_INTERNAL_384888ea_4_k_cu_10559675_912446thrust24THRUST_300001_SM_1000_NS6system6detail10sequential3seqE)
_ZN40_INTERNAL_384888ea_4_k_cu_10559675_912446thrust24THRUST_300001_SM_1000_NS6system6detail10sequential3seqE:
	.zero		1
	.type		_ZN40_INTERNAL_384888ea_4_k_cu_10559675_912446thrust24THRUST_300001_SM_1000_NS12placeholders2_9E,@object
	.size		_ZN40_INTERNAL_384888ea_4_k_cu_10559675_912446thrust24THRUST_300001_SM_1000_NS12placeholders2_9E,(_ZN40_INTERNAL_384888ea_4_k_cu_10559675_912444cuda3std3__419piecewise_constructE - _ZN40_INTERNAL_384888ea_4_k_cu_10559675_912446thrust24THRUST_300001_SM_1000_NS12placeholders2_9E)
_ZN40_INTERNAL_384888ea_4_k_cu_10559675_912446thrust24THRUST_300001_SM_1000_NS12placeholders2_9E:
	.zero		1
	.type		_ZN40_INTERNAL_384888ea_4_k_cu_10559675_912444cuda3std3__419piecewise_constructE,@object
	.size		_ZN40_INTERNAL_384888ea_4_k_cu_10559675_912444cuda3std3__419piecewise_constructE,(_ZN40_INTERNAL_384888ea_4_k_cu_10559675_912444cuda3std6ranges3__45__cpo5cdataE - _ZN40_INTERNAL_384888ea_4_k_cu_10559675_912444cuda3std3__419piecewise_constructE)
_ZN40_INTERNAL_384888ea_4_k_cu_10559675_912444cuda3std3__419piecewise_constructE:
	.zero		1
	.type		_ZN40_INTERNAL_384888ea_4_k_cu_10559675_912444cuda3std6ranges3__45__cpo5cdataE,@object
	.size		_ZN40_INTERNAL_384888ea_4_k_cu_10559675_912444cuda3std6ranges3__45__cpo5cdataE,(_ZN40_INTERNAL_384888ea_4_k_cu_10559675_912446thrust24THRUST_300001_SM_1000_NS12placeholders2_1E - _ZN40_INTERNAL_384888ea_4_k_cu_10559675_912444cuda3std6ranges3__45__cpo5cdataE)
_ZN40_INTERNAL_384888ea_4_k_cu_10559675_912444cuda3std6ranges3__45__cpo5cdataE:
	.zero		1
	.type		_ZN40_INTERNAL_384888ea_4_k_cu_10559675_912446thrust24THRUST_300001_SM_1000_NS12placeholders2_1E,@object
	.size		_ZN40_INTERNAL_384888ea_4_k_cu_10559675_912446thrust24THRUST_300001_SM_1000_NS12placeholders2_1E,(_ZN40_INTERNAL_384888ea_4_k_cu_10559675_912444cuda3std3__45__cpo3endE - _ZN40_INTERNAL_384888ea_4_k_cu_10559675_912446thrust24THRUST_300001_SM_1000_NS12placeholders2_1E)
_ZN40_INTERNAL_384888ea_4_k_cu_10559675_912446thrust24THRUST_300001_SM_1000_NS12placeholders2_1E:
	.zero		1
	.type		_ZN40_INTERNAL_384888ea_4_k_cu_10559675_912444cuda3std3__45__cpo3endE,@object
	.size		_ZN40_INTERNAL_384888ea_4_k_cu_10559675_912444cuda3std3__45__cpo3endE,(_ZN40_INTERNAL_384888ea_4_k_cu_10559675_912444cuda3std6ranges3__45__cpo3endE - _ZN40_INTERNAL_384888ea_4_k_cu_10559675_912444cuda3std3__45__cpo3endE)
_ZN40_INTERNAL_384888ea_4_k_cu_10559675_912444cuda3std3__45__cpo3endE:
	.zero		1
	.type		_ZN40_INTERNAL_384888ea_4_k_cu_10559675_912444cuda3std6ranges3__45__cpo3endE,@object
	.size		_ZN40_INTERNAL_384888ea_4_k_cu_10559675_912444cuda3std6ranges3__45__cpo3endE,(_ZN40_INTERNAL_384888ea_4_k_cu_10559675_912446thrust24THRUST_300001_SM_1000_NS12placeholders2_5E - _ZN40_INTERNAL_384888ea_4_k_cu_10559675_912444cuda3std6ranges3__45__cpo3endE)
_ZN40_INTERNAL_384888ea_4_k_cu_10559675_912444cuda3std6ranges3__45__cpo3endE:
	.zero		1
	.type		_ZN40_INTERNAL_384888ea_4_k_cu_10559675_912446thrust24THRUST_300001_SM_1000_NS12placeholders2_5E,@object
	.size		_ZN40_INTERNAL_384888ea_4_k_cu_10559675_912446thrust24THRUST_300001_SM_1000_NS12placeholders2_5E,(_ZN40_INTERNAL_384888ea_4_k_cu_10559675_912444cuda3std3__45__cpo4rendE - _ZN40_INTERNAL_384888ea_4_k_cu_10559675_912446thrust24THRUST_300001_SM_1000_NS12placeholders2_5E)
_ZN40_INTERNAL_384888ea_4_k_cu_10559675_912446thrust24THRUST_300001_SM_1000_NS12placeholders2_5E:
	.zero		1
	.type		_ZN40_INTERNAL_384888ea_4_k_cu_10559675_912444cuda3std3__45__cpo4rendE,@object
	.size		_ZN40_INTERNAL_384888ea_4_k_cu_10559675_912444cuda3std3__45__cpo4rendE,(_ZN40_INTERNAL_384888ea_4_k_cu_10559675_912444cuda3std6ranges3__45__cpo9iter_swapE - _ZN40_INTERNAL_384888ea_4_k_cu_10559675_912444cuda3std3__45__cpo4rendE)
_ZN40_INTERNAL_384888ea_4_k_cu_10559675_912444cuda3std3__45__cpo4rendE:
	.zero		1
	.type		_ZN40_INTERNAL_384888ea_4_k_cu_10559675_912444cuda3std6ranges3__45__cpo9iter_swapE,@object
	.size		_ZN40_INTERNAL_384888ea_4_k_cu_10559675_912444cuda3std6ranges3__45__cpo9iter_swapE,(_ZN40_INTERNAL_384888ea_4_k_cu_10559675_912444cuda3std3__48unexpectE - _ZN40_INTERNAL_384888ea_4_k_cu_10559675_912444cuda3std6ranges3__45__cpo9iter_swapE)
_ZN40_INTERNAL_384888ea_4_k_cu_10559675_912444cuda3std6ranges3__45__cpo9iter_swapE:
	.zero		1
	.type		_ZN40_INTERNAL_384888ea_4_k_cu_10559675_912444cuda3std3__48unexpectE,@object
	.size		_ZN40_INTERNAL_384888ea_4_k_cu_10559675_912444cuda3std3__48unexpectE,(_ZN40_INTERNAL_384888ea_4_k_cu_10559675_912446thrust24THRUST_300001_SM_1000_NS8cuda_cub3parE - _ZN40_INTERNAL_384888ea_4_k_cu_10559675_912444cuda3std3__48unexpectE)
_ZN40_INTERNAL_384888ea_4_k_cu_10559675_912444cuda3std3__48unexpectE:
	.zero		1
	.type		_ZN40_INTERNAL_384888ea_4_k_cu_10559675_912446thrust24THRUST_300001_SM_1000_NS8cuda_cub3parE,@object
	.size		_ZN40_INTERNAL_384888ea_4_k_cu_10559675_912446thrust24THRUST_300001_SM_1000_NS8cuda_cub3parE,(.L_29 - _ZN40_INTERNAL_384888ea_4_k_cu_10559675_912446thrust24THRUST_300001_SM_1000_NS8cuda_cub3parE)
_ZN40_INTERNAL_384888ea_4_k_cu_10559675_912446thrust24THRUST_300001_SM_1000_NS8cuda_cub3parE:
	.zero		1
.L_29:


//--------------------- .nv.shared._ZN3cub18CUB_300001_SM_10006detail10radix_sort33DeviceRadixSortExclusiveSumKernelINS1_5radix10policy_hubIiiyE10Policy1000EyEEvPT0_ --------------------------
	.section	.nv.shared._ZN3cub18CUB_300001_SM_10006detail10radix_sort33DeviceRadixSortExclusiveSumKernelINS1_5radix10policy_hubIiiyE10Policy1000EyEEvPT0_,"aw",@nobits
	.sectionflags	@""
	.align	16
.nv.shared._ZN3cub18CUB_300001_SM_10006detail10radix_sort33DeviceRadixSortExclusiveSumKernelINS1_5radix10policy_hubIiiyE10Policy1000EyEEvPT0_:
	.zero		3360


//--------------------- .nv.shared._ZN3cub18CUB_300001_SM_10006detail10radix_sort30DeviceRadixSortHistogramKernelINS1_5radix10policy_hubIiiyE10Policy1000ELNS0_9SortOrderE0EiyNS1_21identity_decomposer_tEEEvPT2_PKT1_SA_iiT3_ --------------------------
	.section	.nv.shared._ZN3cub18CUB_300001_SM_10006detail10radix_sort30DeviceRadixSortHistogramKernelINS1_5radix10policy_hubIiiyE10Policy1000ELNS0_9SortOrderE0EiyNS1_21identity_decomposer_tEEEvPT2_PKT1_SA_iiT3_,"aw",@nobits
	.sectionflags	@""
	.align	4
.nv.shared._ZN3cub18CUB_300001_SM_10006detail10radix_sort30DeviceRadixSortHistogramKernelINS1_5radix10policy_hubIiiyE10Policy1000ELNS0_9SortOrderE0EiyNS1_21identity_decomposer_tEEEvPT2_PKT1_SA_iiT3_:
	.zero		5120


//--------------------- .nv.shared._ZN3cub18CUB_300001_SM_10006detail10radix_sort31DeviceRadixSortSingleTileKernelINS1_5radix10policy_hubIiiyE10Policy1000ELNS0_9SortOrderE0EiiyNS1_21identity_decomposer_tEEEvPKT1_PSA_PKT2_PSE_T3_iiT4_ --------------------------
	.section	.nv.shared._ZN3cub18CUB_300001_SM_10006detail10radix_sort31DeviceRadixSortSingleTileKernelINS1_5radix10policy_hubIiiyE10Policy1000ELNS0_9SortOrderE0EiiyNS1_21identity_decomposer_tEEEvPKT1_PSA_PKT2_PSE_T3_iiT4_,"aw",@nobits
	.sectionflags	@""
	.align	16
.nv.shared._ZN3cub18CUB_300001_SM_10006detail10radix_sort31DeviceRadixSortSingleTileKernelINS1_5radix10policy_hubIiiyE10Policy1000ELNS0_9SortOrderE0EiiyNS1_21identity_decomposer_tEEEvPKT1_PSA_PKT2_PSE_T3_iiT4_:
	.zero		34880


//--------------------- .nv.shared._ZN3cub18CUB_300001_SM_10006detail4scan16DeviceScanKernelINS2_10policy_hubIiiimN4cuda3std3__44plusIvEEE10Policy1000EN6thrust24THRUST_300001_SM_1000_NS6detail15normal_iteratorINSD_10device_ptrIiEEEESI_NS0_13ScanTileStateIiLb1EEES9_NS0_8NullTypeEmiLb0ESL_EEvT0_T1_T2_iT3_T4_T5_ --------------------------
	.section	.nv.shared._ZN3cub18CUB_300001_SM_10006detail4scan16DeviceScanKernelINS2_10policy_hubIiiimN4cuda3std3__44plusIvEEE10Policy1000EN6thrust24THRUST_300001_SM_1000_NS6detail15normal_iteratorINSD_10device_ptrIiEEEESI_NS0_13ScanTileStateIiLb1EEES9_NS0_8NullTypeEmiLb0ESL_EEvT0_T1_T2_iT3_T4_T5_,"aw",@nobits
	.sectionflags	@""
	.align	16
.nv.shared._ZN3cub18CUB_300001_SM_10006detail4scan16DeviceScanKernelINS2_10policy_hubIiiimN4cuda3std3__44plusIvEEE10Policy1000EN6thrust24THRUST_300001_SM_1000_NS6detail15normal_iteratorINSD_10device_ptrIiEEEESI_NS0_13ScanTileStateIiLb1EEES9_NS0_8NullTypeEmiLb0ESL_EEvT0_T1_T2_iT3_T4_T5_:
	.zero		32656


//--------------------- .nv.shared._ZN3cub18CUB_300001_SM_10006detail4scan16DeviceScanKernelINS2_10policy_hubIiiijN4cuda3std3__44plusIvEEE10Policy1000EN6thrust24THRUST_300001_SM_1000_NS6detail15normal_iteratorINSD_10device_ptrIiEEEESI_NS0_13ScanTileStateIiLb1EEES9_NS0_8NullTypeEjiLb0ESL_EEvT0_T1_T2_iT3_T4_T5_ --------------------------
	.section	.nv.shared._ZN3cub18CUB_300001_SM_10006detail4scan16DeviceScanKernelINS2_10policy_hubIiiijN4cuda3std3__44plusIvEEE10Policy1000EN6thrust24THRUST_300001_SM_1000_NS6detail15normal_iteratorINSD_10device_ptrIiEEEESI_NS0_13ScanTileStateIiLb1EEES9_NS0_8NullTypeEjiLb0ESL_EEvT0_T1_T2_iT3_T4_T5_,"aw",@nobits
	.sectionflags	@""
	.align	16
.nv.shared._ZN3cub18CUB_300001_SM_10006detail4scan16DeviceScanKernelINS2_10policy_hubIiiijN4cuda3std3__44plusIvEEE10Policy1000EN6thrust24THRUST_300001_SM_1000_NS6detail15normal_iteratorINSD_10device_ptrIiEEEESI_NS0_13ScanTileStateIiLb1EEES9_NS0_8NullTypeEjiLb0ESL_EEvT0_T1_T2_iT3_T4_T5_:
	.zero		34832


//--------------------- .nv.constant0._ZN3cub18CUB_300001_SM_10006detail10radix_sort29DeviceRadixSortOnesweepKernelINS1_5radix10policy_hubIiiyE10Policy1000ELNS0_9SortOrderE0EiiyiiNS1_21identity_decomposer_tEEEvPT5_SB_PT3_PKSC_PT1_PKSG_PT2_PKSK_T4_iiT6_ --------------------------
	.section	.nv.constant0._ZN3cub18CUB_300001_SM_10006detail10radix_sort29DeviceRadixSortOnesweepKernelINS1_5radix10policy_hubIiiyE10Policy1000ELNS0_9SortOrderE0EiiyiiNS1_21identity_decomposer_tEEEvPT5_SB_PT3_PKSC_PT1_PKSG_PT2_PKSK_T4_iiT6_,"a",@progbits
	.sectionflags	@""
	.align	4
.nv.constant0._ZN3cub18CUB_300001_SM_10006detail10radix_sort29DeviceRadixSortOnesweepKernelINS1_5radix10policy_hubIiiyE10Policy1000ELNS0_9SortOrderE0EiiyiiNS1_21identity_decomposer_tEEEvPT5_SB_PT3_PKSC_PT1_PKSG_PT2_PKSK_T4_iiT6_:
	.zero		973


//--------------------- .nv.constant0._ZN3cub18CUB_300001_SM_10006detail10radix_sort33DeviceRadixSortExclusiveSumKernelINS1_5radix10policy_hubIiiyE10Policy1000EyEEvPT0_ --------------------------
	.section	.nv.constant0._ZN3cub18CUB_300001_SM_10006detail10radix_sort33DeviceRadixSortExclusiveSumKernelINS1_5radix10policy_hubIiiyE10Policy1000EyEEvPT0_,"a",@progbits
	.sectionflags	@""
	.align	4
.nv.constant0._ZN3cub18CUB_300001_SM_10006detail10radix_sort33DeviceRadixSortExclusiveSumKernelINS1_5radix10policy_hubIiiyE10Policy1000EyEEvPT0_:
	.zero		904


//--------------------- .nv.constant0._ZN3cub18CUB_300001_SM_10006detail10radix_sort30DeviceRadixSortHistogramKernelINS1_5radix10policy_hubIiiyE10Policy1000ELNS0_9SortOrderE0EiyNS1_21identity_decomposer_tEEEvPT2_PKT1_SA_iiT3_ --------------------------
	.section	.nv.constant0._ZN3cub18CUB_300001_SM_10006detail10radix_sort30DeviceRadixSortHistogramKernelINS1_5radix10policy_hubIiiyE10Policy1000ELNS0_9SortOrderE0EiyNS1_21identity_decomposer_tEEEvPT2_PKT1_SA_iiT3_,"a",@progbits
	.sectionflags	@""
	.align	4
.nv.constant0._ZN3cub18CUB_300001_SM_10006detail10radix_sort30DeviceRadixSortHistogramKernelINS1_5radix10policy_hubIiiyE10Policy1000ELNS0_9SortOrderE0EiyNS1_21identity_decomposer_tEEEvPT2_PKT1_SA_iiT3_:
	.zero		929


//--------------------- .nv.constant0._ZN3cub18CUB_300001_SM_10006detail10radix_sort31DeviceRadixSortSingleTileKernelINS1_5radix10policy_hubIiiyE10Policy1000ELNS0_9SortOrderE0EiiyNS1_21identity_decomposer_tEEEvPKT1_PSA_PKT2_PSE_T3_iiT4_ --------------------------
	.section	.nv.constant0._ZN3cub18CUB_300001_SM_10006detail10radix_sort31DeviceRadixSortSingleTileKernelINS1_5radix10policy_hubIiiyE10Policy1000ELNS0_9SortOrderE0EiiyNS1_21identity_decomposer_tEEEvPKT1_PSA_PKT2_PSE_T3_iiT4_,"a",@progbits
	.sectionflags	@""
	.align	4
.nv.constant0._ZN3cub18CUB_300001_SM_10006detail10radix_sort31DeviceRadixSortSingleTileKernelINS1_5radix10policy_hubIiiyE10Policy1000ELNS0_9SortOrderE0EiiyNS1_21identity_decomposer_tEEEvPKT1_PSA_PKT2_PSE_T3_iiT4_:
	.zero		945


//--------------------- .nv.constant0._ZN3cub18CUB_300001_SM_10006detail4scan16DeviceScanKernelINS2_10policy_hubIiiimN4cuda3std3__44plusIvEEE10Policy1000EN6thrust24THRUST_300001_SM_1000_NS6detail15normal_iteratorINSD_10device_ptrIiEEEESI_NS0_13ScanTileStateIiLb1EEES9_NS0_8NullTypeEmiLb0ESL_EEvT0_T1_T2_iT3_T4_T5_ --------------------------
	.section	.nv.constant0._ZN3cub18CUB_300001_SM_10006detail4scan16DeviceScanKernelINS2_10policy_hubIiiimN4cuda3std3__44plusIvEEE10Policy1000EN6thrust24THRUST_300001_SM_1000_NS6detail15normal_iteratorINSD_10device_ptrIiEEEESI_NS0_13ScanTileStateIiLb1EEES9_NS0_8NullTypeEmiLb0ESL_EEvT0_T1_T2_iT3_T4_T5_,"a",@progbits
	.sectionflags	@""
	.align	4
.nv.constant0._ZN3cub18CUB_300001_SM_10006detail4scan16DeviceScanKernelINS2_10policy_hubIiiimN4cuda3std3__44plusIvEEE10Policy1000EN6thrust24THRUST_300001_SM_1000_NS6detail15normal_iteratorINSD_10device_ptrIiEEEESI_NS0_13ScanTileStateIiLb1EEES9_NS0_8NullTypeEmiLb0ESL_EEvT0_T1_T2_iT3_T4_T5_:
	.zero		936


//--------------------- .nv.constant0._ZN3cub18CUB_300001_SM_10006detail4scan16DeviceScanKernelINS2_10policy_hubIiiijN4cuda3std3__44plusIvEEE10Policy1000EN6thrust24THRUST_300001_SM_1000_NS6detail15normal_iteratorINSD_10device_ptrIiEEEESI_NS0_13ScanTileStateIiLb1EEES9_NS0_8NullTypeEjiLb0ESL_EEvT0_T1_T2_iT3_T4_T5_ --------------------------
	.section	.nv.constant0._ZN3cub18CUB_300001_SM_10006detail4scan16DeviceScanKernelINS2_10policy_hubIiiijN4cuda3std3__44plusIvEEE10Policy1000EN6thrust24THRUST_300001_SM_1000_NS6detail15normal_iteratorINSD_10device_ptrIiEEEESI_NS0_13ScanTileStateIiLb1EEES9_NS0_8NullTypeEjiLb0ESL_EEvT0_T1_T2_iT3_T4_T5_,"a",@progbits
	.sectionflags	@""
	.align	4
.nv.constant0._ZN3cub18CUB_300001_SM_10006detail4scan16DeviceScanKernelINS2_10policy_hubIiiijN4cuda3std3__44plusIvEEE10Policy1000EN6thrust24THRUST_300001_SM_1000_NS6detail15normal_iteratorINSD_10device_ptrIiEEEESI_NS0_13ScanTileStateIiLb1EEES9_NS0_8NullTypeEjiLb0ESL_EEvT0_T1_T2_iT3_T4_T5_:
	.zero		932


//--------------------- .nv.constant0._ZN3cub18CUB_300001_SM_10006detail4scan20DeviceScanInitKernelINS0_13ScanTileStateIiLb1EEEEEvT_i --------------------------
	.section	.nv.constant0._ZN3cub18CUB_300001_SM_10006detail4scan20DeviceScanInitKernelINS0_13ScanTileStateIiLb1EEEEEvT_i,"a",@progbits
	.sectionflags	@""
	.align	4
.nv.constant0._ZN3cub18CUB_300001_SM_10006detail4scan20DeviceScanInitKernelINS0_13ScanTileStateIiLb1EEEEEvT_i:
	.zero		908


//--------------------- .nv.constant0._ZN3cub18CUB_300001_SM_10006detail9transform16transform_kernelINS2_10policy_hubILb1EN4cuda3std3__45tupleIJN6thrust24THRUST_300001_SM_1000_NS20permutation_iteratorINSA_6detail15normal_iteratorINSA_10device_ptrIKfEEEENSD_INSE_IiEEEEEEEEEE10policy1000ElNS7_10__identityENSD_INSE_IfEEEEJSK_EEEvT0_iT1_T2_DpNS2_10kernel_argIT3_EE --------------------------
	.section	.nv.constant0._ZN3cub18CUB_300001_SM_10006detail9transform16transform_kernelINS2_10policy_hubILb1EN4cuda3std3__45tupleIJN6thrust24THRUST_300001_SM_1000_NS20permutation_iteratorINSA_6detail15normal_iteratorINSA_10device_ptrIKfEEEENSD_INSE_IiEEEEEEEEEE10policy1000ElNS7_10__identityENSD_INSE_IfEEEEJSK_EEEvT0_iT1_T2_DpNS2_10kernel_argIT3_EE,"a",@progbits
	.sectionflags	@""
	.align	4
.nv.constant0._ZN3cub18CUB_300001_SM_10006detail9transform16transform_kernelINS2_10policy_hubILb1EN4cuda3std3__45tupleIJN6thrust24THRUST_300001_SM_1000_NS20permutation_iteratorINSA_6detail15normal_iteratorINSA_10device_ptrIKfEEEENSD_INSE_IiEEEEEEEEEE10policy1000ElNS7_10__identityENSD_INSE_IfEEEEJSK_EEEvT0_iT1_T2_DpNS2_10kernel_argIT3_EE:
	.zero		936


//--------------------- .nv.constant0._ZN3cub18CUB_300001_SM_10006detail9transform16transform_kernelINS2_10policy_hubILb1EN4cuda3std3__45tupleIJN6thrust24THRUST_300001_SM_1000_NS20permutation_iteratorINSA_6detail15normal_iteratorINSA_10device_ptrIKfEEEENSD_INSE_IiEEEEEEEEEE10policy1000EiNS7_10__identityENSD_INSE_IfEEEEJSK_EEEvT0_iT1_T2_DpNS2_10kernel_argIT3_EE --------------------------
	.section	.nv.constant0._ZN3cub18CUB_300001_SM_10006detail9transform16transform_kernelINS2_10policy_hubILb1EN4cuda3std3__45tupleIJN6thrust24THRUST_300001_SM_1000_NS20permutation_iteratorINSA_6detail15normal_iteratorINSA_10device_ptrIKfEEEENSD_INSE_IiEEEEEEEEEE10policy1000EiNS7_10__identityENSD_INSE_IfEEEEJSK_EEEvT0_iT1_T2_DpNS2_10kernel_argIT3_EE,"a",@progbits
	.sectionflags	@""
	.align	4
.nv.constant0._ZN3cub18CUB_300001_SM_10006detail9transform16transform_kernelINS2_10policy_hubILb1EN4cuda3std3__45tupleIJN6thrust24THRUST_300001_SM_1000_NS20permutation_iteratorINSA_6detail15normal_iteratorINSA_10device_ptrIKfEEEENSD_INSE_IiEEEEEEEEEE10policy1000EiNS7_10__identityENSD_INSE_IfEEEEJSK_EEEvT0_iT1_T2_DpNS2_10kernel_argIT3_EE:
	.zero		936


//--------------------- .nv.constant0._ZN3cub18CUB_300001_SM_10006detail9transform16transform_kernelINS2_10policy_hubILb1EN4cuda3std3__45tupleIJN6thrust24THRUST_300001_SM_1000_NS20permutation_iteratorINSA_6detail15normal_iteratorINSA_10device_ptrIKiEEEENSD_INSE_IiEEEEEEEEEE10policy1000ElNS7_10__identityESJ_JSK_EEEvT0_iT1_T2_DpNS2_10kernel_argIT3_EE --------------------------
	.section	.nv.constant0._ZN3cub18CUB_300001_SM_10006detail9transform16transform_kernelINS2_10policy_hubILb1EN4cuda3std3__45tupleIJN6thrust24THRUST_300001_SM_1000_NS20permutation_iteratorINSA_6detail15normal_iteratorINSA_10device_ptrIKiEEEENSD_INSE_IiEEEEEEEEEE10policy1000ElNS7_10__identityESJ_JSK_EEEvT0_iT1_T2_DpNS2_10kernel_argIT3_EE,"a",@progbits
	.sectionflags	@""
	.align	4
.nv.constant0._ZN3cub18CUB_300001_SM_10006detail9transform16transform_kernelINS2_10policy_hubILb1EN4cuda3std3__45tupleIJN6thrust24THRUST_300001_SM_1000_NS20permutation_iteratorINSA_6detail15normal_iteratorINSA_10device_ptrIKiEEEENSD_INSE_IiEEEEEEEEEE10policy1000ElNS7_10__identityESJ_JSK_EEEvT0_iT1_T2_DpNS2_10kernel_argIT3_EE:
	.zero		936


//--------------------- .nv.constant0._ZN3cub18CUB_300001_SM_10006detail9transform16transform_kernelINS2_10policy_hubILb1EN4cuda3std3__45tupleIJN6thrust24THRUST_300001_SM_1000_NS20permutation_iteratorINSA_6detail15normal_iteratorINSA_10device_ptrIKiEEEENSD_INSE_IiEEEEEEEEEE10policy1000EiNS7_10__identityESJ_JSK_EEEvT0_iT1_T2_DpNS2_10kernel_argIT3_EE --------------------------
	.section	.nv.constant0._ZN3cub18CUB_300001_SM_10006detail9transform16transform_kernelINS2_10policy_hubILb1EN4cuda3std3__45tupleIJN6thrust24THRUST_300001_SM_1000_NS20permutation_iteratorINSA_6detail15normal_iteratorINSA_10device_ptrIKiEEEENSD_INSE_IiEEEEEEEEEE10policy1000EiNS7_10__identityESJ_JSK_EEEvT0_iT1_T2_DpNS2_10kernel_argIT3_EE,"a",@progbits
	.sectionflags	@""
	.align	4
.nv.constant0._ZN3cub18CUB_300001_SM_10006detail9transform16transform_kernelINS2_10policy_hubILb1EN4cuda3std3__45tupleIJN6thrust24THRUST_300001_SM_1000_NS20permutation_iteratorINSA_6detail15normal_iteratorINSA_10device_ptrIKiEEEENSD_INSE_IiEEEEEEEEEE10policy1000EiNS7_10__identityESJ_JSK_EEEvT0_iT1_T2_DpNS2_10kernel_argIT3_EE:
	.zero		936


//--------------------- .nv.constant0._ZN3cub18CUB_300001_SM_10006detail9transform16transform_kernelINS2_10policy_hubILb1EN4cuda3std3__45tupleIJN6thrust24THRUST_300001_SM_1000_NS20permutation_iteratorINSA_6detail15normal_iteratorINSA_10device_ptrIiEEEESG_EEEEEE10policy1000ElNS7_10__identityESG_JSH_EEEvT0_iT1_T2_DpNS2_10kernel_argIT3_EE --------------------------
	.section	.nv.constant0._ZN3cub18CUB_300001_SM_10006detail9transform16transform_kernelINS2_10policy_hubILb1EN4cuda3std3__45tupleIJN6thrust24THRUST_300001_SM_1000_NS20permutation_iteratorINSA_6detail15normal_iteratorINSA_10device_ptrIiEEEESG_EEEEEE10policy1000ElNS7_10__identityESG_JSH_EEEvT0_iT1_T2_DpNS2_10kernel_argIT3_EE,"a",@progbits
	.sectionflags	@""
	.align	4
.nv.constant0._ZN3cub18CUB_300001_SM_10006detail9transform16transform_kernelINS2_10policy_hubILb1EN4cuda3std3__45tupleIJN6thrust24THRUST_300001_SM_1000_NS20permutation_iteratorINSA_6detail15normal_iteratorINSA_10device_ptrIiEEEESG_EEEEEE10policy1000ElNS7_10__identityESG_JSH_EEEvT0_iT1_T2_DpNS2_10kernel_argIT3_EE:
	.zero		936


//--------------------- .nv.constant0._ZN3cub18CUB_300001_SM_10006detail9transform16transform_kernelINS2_10policy_hubILb1EN4cuda3std3__45tupleIJN6thrust24THRUST_300001_SM_1000_NS20permutation_iteratorINSA_6detail15normal_iteratorINSA_10device_ptrIiEEEESG_EEEEEE10policy1000EiNS7_10__identityESG_JSH_EEEvT0_iT1_T2_DpNS2_10kernel_argIT3_EE --------------------------
	.section	.nv.constant0._ZN3cub18CUB_300001_SM_10006detail9transform16transform_kernelINS2_10policy_hubILb1EN4cuda3std3__45tupleIJN6thrust24THRUST_300001_SM_1000_NS20permutation_iteratorINSA_6detail15normal_iteratorINSA_10device_ptrIiEEEESG_EEEEEE10policy1000EiNS7_10__identityESG_JSH_EEEvT0_iT1_T2_DpNS2_10kernel_argIT3_EE,"a",@progbits
	.sectionflags	@""
	.align	4
.nv.constant0._ZN3cub18CUB_300001_SM_10006detail9transform16transform_kernelINS2_10policy_hubILb1EN4cuda3std3__45tupleIJN6thrust24THRUST_300001_SM_1000_NS20permutation_iteratorINSA_6detail15normal_iteratorINSA_10device_ptrIiEEEESG_EEEEEE10policy1000EiNS7_10__identityESG_JSH_EEEvT0_iT1_T2_DpNS2_10kernel_argIT3_EE:
	.zero		936


//--------------------- .nv.constant0._ZN3cub18CUB_300001_SM_10006detail8for_each13static_kernelINS2_12policy_hub_t12policy_500_tElNS2_12op_wrapper_tIl17RowCounterFunctorN6thrust24THRUST_300001_SM_1000_NS6detail15normal_iteratorINS9_10device_ptrIiEEEEEEEEvT0_T1_ --------------------------
	.section	.nv.constant0._ZN3cub18CUB_300001_SM_10006detail8for_each13static_kernelINS2_12policy_hub_t12policy_500_tElNS2_12op_wrapper_tIl17RowCounterFunctorN6thrust24THRUST_300001_SM_1000_NS6detail15normal_iteratorINS9_10device_ptrIiEEEEEEEEvT0_T1_,"a",@progbits
	.sectionflags	@""
	.align	4
.nv.constant0._ZN3cub18CUB_300001_SM_10006detail8for_each13static_kernelINS2_12policy_hub_t12policy_500_tElNS2_12op_wrapper_tIl17RowCounterFunctorN6thrust24THRUST_300001_SM_1000_NS6detail15normal_iteratorINS9_10device_ptrIiEEEEEEEEvT0_T1_:
	.zero		920


//--------------------- .nv.constant0._ZN3cub18CUB_300001_SM_10006detail8for_each13static_kernelINS2_12policy_hub_t12policy_500_tElN6thrust24THRUST_300001_SM_1000_NS8cuda_cub6__fill7functorINS7_6detail15normal_iteratorINS7_10device_ptrIiEEEEiEEEEvT0_T1_ --------------------------
	.section	.nv.constant0._ZN3cub18CUB_300001_SM_10006detail8for_each13static_kernelINS2_12policy_hub_t12policy_500_tElN6thrust24THRUST_300001_SM_1000_NS8cuda_cub6__fill7functorINS7_6detail15normal_iteratorINS7_10device_ptrIiEEEEiEEEEvT0_T1_,"a",@progbits
	.sectionflags	@""
	.align	4
.nv.constant0._ZN3cub18CUB_300001_SM_10006detail8for_each13static_kernelINS2_12policy_hub_t12policy_500_tElN6thrust24THRUST_300001_SM_1000_NS8cuda_cub6__fill7functorINS7_6detail15normal_iteratorINS7_10device_ptrIiEEEEiEEEEvT0_T1_:
	.zero		920


//--------------------- .nv.constant0._ZN3cub18CUB_300001_SM_10006detail8for_each13static_kernelINS2_12policy_hub_t12policy_500_tElN6thrust24THRUST_300001_SM_1000_NS8cuda_cub10__tabulate7functorINS7_6detail15normal_iteratorINS7_10device_ptrIiEEEENS7_6system6detail7generic6detail22compute_sequence_valueIivEElEEEEvT0_T1_ --------------------------
	.section	.nv.constant0._ZN3cub18CUB_300001_SM_10006detail8for_each13static_kernelINS2_12policy_hub_t12policy_500_tElN6thrust24THRUST_300001_SM_1000_NS8cuda_cub10__tabulate7functorINS7_6detail15normal_iteratorINS7_10device_ptrIiEEEENS7_6system6detail7generic6detail22compute_sequence_valueIivEElEEEEvT0_T1_,"a",@progbits
	.sectionflags	@""
	.align	4
.nv.constant0._ZN3cub18CUB_300001_SM_10006detail8for_each13static_kernelINS2_12policy_hub_t12policy_500_tElN6thrust24THRUST_300001_SM_1000_NS8cuda_cub10__tabulate7functorINS7_6detail15normal_iteratorINS7_10device_ptrIiEEEENS7_6system6detail7generic6detail22compute_sequence_valueIivEElEEEEvT0_T1_:
	.zero		920


//--------------------- .nv.constant0._ZN3cub18CUB_300001_SM_10006detail8for_each13static_kernelINS2_12policy_hub_t12policy_500_tEmN6thrust24THRUST_300001_SM_1000_NS8cuda_cub20__uninitialized_fill7functorINS7_10device_ptrIfEEfEEEEvT0_T1_ --------------------------
	.section	.nv.constant0._ZN3cub18CUB_300001_SM_10006detail8for_each13static_kernelINS2_12policy_hub_t12policy_500_tEmN6thrust24THRUST_300001_SM_1000_NS8cuda_cub20__uninitialized_fill7functorINS7_10device_ptrIfEEfEEEEvT0_T1_,"a",@progbits
	.sectionflags	@""
	.align	4
.nv.constant0._ZN3cub18CUB_300001_SM_10006detail8for_each13static_kernelINS2_12policy_hub_t12policy_500_tEmN6thrust24THRUST_300001_SM_1000_NS8cuda_cub20__uninitialized_fill7functorINS7_10device_ptrIfEEfEEEEvT0_T1_:
	.zero		920


//--------------------- .nv.constant0._ZN3cub18CUB_300001_SM_10006detail8for_each13static_kernelINS2_12policy_hub_t12policy_500_tEmN6thrust24THRUST_300001_SM_1000_NS8cuda_cub20__uninitialized_fill7functorINS7_10device_ptrIiEEiEEEEvT0_T1_ --------------------------
	.section	.nv.constant0._ZN3cub18CUB_300001_SM_10006detail8for_each13static_kernelINS2_12policy_hub_t12policy_500_tEmN6thrust24THRUST_300001_SM_1000_NS8cuda_cub20__uninitialized_fill7functorINS7_10device_ptrIiEEiEEEEvT0_T1_,"a",@progbits
	.sectionflags	@""
	.align	4
.nv.constant0._ZN3cub18CUB_300001_SM_10006detail8for_each13static_kernelINS2_12policy_hub_t12policy_500_tEmN6thrust24THRUST_300001_SM_1000_NS8cuda_cub20__uninitialized_fill7functorINS7_10device_ptrIiEEiEEEEvT0_T1_:
	.zero		920


//--------------------- .nv.constant0._ZN3cub18CUB_300001_SM_10006detail11EmptyKernelIvEEvv --------------------------
	.section	.nv.constant0._ZN3cub18CUB_300001_SM_10006detail11EmptyKernelIvEEvv,"a",@progbits
	.sectionflags	@""
	.align	4
.nv.constant0._ZN3cub18CUB_300001_SM_10006detail11EmptyKernelIvEEvv:
	.zero		896


//--------------------- SYMBOLS --------------------------

	.type		.nv.reservedSmem.offset0,@object
	.size		.nv.reservedSmem.offset0,0x4
	.type		.nv.reservedSmem.cap,@object
	.size		.nv.reservedSmem.cap,0x4
